	.target	sm_90a

	.elftype	@"ET_EXEC"


//--------------------- .note.nv.tkinfo           --------------------------
	.section	.note.nv.tkinfo,"",@"SHT_NOTE"
	.sectionflags	@"SHF_NOTE_NV_TKINFO"
	.tkinfo
        /*0018*/ 	.word	0x00000002
        /*0030*/ 	.string	""
        /*0030*/ 	.string	"ptxas"
        /*0030*/ 	.string	"Cuda compilation tools, release 13.0, V13.0.88"
        /*0030*/ 	.string	"Build cuda_13.0.r13.0/compiler.36424714_0"
        /*0030*/ 	.string	"-arch sm_90a -m 64 "



//--------------------- .note.nv.cuinfo           --------------------------
	.section	.note.nv.cuinfo,"",@"SHT_NOTE"
	.sectionflags	@"SHF_NOTE_NV_CUINFO"
        /*0018*/ 	.short	0x0002
        /*001a*/ 	.short	0x005a
        /*001c*/ 	.short	0x0082
	.zero		2


//--------------------- .nv.info                  --------------------------
	.section	.nv.info,"",@"SHT_CUDA_INFO"
	.align	4


	//----- nvinfo : EIATTR_REGCOUNT
	.align		4
        /*0000*/ 	.byte	0x04, 0x2f
        /*0002*/ 	.short	(.L_12 - .L_11)
	.align		4
.L_11:
        /*0004*/ 	.word	index@(_ZN7cutlass13device_kernelINS_4gemm6kernel13GemmUniversalIN4cute5tupleIJiiiiEEENS1_10collective13CollectiveMmaINS1_43MainloopSm90TmaGmmaWarpSpecializedSparseFP8ILi12ENS5_IJNS4_1CILi1EEENSA_ILi2EEESB_EEENS1_35KernelTmaWarpSpecializedCooperativeEEENS5_IJNSA_ILi256EEENSA_ILi128EEENSA_ILi64EEEEEENS_12float_e4m3_tENS5_IJNS4_6LayoutINS5_IJiNS5_IJSC_iEEEiEEENS5_IJlNS5_IJSB_SC_EEElEEEEENSL_INS5_IJNS5_IJSI_iEEESR_iEEENS5_IJNS5_IJSI_NSA_ILi4096EEEEEENS5_IJSB_lEEElEEEEEEEESK_NS5_IJlSB_lEEENS4_8TiledMMAINS4_8MMA_AtomIJNS4_4SM904GMMA6SPARSE32GMMA_64x128x64_F32E4M3E4M3_SS_TNILNS13_7ScaleInE1ELS16_1ELNS13_9SparseSelE0EEEEEENSL_INS5_IJSC_SB_SB_EEENS5_IJSB_NSA_ILi0EEES1B_EEEEENS5_IJNS4_10UnderscoreES1E_S1E_EEEEENS4_23SM90_TMA_LOAD_MULTICASTENS4_14ComposedLayoutINS4_7SwizzleILi1ELi4ELi3EEENS4_25smem_sparse_ptr_flag_bitsILi2ELi8EEENSL_INS5_IJNS5_IJSB_NSA_ILi8EEEEEENS5_IJSC_NSA_ILi32EEEEEEEEENS5_IJNS5_IJS1B_SI_EEESO_EEEEEEEvNS4_8identityENS4_13SM90_TMA_LOADENS1I_INS1J_ILi2ELi4ELi3EEENS4_18smem_ptr_flag_bitsILi8EEENSL_INS5_IJS1N_SI_EEENS5_IJSI_SB_EEEEEEEvS1W_EENS_8epilogue10collective6detail29Sm90TmaWarpSpecializedAdapterINS27_15DefaultEpilogueIfNS5_IJSB_llEEES2B_NS26_6thread17LinearCombinationIfLi1EffLNS2C_9ScaleType4KindE0ELNS_15FloatRoundStyleE2EfEENS1_15EpilogueDefaultEEEEEvvEEEEvNT_6ParamsE)
        /*0008*/ 	.word	0x000000a8


	//----- nvinfo : EIATTR_FRAME_SIZE
	.align		4
.L_12:
        /*000c*/ 	.byte	0x04, 0x11
        /*000e*/ 	.short	(.L_14 - .L_13)
	.align		4
.L_13:
        /*0010*/ 	.word	index@(_ZN7cutlass13device_kernelINS_4gemm6kernel13GemmUniversalIN4cute5tupleIJiiiiEEENS1_10collective13CollectiveMmaINS1_43MainloopSm90TmaGmmaWarpSpecializedSparseFP8ILi12ENS5_IJNS4_1CILi1EEENSA_ILi2EEESB_EEENS1_35KernelTmaWarpSpecializedCooperativeEEENS5_IJNSA_ILi256EEENSA_ILi128EEENSA_ILi64EEEEEENS_12float_e4m3_tENS5_IJNS4_6LayoutINS5_IJiNS5_IJSC_iEEEiEEENS5_IJlNS5_IJSB_SC_EEElEEEEENSL_INS5_IJNS5_IJSI_iEEESR_iEEENS5_IJNS5_IJSI_NSA_ILi4096EEEEEENS5_IJSB_lEEElEEEEEEEESK_NS5_IJlSB_lEEENS4_8TiledMMAINS4_8MMA_AtomIJNS4_4SM904GMMA6SPARSE32GMMA_64x128x64_F32E4M3E4M3_SS_TNILNS13_7ScaleInE1ELS16_1ELNS13_9SparseSelE0EEEEEENSL_INS5_IJSC_SB_SB_EEENS5_IJSB_NSA_ILi0EEES1B_EEEEENS5_IJNS4_10UnderscoreES1E_S1E_EEEEENS4_23SM90_TMA_LOAD_MULTICASTENS4_14ComposedLayoutINS4_7SwizzleILi1ELi4ELi3EEENS4_25smem_sparse_ptr_flag_bitsILi2ELi8EEENSL_INS5_IJNS5_IJSB_NSA_ILi8EEEEEENS5_IJSC_NSA_ILi32EEEEEEEEENS5_IJNS5_IJS1B_SI_EEESO_EEEEEEEvNS4_8identityENS4_13SM90_TMA_LOADENS1I_INS1J_ILi2ELi4ELi3EEENS4_18smem_ptr_flag_bitsILi8EEENSL_INS5_IJS1N_SI_EEENS5_IJSI_SB_EEEEEEEvS1W_EENS_8epilogue10collective6detail29Sm90TmaWarpSpecializedAdapterINS27_15DefaultEpilogueIfNS5_IJSB_llEEES2B_NS26_6thread17LinearCombinationIfLi1EffLNS2C_9ScaleType4KindE0ELNS_15FloatRoundStyleE2EfEENS1_15EpilogueDefaultEEEEEvvEEEEvNT_6ParamsE)
        /*0014*/ 	.word	0x00000100


	//----- nvinfo : EIATTR_MIN_STACK_SIZE
	.align		4
.L_14:
        /*0018*/ 	.byte	0x04, 0x12
        /*001a*/ 	.short	(.L_16 - .L_15)
	.align		4
.L_15:
        /*001c*/ 	.word	index@(_ZN7cutlass13device_kernelINS_4gemm6kernel13GemmUniversalIN4cute5tupleIJiiiiEEENS1_10collective13CollectiveMmaINS1_43MainloopSm90TmaGmmaWarpSpecializedSparseFP8ILi12ENS5_IJNS4_1CILi1EEENSA_ILi2EEESB_EEENS1_35KernelTmaWarpSpecializedCooperativeEEENS5_IJNSA_ILi256EEENSA_ILi128EEENSA_ILi64EEEEEENS_12float_e4m3_tENS5_IJNS4_6LayoutINS5_IJiNS5_IJSC_iEEEiEEENS5_IJlNS5_IJSB_SC_EEElEEEEENSL_INS5_IJNS5_IJSI_iEEESR_iEEENS5_IJNS5_IJSI_NSA_ILi4096EEEEEENS5_IJSB_lEEElEEEEEEEESK_NS5_IJlSB_lEEENS4_8TiledMMAINS4_8MMA_AtomIJNS4_4SM904GMMA6SPARSE32GMMA_64x128x64_F32E4M3E4M3_SS_TNILNS13_7ScaleInE1ELS16_1ELNS13_9SparseSelE0EEEEEENSL_INS5_IJSC_SB_SB_EEENS5_IJSB_NSA_ILi0EEES1B_EEEEENS5_IJNS4_10UnderscoreES1E_S1E_EEEEENS4_23SM90_TMA_LOAD_MULTICASTENS4_14ComposedLayoutINS4_7SwizzleILi1ELi4ELi3EEENS4_25smem_sparse_ptr_flag_bitsILi2ELi8EEENSL_INS5_IJNS5_IJSB_NSA_ILi8EEEEEENS5_IJSC_NSA_ILi32EEEEEEEEENS5_IJNS5_IJS1B_SI_EEESO_EEEEEEEvNS4_8identityENS4_13SM90_TMA_LOADENS1I_INS1J_ILi2ELi4ELi3EEENS4_18smem_ptr_flag_bitsILi8EEENSL_INS5_IJS1N_SI_EEENS5_IJSI_SB_EEEEEEEvS1W_EENS_8epilogue10collective6detail29Sm90TmaWarpSpecializedAdapterINS27_15DefaultEpilogueIfNS5_IJSB_llEEES2B_NS26_6thread17LinearCombinationIfLi1EffLNS2C_9ScaleType4KindE0ELNS_15FloatRoundStyleE2EfEENS1_15EpilogueDefaultEEEEEvvEEEEvNT_6ParamsE)
        /*0020*/ 	.word	0x00000100
.L_16:


//--------------------- .nv.compat                --------------------------
	.section	.nv.compat,"",@"SHT_CUDA_COMPAT_INFO"
	.align	4
        /*0000*/ 	.byte	0x02, 0x09, 0x01, 0x00, 0x02, 0x02, 0x04, 0x00, 0x02, 0x05, 0x05, 0x00, 0x03, 0x07, 0x01, 0x01
        /*0010*/ 	.byte	0x02, 0x03, 0x01, 0x00, 0x02, 0x06, 0x01, 0x00, 0x04, 0x0b, 0x08, 0x00, 0x00, 0x00, 0x00, 0x00
        /*0020*/ 	.byte	0x00, 0x00, 0x00, 0x00


//--------------------- .nv.info._ZN7cutlass13device_kernelINS_4gemm6kernel13GemmUniversalIN4cute5tupleIJiiiiEEENS1_10collective13CollectiveMmaINS1_43MainloopSm90TmaGmmaWarpSpecializedSparseFP8ILi12ENS5_IJNS4_1CILi1EEENSA_ILi2EEESB_EEENS1_35KernelTmaWarpSpecializedCooperativeEEENS5_IJNSA_ILi256EEENSA_ILi128EEENSA_ILi64EEEEEENS_12float_e4m3_tENS5_IJNS4_6LayoutINS5_IJiNS5_IJSC_iEEEiEEENS5_IJlNS5_IJSB_SC_EEElEEEEENSL_INS5_IJNS5_IJSI_iEEESR_iEEENS5_IJNS5_IJSI_NSA_ILi4096EEEEEENS5_IJSB_lEEElEEEEEEEESK_NS5_IJlSB_lEEENS4_8TiledMMAINS4_8MMA_AtomIJNS4_4SM904GMMA6SPARSE32GMMA_64x128x64_F32E4M3E4M3_SS_TNILNS13_7ScaleInE1ELS16_1ELNS13_9SparseSelE0EEEEEENSL_INS5_IJSC_SB_SB_EEENS5_IJSB_NSA_ILi0EEES1B_EEEEENS5_IJNS4_10UnderscoreES1E_S1E_EEEEENS4_23SM90_TMA_LOAD_MULTICASTENS4_14ComposedLayoutINS4_7SwizzleILi1ELi4ELi3EEENS4_25smem_sparse_ptr_flag_bitsILi2ELi8EEENSL_INS5_IJNS5_IJSB_NSA_ILi8EEEEEENS5_IJSC_NSA_ILi32EEEEEEEEENS5_IJNS5_IJS1B_SI_EEESO_EEEEEEEvNS4_8identityENS4_13SM90_TMA_LOADENS1I_INS1J_ILi2ELi4ELi3EEENS4_18smem_ptr_flag_bitsILi8EEENSL_INS5_IJS1N_SI_EEENS5_IJSI_SB_EEEEEEEvS1W_EENS_8epilogue10collective6detail29Sm90TmaWarpSpecializedAdapterINS27_15DefaultEpilogueIfNS5_IJSB_llEEES2B_NS26_6thread17LinearCombinationIfLi1EffLNS2C_9ScaleType4KindE0ELNS_15FloatRoundStyleE2EfEENS1_15EpilogueDefaultEEEEEvvEEEEvNT_6ParamsE --------------------------
	.section	.nv.info._ZN7cutlass13device_kernelINS_4gemm6kernel13GemmUniversalIN4cute5tupleIJiiiiEEENS1_10collective13CollectiveMmaINS1_43MainloopSm90TmaGmmaWarpSpecializedSparseFP8ILi12ENS5_IJNS4_1CILi1EEENSA_ILi2EEESB_EEENS1_35KernelTmaWarpSpecializedCooperativeEEENS5_IJNSA_ILi256EEENSA_ILi128EEENSA_ILi64EEEEEENS_12float_e4m3_tENS5_IJNS4_6LayoutINS5_IJiNS5_IJSC_iEEEiEEENS5_IJlNS5_IJSB_SC_EEElEEEEENSL_INS5_IJNS5_IJSI_iEEESR_iEEENS5_IJNS5_IJSI_NSA_ILi4096EEEEEENS5_IJSB_lEEElEEEEEEEESK_NS5_IJlSB_lEEENS4_8TiledMMAINS4_8MMA_AtomIJNS4_4SM904GMMA6SPARSE32GMMA_64x128x64_F32E4M3E4M3_SS_TNILNS13_7ScaleInE1ELS16_1ELNS13_9SparseSelE0EEEEEENSL_INS5_IJSC_SB_SB_EEENS5_IJSB_NSA_ILi0EEES1B_EEEEENS5_IJNS4_10UnderscoreES1E_S1E_EEEEENS4_23SM90_TMA_LOAD_MULTICASTENS4_14ComposedLayoutINS4_7SwizzleILi1ELi4ELi3EEENS4_25smem_sparse_ptr_flag_bitsILi2ELi8EEENSL_INS5_IJNS5_IJSB_NSA_ILi8EEEEEENS5_IJSC_NSA_ILi32EEEEEEEEENS5_IJNS5_IJS1B_SI_EEESO_EEEEEEEvNS4_8identityENS4_13SM90_TMA_LOADENS1I_INS1J_ILi2ELi4ELi3EEENS4_18smem_ptr_flag_bitsILi8EEENSL_INS5_IJS1N_SI_EEENS5_IJSI_SB_EEEEEEEvS1W_EENS_8epilogue10collective6detail29Sm90TmaWarpSpecializedAdapterINS27_15DefaultEpilogueIfNS5_IJSB_llEEES2B_NS26_6thread17LinearCombinationIfLi1EffLNS2C_9ScaleType4KindE0ELNS_15FloatRoundStyleE2EfEENS1_15EpilogueDefaultEEEEEvvEEEEvNT_6ParamsE,"",@"SHT_CUDA_INFO"
	.sectionflags	@""
	.align	4


	//----- nvinfo : EIATTR_CUDA_API_VERSION
	.align		4
        /*0000*/ 	.byte	0x04, 0x37
        /*0002*/ 	.short	(.L_18 - .L_17)
.L_17:
        /*0004*/ 	.word	0x00000082


	//----- nvinfo : EIATTR_KPARAM_INFO
	.align		4
.L_18:
        /*0008*/ 	.byte	0x04, 0x17
        /*000a*/ 	.short	(.L_20 - .L_19)
.L_19:
        /*000c*/ 	.word	0x00000000
        /*0010*/ 	.short	0x0000
        /*0012*/ 	.short	0x0070
        /*0014*/ 	.byte	0x00, 0xf0, 0x01, 0x14


	//----- nvinfo : EIATTR_SPARSE_MMA_MASK
	.align		4
.L_20:
        /*0018*/ 	.byte	0x03, 0x50
        /*001a*/ 	.short	0x0001


	//----- nvinfo : EIATTR_MAXREG_COUNT
	.align		4
        /*001c*/ 	.byte	0x03, 0x1b
        /*001e*/ 	.short	0x00a8


	//----- nvinfo : EIATTR_NUM_BARRIERS
	.align		4
        /*0020*/ 	.byte	0x02, 0x4c
        /*0022*/ 	.byte	0x01
	.zero		1


	//----- nvinfo : EIATTR_ANNOTATIONS
	.align		4
        /*0024*/ 	.byte	0x04, 0x55
        /*0026*/ 	.short	(.L_22 - .L_21)


	//   ....[0]....
.L_21:
        /*0028*/ 	.word	0x00000001
        /*002c*/ 	.byte	0xd0, 0x07, 0x00, 0x00, 0x01, 0x00, 0x00, 0x00, 0x00, 0x0a, 0x00, 0x00, 0x01, 0x00, 0x00, 0x00
        /* <DEDUP_REMOVED lines=198> */
        /*0c9c*/ 	.byte	0xf0, 0xe3, 0x00, 0x00, 0x01, 0x00, 0x00, 0x00, 0x10, 0xe4, 0x00, 0x00


	//----- nvinfo : EIATTR_MERCURY_ISA_VERSION
	.align		4
.L_22:
        /*0ca8*/ 	.byte	0x03, 0x5f
        /*0caa*/ 	.short	0x0101


	//----- nvinfo : EIATTR_INT_WARP_WIDE_INSTR_OFFSETS
	.align		4
        /*0cac*/ 	.byte	0x04, 0x31
        /*0cae*/ 	.short	(.L_24 - .L_23)


	//   ....[0]....
.L_23:
        /*0cb0*/ 	.word	0x00000690


	//   ....[1]....
        /*0cb4*/ 	.word	0x000006b0


	//   ....[2]....
        /*0cb8*/ 	.word	0x00000800


	//----- nvinfo : EIATTR_COOP_GROUP_MASK_REGIDS
	.align		4
.L_24:
        /*0cbc*/ 	.byte	0x04, 0x29
        /*0cbe*/ 	.short	(.L_26 - .L_25)


	//   ....[0]....
.L_25:
        /*0cc0*/ 	.word	0xffffffff


	//   ....[1]....
        /*0cc4*/ 	.word	0xffffffff


	//   ....[2]....
        /*0cc8*/ 	.word	0xffffffff


	//   ....[3]....
        /*0ccc*/ 	.word	0xffffffff


	//   ....[4]....
        /*0cd0*/ 	.word	0xffffffff


	//   ....[5]....
        /*0cd4*/ 	.word	0xffffffff


	//----- nvinfo : EIATTR_COOP_GROUP_INSTR_OFFSETS
	.align		4
.L_26:
        /*0cd8*/ 	.byte	0x04, 0x28
        /*0cda*/ 	.short	(.L_28 - .L_27)


	//   ....[0]....
.L_27:
        /*0cdc*/ 	.word	0x00000070


	//   ....[1]....
        /*0ce0*/ 	.word	0x00000080


	//   ....[2]....
        /*0ce4*/ 	.word	0x000001d0


	//   ....[3]....
        /*0ce8*/ 	.word	0x00000520


	//   ....[4]....
        /*0cec*/ 	.word	0x00000910


	//   ....[5]....
        /*0cf0*/ 	.word	0x00001980


	//----- nvinfo : EIATTR_REG_RECONFIG
	.align		4
.L_28:
        /*0cf4*/ 	.byte	0x01, 0x54
	.zero		2


	//----- nvinfo : EIATTR_MBARRIER_INSTR_OFFSETS
	.align		4
        /*0cf8*/ 	.byte	0x04, 0x39
        /*0cfa*/ 	.short	(.L_30 - .L_29)


	//   ....[0]....
.L_29:
        /*0cfc*/ 	.word	0x00000370
        /*0d00*/ 	.word	0x000000ff
        /*0d04*/ 	.word	0x00000000
        /*0d08*/ 	.short	0x0100
        /*0d0a*/ 	.byte	0x09
	.zero		1


	//   ....[1]....
        /*0d0c*/ 	.word	0x00000380
        /*0d10*/ 	.word	0x000000ff
        /*0d14*/ 	.word	0x00000060
        /*0d18*/ 	.short	0x0100
        /*0d1a*/ 	.byte	0x09
	.zero		1


	//   ....[2]....
        /*0d1c*/ 	.word	0x00000390
        /*0d20*/ 	.word	0x000000ff
        /*0d24*/ 	.word	0x00000008
        /*0d28*/ 	.short	0x0100
        /*0d2a*/ 	.byte	0x09
	.zero		1


	//   ....[3]....
        /*0d2c*/ 	.word	0x000003a0
        /*0d30*/ 	.word	0x000000ff
        /*0d34*/ 	.word	0x00000068
        /*0d38*/ 	.short	0x0100
        /*0d3a*/ 	.byte	0x09
	.zero		1


	//   ....[4]....
        /*0d3c*/ 	.word	0x000003b0
        /*0d40*/ 	.word	0x000000ff
        /*0d44*/ 	.word	0x00000010
        /*0d48*/ 	.short	0x0100
        /*0d4a*/ 	.byte	0x09
	.zero		1


	//   ....[5]....
        /*0d4c*/ 	.word	0x000003c0
        /*0d50*/ 	.word	0x000000ff
        /*0d54*/ 	.word	0x00000070
        /*0d58*/ 	.short	0x0100
        /*0d5a*/ 	.byte	0x09
	.zero		1


	//   ....[6]....
        /*0d5c*/ 	.word	0x000003d0
        /*0d60*/ 	.word	0x000000ff
        /*0d64*/ 	.word	0x00000018
        /*0d68*/ 	.short	0x0100
        /*0d6a*/ 	.byte	0x09
	.zero		1


	//   ....[7]....
        /*0d6c*/ 	.word	0x000003e0
        /*0d70*/ 	.word	0x000000ff
        /*0d74*/ 	.word	0x00000078
        /*0d78*/ 	.short	0x0100
        /*0d7a*/ 	.byte	0x09
	.zero		1


	//   ....[8]....
        /*0d7c*/ 	.word	0x000003f0
        /*0d80*/ 	.word	0x000000ff
        /*0d84*/ 	.word	0x00000020
        /*0d88*/ 	.short	0x0100
        /*0d8a*/ 	.byte	0x09
	.zero		1


	//   ....[9]....
        /*0d8c*/ 	.word	0x00000400
        /*0d90*/ 	.word	0x000000ff
        /*0d94*/ 	.word	0x00000080
        /*0d98*/ 	.short	0x0100
        /*0d9a*/ 	.byte	0x09
	.zero		1


	//   ....[10]....
        /*0d9c*/ 	.word	0x00000410
        /*0da0*/ 	.word	0x000000ff
        /*0da4*/ 	.word	0x00000028
        /*0da8*/ 	.short	0x0100
        /*0daa*/ 	.byte	0x09
	.zero		1


	//   ....[11]....
        /*0dac*/ 	.word	0x00000420
        /*0db0*/ 	.word	0x000000ff
        /*0db4*/ 	.word	0x00000088
        /*0db8*/ 	.short	0x0100
        /*0dba*/ 	.byte	0x09
	.zero		1


	//   ....[12]....
        /*0dbc*/ 	.word	0x00000430
        /*0dc0*/ 	.word	0x000000ff
        /*0dc4*/ 	.word	0x00000030
        /*0dc8*/ 	.short	0x0100
        /*0dca*/ 	.byte	0x09
	.zero		1


	//   ....[13]....
        /*0dcc*/ 	.word	0x00000440
        /*0dd0*/ 	.word	0x000000ff
        /*0dd4*/ 	.word	0x00000090
        /*0dd8*/ 	.short	0x0100
        /*0dda*/ 	.byte	0x09
	.zero		1


	//   ....[14]....
        /*0ddc*/ 	.word	0x00000450
        /*0de0*/ 	.word	0x000000ff
        /*0de4*/ 	.word	0x00000038
        /*0de8*/ 	.short	0x0100
        /*0dea*/ 	.byte	0x09
	.zero		1


	//   ....[15]....
        /*0dec*/ 	.word	0x00000460
        /*0df0*/ 	.word	0x000000ff
        /*0df4*/ 	.word	0x00000098
        /*0df8*/ 	.short	0x0100
        /*0dfa*/ 	.byte	0x09
	.zero		1


	//   ....[16]....
        /*0dfc*/ 	.word	0x00000470
        /*0e00*/ 	.word	0x000000ff
        /*0e04*/ 	.word	0x00000040
        /*0e08*/ 	.short	0x0100
        /*0e0a*/ 	.byte	0x09
	.zero		1


	//   ....[17]....
        /*0e0c*/ 	.word	0x00000480
        /*0e10*/ 	.word	0x000000ff
        /*0e14*/ 	.word	0x000000a0
        /*0e18*/ 	.short	0x0100
        /*0e1a*/ 	.byte	0x09
	.zero		1


	//   ....[18]....
        /*0e1c*/ 	.word	0x00000490
        /*0e20*/ 	.word	0x000000ff
        /*0e24*/ 	.word	0x00000048
        /*0e28*/ 	.short	0x0100
        /*0e2a*/ 	.byte	0x09
	.zero		1


	//   ....[19]....
        /*0e2c*/ 	.word	0x000004a0
        /*0e30*/ 	.word	0x000000ff
        /*0e34*/ 	.word	0x000000a8
        /*0e38*/ 	.short	0x0100
        /*0e3a*/ 	.byte	0x09
	.zero		1


	//   ....[20]....
        /*0e3c*/ 	.word	0x000004b0
        /*0e40*/ 	.word	0x000000ff
        /*0e44*/ 	.word	0x00000050
        /*0e48*/ 	.short	0x0100
        /*0e4a*/ 	.byte	0x09
	.zero		1


	//   ....[21]....
        /*0e4c*/ 	.word	0x000004c0
        /*0e50*/ 	.word	0x000000ff
        /*0e54*/ 	.word	0x000000b0
        /*0e58*/ 	.short	0x0100
        /*0e5a*/ 	.byte	0x09
	.zero		1


	//   ....[22]....
        /*0e5c*/ 	.word	0x000004d0
        /*0e60*/ 	.word	0x000000ff
        /*0e64*/ 	.word	0x00000058
        /*0e68*/ 	.short	0x0100
        /*0e6a*/ 	.byte	0x09
	.zero		1


	//   ....[23]....
        /*0e6c*/ 	.word	0x000004e0
        /*0e70*/ 	.word	0x000000ff
        /*0e74*/ 	.word	0x000000b8
        /*0e78*/ 	.short	0x0100
        /*0e7a*/ 	.byte	0x09
	.zero		1


	//   ....[24]....
        /*0e7c*/ 	.word	0x00000890
        /*0e80*/ 	.word	0x000000ff
        /*0e84*/ 	.word	0x000000d0
        /*0e88*/ 	.short	0x0100
        /*0e8a*/ 	.byte	0x06
	.zero		1


	//   ....[25]....
        /*0e8c*/ 	.word	0x000008c0
        /*0e90*/ 	.word	0x000000ff
        /*0e94*/ 	.word	0x000000d8
        /*0e98*/ 	.short	0x0100
        /*0e9a*/ 	.byte	0x06
	.zero		1


	//   ....[26]....
        /*0e9c*/ 	.word	0x00001f40
        /*0ea0*/ 	.word	0x000000ff
        /*0ea4*/ 	.word	0x00000000
        /*0ea8*/ 	.short	0x010a
        /*0eaa*/ 	.byte	0x08
	.zero		1


	//   ....[27]....
        /*0eac*/ 	.word	0x00001f80
        /*0eb0*/ 	.word	0x000000ff
        /*0eb4*/ 	.word	0x00000000
        /*0eb8*/ 	.short	0x010a
        /*0eba*/ 	.byte	0x08
	.zero		1


	//   ....[28]....
        /*0ebc*/ 	.word	0x000030b0
        /*0ec0*/ 	.word	0x00000098
        /*0ec4*/ 	.word	0x00000000
        /*0ec8*/ 	.short	0x0101
        /*0eca*/ 	.byte	0x3f
	.zero		1


	//   ....[29]....
        /*0ecc*/ 	.word	0x0000ded0
        /*0ed0*/ 	.word	0x0000000b
        /*0ed4*/ 	.word	0x00000060
        /*0ed8*/ 	.short	0x010a
        /*0eda*/ 	.byte	0x3f
	.zero		1


	//   ....[30]....
        /*0edc*/ 	.word	0x0000e350
        /*0ee0*/ 	.word	0x00000004
        /*0ee4*/ 	.word	0x000000d8
        /*0ee8*/ 	.short	0x0101
        /*0eea*/ 	.byte	0x3f
	.zero		1


	//   ....[31]....
        /*0eec*/ 	.word	0x0000ead0
        /*0ef0*/ 	.word	0x00000007
        /*0ef4*/ 	.word	0x00000000
        /*0ef8*/ 	.short	0x010a
        /*0efa*/ 	.byte	0x3f
	.zero		1


	//   ....[32]....
        /*0efc*/ 	.word	0x0000eb50
        /*0f00*/ 	.word	0x00000009
        /*0f04*/ 	.word	0x00000000
        /*0f08*/ 	.short	0x010a
        /*0f0a*/ 	.byte	0x3f
	.zero		1


	//   ....[33]....
        /*0f0c*/ 	.word	0x0000ebe0
        /*0f10*/ 	.word	0x00000006
        /*0f14*/ 	.word	0x00000000
        /*0f18*/ 	.short	0x010a
        /*0f1a*/ 	.byte	0x3f
	.zero		1


	//   ....[34]....
        /*0f1c*/ 	.word	0x0000ec70
        /*0f20*/ 	.word	0x00000009
        /*0f24*/ 	.word	0x00000000
        /*0f28*/ 	.short	0x010a
        /*0f2a*/ 	.byte	0x3f
	.zero		1


	//   ....[35]....
        /*0f2c*/ 	.word	0x0000ed00
        /*0f30*/ 	.word	0x00000006
        /*0f34*/ 	.word	0x00000000
        /*0f38*/ 	.short	0x010a
        /*0f3a*/ 	.byte	0x3f
	.zero		1


	//   ....[36]....
        /*0f3c*/ 	.word	0x0000ed90
        /*0f40*/ 	.word	0x00000009
        /*0f44*/ 	.word	0x00000000
        /*0f48*/ 	.short	0x010a
        /*0f4a*/ 	.byte	0x3f
	.zero		1


	//   ....[37]....
        /*0f4c*/ 	.word	0x0000ee20
        /*0f50*/ 	.word	0x00000006
        /*0f54*/ 	.word	0x00000000
        /*0f58*/ 	.short	0x010a
        /*0f5a*/ 	.byte	0x3f
	.zero		1


	//   ....[38]....
        /*0f5c*/ 	.word	0x0000eeb0
        /*0f60*/ 	.word	0x00000009
        /*0f64*/ 	.word	0x00000000
        /*0f68*/ 	.short	0x010a
        /*0f6a*/ 	.byte	0x3f
	.zero		1


	//   ....[39]....
        /*0f6c*/ 	.word	0x0000ef40
        /*0f70*/ 	.word	0x00000006
        /*0f74*/ 	.word	0x00000000
        /*0f78*/ 	.short	0x010a
        /*0f7a*/ 	.byte	0x3f
	.zero		1


	//   ....[40]....
        /*0f7c*/ 	.word	0x0000efd0
        /*0f80*/ 	.word	0x00000009
        /*0f84*/ 	.word	0x00000000
        /*0f88*/ 	.short	0x010a
        /*0f8a*/ 	.byte	0x3f
	.zero		1


	//   ....[41]....
        /*0f8c*/ 	.word	0x0000f060
        /*0f90*/ 	.word	0x00000006
        /*0f94*/ 	.word	0x00000000
        /*0f98*/ 	.short	0x010a
        /*0f9a*/ 	.byte	0x3f
	.zero		1


	//   ....[42]....
        /*0f9c*/ 	.word	0x0000f0f0
        /*0fa0*/ 	.word	0x00000003
        /*0fa4*/ 	.word	0x00000000
        /*0fa8*/ 	.short	0x010a
        /*0faa*/ 	.byte	0x3f
	.zero		1


	//   ....[43]....
        /*0fac*/ 	.word	0x0000f160
        /*0fb0*/ 	.word	0x00000099
        /*0fb4*/ 	.word	0x00000000
        /*0fb8*/ 	.short	0x010a
        /*0fba*/ 	.byte	0x3f
	.zero		1


	//   ....[44]....
        /*0fbc*/ 	.word	0x0000f230
        /*0fc0*/ 	.word	0x0000000b
        /*0fc4*/ 	.word	0x00000060
        /*0fc8*/ 	.short	0x010a
        /*0fca*/ 	.byte	0x3f
	.zero		1


	//   ....[45]....
        /*0fcc*/ 	.word	0x0000f300
        /*0fd0*/ 	.word	0x00000007
        /*0fd4*/ 	.word	0x00000000
        /*0fd8*/ 	.short	0x010a
        /*0fda*/ 	.byte	0x3f
	.zero		1


	//   ....[46]....
        /*0fdc*/ 	.word	0x0000f350
        /*0fe0*/ 	.word	0x00000009
        /*0fe4*/ 	.word	0x00000000
        /*0fe8*/ 	.short	0x010a
        /*0fea*/ 	.byte	0x3f
	.zero		1


	//   ....[47]....
        /*0fec*/ 	.word	0x0000f3a0
        /*0ff0*/ 	.word	0x00000006
        /*0ff4*/ 	.word	0x00000000
        /*0ff8*/ 	.short	0x010a
        /*0ffa*/ 	.byte	0x3f
	.zero		1


	//   ....[48]....
        /*0ffc*/ 	.word	0x0000f3f0
        /*1000*/ 	.word	0x00000009
        /*1004*/ 	.word	0x00000000
        /*1008*/ 	.short	0x010a
        /*100a*/ 	.byte	0x3f
	.zero		1


	//   ....[49]....
        /*100c*/ 	.word	0x0000f440
        /*1010*/ 	.word	0x00000006
        /*1014*/ 	.word	0x00000000
        /*1018*/ 	.short	0x010a
        /*101a*/ 	.byte	0x3f
	.zero		1


	//   ....[50]....
        /*101c*/ 	.word	0x0000f490
        /*1020*/ 	.word	0x00000009
        /*1024*/ 	.word	0x00000000
        /*1028*/ 	.short	0x010a
        /*102a*/ 	.byte	0x3f
	.zero		1


	//   ....[51]....
        /*102c*/ 	.word	0x0000f4e0
        /*1030*/ 	.word	0x00000006
        /*1034*/ 	.word	0x00000000
        /*1038*/ 	.short	0x010a
        /*103a*/ 	.byte	0x3f
	.zero		1


	//   ....[52]....
        /*103c*/ 	.word	0x0000f530
        /*1040*/ 	.word	0x00000009
        /*1044*/ 	.word	0x00000000
        /*1048*/ 	.short	0x010a
        /*104a*/ 	.byte	0x3f
	.zero		1


	//   ....[53]....
        /*104c*/ 	.word	0x0000f580
        /*1050*/ 	.word	0x00000006
        /*1054*/ 	.word	0x00000000
        /*1058*/ 	.short	0x010a
        /*105a*/ 	.byte	0x3f
	.zero		1


	//   ....[54]....
        /*105c*/ 	.word	0x0000f5d0
        /*1060*/ 	.word	0x00000009
        /*1064*/ 	.word	0x00000000
        /*1068*/ 	.short	0x010a
        /*106a*/ 	.byte	0x3f
	.zero		1


	//   ....[55]....
        /*106c*/ 	.word	0x0000f620
        /*1070*/ 	.word	0x00000006
        /*1074*/ 	.word	0x00000000
        /*1078*/ 	.short	0x010a
        /*107a*/ 	.byte	0x3f
	.zero		1


	//----- nvinfo : EIATTR_NUM_MBARRIERS
	.align		4
.L_30:
        /*107c*/ 	.byte	0x03, 0x38
        /*107e*/ 	.short	0x001a


	//----- nvinfo : EIATTR_EXIT_INSTR_OFFSETS
	.align		4
        /*1080*/ 	.byte	0x04, 0x1c
        /*1082*/ 	.short	(.L_32 - .L_31)


	//   ....[0]....
.L_31:
        /*1084*/ 	.word	0x00000aa0


	//   ....[1]....
        /*1088*/ 	.word	0x00001330


	//   ....[2]....
        /*108c*/ 	.word	0x0000d580


	//   ....[3]....
        /*1090*/ 	.word	0x0000db10


	//   ....[4]....
        /*1094*/ 	.word	0x0000f140


	//----- nvinfo : EIATTR_MAX_THREADS
	.align		4
.L_32:
        /*1098*/ 	.byte	0x04, 0x05
        /*109a*/ 	.short	(.L_34 - .L_33)
.L_33:
        /*109c*/ 	.word	0x00000180
        /*10a0*/ 	.word	0x00000001
        /*10a4*/ 	.word	0x00000001


	//----- nvinfo : EIATTR_CRS_STACK_SIZE
	.align		4
.L_34:
        /*10a8*/ 	.byte	0x04, 0x1e
        /*10aa*/ 	.short	(.L_36 - .L_35)
.L_35:
        /*10ac*/ 	.word	0x00000000


	//----- nvinfo : EIATTR_CBANK_PARAM_SIZE
	.align		4
.L_36:
        /*10b0*/ 	.byte	0x03, 0x19
        /*10b2*/ 	.short	0x0570


	//----- nvinfo : EIATTR_PARAM_CBANK
	.align		4
        /*10b4*/ 	.byte	0x04, 0x0a
        /*10b6*/ 	.short	(.L_38 - .L_37)
	.align		4
.L_37:
        /*10b8*/ 	.word	index@(.nv.constant0._ZN7cutlass13device_kernelINS_4gemm6kernel13GemmUniversalIN4cute5tupleIJiiiiEEENS1_10collective13CollectiveMmaINS1_43MainloopSm90TmaGmmaWarpSpecializedSparseFP8ILi12ENS5_IJNS4_1CILi1EEENSA_ILi2EEESB_EEENS1_35KernelTmaWarpSpecializedCooperativeEEENS5_IJNSA_ILi256EEENSA_ILi128EEENSA_ILi64EEEEEENS_12float_e4m3_tENS5_IJNS4_6LayoutINS5_IJiNS5_IJSC_iEEEiEEENS5_IJlNS5_IJSB_SC_EEElEEEEENSL_INS5_IJNS5_IJSI_iEEESR_iEEENS5_IJNS5_IJSI_NSA_ILi4096EEEEEENS5_IJSB_lEEElEEEEEEEESK_NS5_IJlSB_lEEENS4_8TiledMMAINS4_8MMA_AtomIJNS4_4SM904GMMA6SPARSE32GMMA_64x128x64_F32E4M3E4M3_SS_TNILNS13_7ScaleInE1ELS16_1ELNS13_9SparseSelE0EEEEEENSL_INS5_IJSC_SB_SB_EEENS5_IJSB_NSA_ILi0EEES1B_EEEEENS5_IJNS4_10UnderscoreES1E_S1E_EEEEENS4_23SM90_TMA_LOAD_MULTICASTENS4_14ComposedLayoutINS4_7SwizzleILi1ELi4ELi3EEENS4_25smem_sparse_ptr_flag_bitsILi2ELi8EEENSL_INS5_IJNS5_IJSB_NSA_ILi8EEEEEENS5_IJSC_NSA_ILi32EEEEEEEEENS5_IJNS5_IJS1B_SI_EEESO_EEEEEEEvNS4_8identityENS4_13SM90_TMA_LOADENS1I_INS1J_ILi2ELi4ELi3EEENS4_18smem_ptr_flag_bitsILi8EEENSL_INS5_IJS1N_SI_EEENS5_IJSI_SB_EEEEEEEvS1W_EENS_8epilogue10collective6detail29Sm90TmaWarpSpecializedAdapterINS27_15DefaultEpilogueIfNS5_IJSB_llEEES2B_NS26_6thread17LinearCombinationIfLi1EffLNS2C_9ScaleType4KindE0ELNS_15FloatRoundStyleE2EfEENS1_15EpilogueDefaultEEEEEvvEEEEvNT_6ParamsE)
        /*10bc*/ 	.short	0x0210
        /*10be*/ 	.short	0x0570


	//----- nvinfo : EIATTR_SW_WAR
	.align		4
.L_38:
        /*10c0*/ 	.byte	0x04, 0x36
        /*10c2*/ 	.short	(.L_40 - .L_39)
.L_39:
        /*10c4*/ 	.word	0x00000008
.L_40:


//--------------------- .nv.callgraph             --------------------------
	.section	.nv.callgraph,"",@"SHT_CUDA_CALLGRAPH"
	.align	4
	.sectionentsize	8
	.align		4
        /*0000*/ 	.word	0x00000000
	.align		4
        /*0004*/ 	.word	0xffffffff
	.align		4
        /*0008*/ 	.word	0x00000000
	.align		4
        /*000c*/ 	.word	0xfffffffe
	.align		4
        /*0010*/ 	.word	0x00000000
	.align		4
        /*0014*/ 	.word	0xfffffffd
	.align		4
        /*0018*/ 	.word	0x00000000
	.align		4
        /*001c*/ 	.word	0xfffffffc


//--------------------- .nv.constant4             --------------------------
	.section	.nv.constant4,"a",@progbits
	.align	8
	.align		8
.nv.constant4:
        /*0000*/ 	.dword	_ZN39_INTERNAL_daa56b74_4_k_cu_171a1fc8_26694cuda3std3__45__cpo5beginE
	.align		8
        /*0008*/ 	.dword	_ZN39_INTERNAL_daa56b74_4_k_cu_171a1fc8_26694cuda3std3__45__cpo3endE
	.align		8
        /*0010*/ 	.dword	_ZN39_INTERNAL_daa56b74_4_k_cu_171a1fc8_26694cuda3std3__45__cpo6cbeginE
	.align		8
        /*0018*/ 	.dword	_ZN39_INTERNAL_daa56b74_4_k_cu_171a1fc8_26694cuda3std3__45__cpo4cendE
	.align		8
        /*0020*/ 	.dword	_ZN39_INTERNAL_daa56b74_4_k_cu_171a1fc8_26694cuda3std3__441_GLOBAL__N__daa56b74_4_k_cu_171a1fc8_26696ignoreE
	.align		8
        /*0028*/ 	.dword	_ZN39_INTERNAL_daa56b74_4_k_cu_171a1fc8_26694cuda3std3__419piecewise_constructE
	.align		8
        /*0030*/ 	.dword	_ZN39_INTERNAL_daa56b74_4_k_cu_171a1fc8_26694cuda3std3__48in_placeE
	.align		8
        /*0038*/ 	.dword	_ZN39_INTERNAL_daa56b74_4_k_cu_171a1fc8_26694cuda3std6ranges3__45__cpo4swapE
	.align		8
        /*0040*/ 	.dword	_ZN39_INTERNAL_daa56b74_4_k_cu_171a1fc8_26694cuda3std6ranges3__45__cpo9iter_moveE
	.align		8
        /*0048*/ 	.dword	_ZN39_INTERNAL_daa56b74_4_k_cu_171a1fc8_26694cute7productE
	.align		8
        /*0050*/ 	.dword	_ZN39_INTERNAL_daa56b74_4_k_cu_171a1fc8_26694cute1_E


//--------------------- .text._ZN7cutlass13device_kernelINS_4gemm6kernel13GemmUniversalIN4cute5tupleIJiiiiEEENS1_10collective13CollectiveMmaINS1_43MainloopSm90TmaGmmaWarpSpecializedSparseFP8ILi12ENS5_IJNS4_1CILi1EEENSA_ILi2EEESB_EEENS1_35KernelTmaWarpSpecializedCooperativeEEENS5_IJNSA_ILi256EEENSA_ILi128EEENSA_ILi64EEEEEENS_12float_e4m3_tENS5_IJNS4_6LayoutINS5_IJiNS5_IJSC_iEEEiEEENS5_IJlNS5_IJSB_SC_EEElEEEEENSL_INS5_IJNS5_IJSI_iEEESR_iEEENS5_IJNS5_IJSI_NSA_ILi4096EEEEEENS5_IJSB_lEEElEEEEEEEESK_NS5_IJlSB_lEEENS4_8TiledMMAINS4_8MMA_AtomIJNS4_4SM904GMMA6SPARSE32GMMA_64x128x64_F32E4M3E4M3_SS_TNILNS13_7ScaleInE1ELS16_1ELNS13_9SparseSelE0EEEEEENSL_INS5_IJSC_SB_SB_EEENS5_IJSB_NSA_ILi0EEES1B_EEEEENS5_IJNS4_10UnderscoreES1E_S1E_EEEEENS4_23SM90_TMA_LOAD_MULTICASTENS4_14ComposedLayoutINS4_7SwizzleILi1ELi4ELi3EEENS4_25smem_sparse_ptr_flag_bitsILi2ELi8EEENSL_INS5_IJNS5_IJSB_NSA_ILi8EEEEEENS5_IJSC_NSA_ILi32EEEEEEEEENS5_IJNS5_IJS1B_SI_EEESO_EEEEEEEvNS4_8identityENS4_13SM90_TMA_LOADENS1I_INS1J_ILi2ELi4ELi3EEENS4_18smem_ptr_flag_bitsILi8EEENSL_INS5_IJS1N_SI_EEENS5_IJSI_SB_EEEEEEEvS1W_EENS_8epilogue10collective6detail29Sm90TmaWarpSpecializedAdapterINS27_15DefaultEpilogueIfNS5_IJSB_llEEES2B_NS26_6thread17LinearCombinationIfLi1EffLNS2C_9ScaleType4KindE0ELNS_15FloatRoundStyleE2EfEENS1_15EpilogueDefaultEEEEEvvEEEEvNT_6ParamsE --------------------------
	.section	.text._ZN7cutlass13device_kernelINS_4gemm6kernel13GemmUniversalIN4cute5tupleIJiiiiEEENS1_10collective13CollectiveMmaINS1_43MainloopSm90TmaGmmaWarpSpecializedSparseFP8ILi12ENS5_IJNS4_1CILi1EEENSA_ILi2EEESB_EEENS1_35KernelTmaWarpSpecializedCooperativeEEENS5_IJNSA_ILi256EEENSA_ILi128EEENSA_ILi64EEEEEENS_12float_e4m3_tENS5_IJNS4_6LayoutINS5_IJiNS5_IJSC_iEEEiEEENS5_IJlNS5_IJSB_SC_EEElEEEEENSL_INS5_IJNS5_IJSI_iEEESR_iEEENS5_IJNS5_IJSI_NSA_ILi4096EEEEEENS5_IJSB_lEEElEEEEEEEESK_NS5_IJlSB_lEEENS4_8TiledMMAINS4_8MMA_AtomIJNS4_4SM904GMMA6SPARSE32GMMA_64x128x64_F32E4M3E4M3_SS_TNILNS13_7ScaleInE1ELS16_1ELNS13_9SparseSelE0EEEEEENSL_INS5_IJSC_SB_SB_EEENS5_IJSB_NSA_ILi0EEES1B_EEEEENS5_IJNS4_10UnderscoreES1E_S1E_EEEEENS4_23SM90_TMA_LOAD_MULTICASTENS4_14ComposedLayoutINS4_7SwizzleILi1ELi4ELi3EEENS4_25smem_sparse_ptr_flag_bitsILi2ELi8EEENSL_INS5_IJNS5_IJSB_NSA_ILi8EEEEEENS5_IJSC_NSA_ILi32EEEEEEEEENS5_IJNS5_IJS1B_SI_EEESO_EEEEEEEvNS4_8identityENS4_13SM90_TMA_LOADENS1I_INS1J_ILi2ELi4ELi3EEENS4_18smem_ptr_flag_bitsILi8EEENSL_INS5_IJS1N_SI_EEENS5_IJSI_SB_EEEEEEEvS1W_EENS_8epilogue10collective6detail29Sm90TmaWarpSpecializedAdapterINS27_15DefaultEpilogueIfNS5_IJSB_llEEES2B_NS26_6thread17LinearCombinationIfLi1EffLNS2C_9ScaleType4KindE0ELNS_15FloatRoundStyleE2EfEENS1_15EpilogueDefaultEEEEEvvEEEEvNT_6ParamsE,"ax",@progbits
	.align	128
.text._ZN7cutlass13device_kernelINS_4gemm6kernel13GemmUniversalIN4cute5tupleIJiiiiEEENS1_10collective13CollectiveMmaINS1_43MainloopSm90TmaGmmaWarpSpecializedSparseFP8ILi12ENS5_IJNS4_1CILi1EEENSA_ILi2EEESB_EEENS1_35KernelTmaWarpSpecializedCooperativeEEENS5_IJNSA_ILi256EEENSA_ILi128EEENSA_ILi64EEEEEENS_12float_e4m3_tENS5_IJNS4_6LayoutINS5_IJiNS5_IJSC_iEEEiEEENS5_IJlNS5_IJSB_SC_EEElEEEEENSL_INS5_IJNS5_IJSI_iEEESR_iEEENS5_IJNS5_IJSI_NSA_ILi4096EEEEEENS5_IJSB_lEEElEEEEEEEESK_NS5_IJlSB_lEEENS4_8TiledMMAINS4_8MMA_AtomIJNS4_4SM904GMMA6SPARSE32GMMA_64x128x64_F32E4M3E4M3_SS_TNILNS13_7ScaleInE1ELS16_1ELNS13_9SparseSelE0EEEEEENSL_INS5_IJSC_SB_SB_EEENS5_IJSB_NSA_ILi0EEES1B_EEEEENS5_IJNS4_10UnderscoreES1E_S1E_EEEEENS4_23SM90_TMA_LOAD_MULTICASTENS4_14ComposedLayoutINS4_7SwizzleILi1ELi4ELi3EEENS4_25smem_sparse_ptr_flag_bitsILi2ELi8EEENSL_INS5_IJNS5_IJSB_NSA_ILi8EEEEEENS5_IJSC_NSA_ILi32EEEEEEEEENS5_IJNS5_IJS1B_SI_EEESO_EEEEEEEvNS4_8identityENS4_13SM90_TMA_LOADENS1I_INS1J_ILi2ELi4ELi3EEENS4_18smem_ptr_flag_bitsILi8EEENSL_INS5_IJS1N_SI_EEENS5_IJSI_SB_EEEEEEEvS1W_EENS_8epilogue10collective6detail29Sm90TmaWarpSpecializedAdapterINS27_15DefaultEpilogueIfNS5_IJSB_llEEES2B_NS26_6thread17LinearCombinationIfLi1EffLNS2C_9ScaleType4KindE0ELNS_15FloatRoundStyleE2EfEENS1_15EpilogueDefaultEEEEEvvEEEEvNT_6ParamsE:
        .type           _ZN7cutlass13device_kernelINS_4gemm6kernel13GemmUniversalIN4cute5tupleIJiiiiEEENS1_10collective13CollectiveMmaINS1_43MainloopSm90TmaGmmaWarpSpecializedSparseFP8ILi12ENS5_IJNS4_1CILi1EEENSA_ILi2EEESB_EEENS1_35KernelTmaWarpSpecializedCooperativeEEENS5_IJNSA_ILi256EEENSA_ILi128EEENSA_ILi64EEEEEENS_12float_e4m3_tENS5_IJNS4_6LayoutINS5_IJiNS5_IJSC_iEEEiEEENS5_IJlNS5_IJSB_SC_EEElEEEEENSL_INS5_IJNS5_IJSI_iEEESR_iEEENS5_IJNS5_IJSI_NSA_ILi4096EEEEEENS5_IJSB_lEEElEEEEEEEESK_NS5_IJlSB_lEEENS4_8TiledMMAINS4_8MMA_AtomIJNS4_4SM904GMMA6SPARSE32GMMA_64x128x64_F32E4M3E4M3_SS_TNILNS13_7ScaleInE1ELS16_1ELNS13_9SparseSelE0EEEEEENSL_INS5_IJSC_SB_SB_EEENS5_IJSB_NSA_ILi0EEES1B_EEEEENS5_IJNS4_10UnderscoreES1E_S1E_EEEEENS4_23SM90_TMA_LOAD_MULTICASTENS4_14ComposedLayoutINS4_7SwizzleILi1ELi4ELi3EEENS4_25smem_sparse_ptr_flag_bitsILi2ELi8EEENSL_INS5_IJNS5_IJSB_NSA_ILi8EEEEEENS5_IJSC_NSA_ILi32EEEEEEEEENS5_IJNS5_IJS1B_SI_EEESO_EEEEEEEvNS4_8identityENS4_13SM90_TMA_LOADENS1I_INS1J_ILi2ELi4ELi3EEENS4_18smem_ptr_flag_bitsILi8EEENSL_INS5_IJS1N_SI_EEENS5_IJSI_SB_EEEEEEEvS1W_EENS_8epilogue10collective6detail29Sm90TmaWarpSpecializedAdapterINS27_15DefaultEpilogueIfNS5_IJSB_llEEES2B_NS26_6thread17LinearCombinationIfLi1EffLNS2C_9ScaleType4KindE0ELNS_15FloatRoundStyleE2EfEENS1_15EpilogueDefaultEEEEEvvEEEEvNT_6ParamsE,@function
        .size           _ZN7cutlass13device_kernelINS_4gemm6kernel13GemmUniversalIN4cute5tupleIJiiiiEEENS1_10collective13CollectiveMmaINS1_43MainloopSm90TmaGmmaWarpSpecializedSparseFP8ILi12ENS5_IJNS4_1CILi1EEENSA_ILi2EEESB_EEENS1_35KernelTmaWarpSpecializedCooperativeEEENS5_IJNSA_ILi256EEENSA_ILi128EEENSA_ILi64EEEEEENS_12float_e4m3_tENS5_IJNS4_6LayoutINS5_IJiNS5_IJSC_iEEEiEEENS5_IJlNS5_IJSB_SC_EEElEEEEENSL_INS5_IJNS5_IJSI_iEEESR_iEEENS5_IJNS5_IJSI_NSA_ILi4096EEEEEENS5_IJSB_lEEElEEEEEEEESK_NS5_IJlSB_lEEENS4_8TiledMMAINS4_8MMA_AtomIJNS4_4SM904GMMA6SPARSE32GMMA_64x128x64_F32E4M3E4M3_SS_TNILNS13_7ScaleInE1ELS16_1ELNS13_9SparseSelE0EEEEEENSL_INS5_IJSC_SB_SB_EEENS5_IJSB_NSA_ILi0EEES1B_EEEEENS5_IJNS4_10UnderscoreES1E_S1E_EEEEENS4_23SM90_TMA_LOAD_MULTICASTENS4_14ComposedLayoutINS4_7SwizzleILi1ELi4ELi3EEENS4_25smem_sparse_ptr_flag_bitsILi2ELi8EEENSL_INS5_IJNS5_IJSB_NSA_ILi8EEEEEENS5_IJSC_NSA_ILi32EEEEEEEEENS5_IJNS5_IJS1B_SI_EEESO_EEEEEEEvNS4_8identityENS4_13SM90_TMA_LOADENS1I_INS1J_ILi2ELi4ELi3EEENS4_18smem_ptr_flag_bitsILi8EEENSL_INS5_IJS1N_SI_EEENS5_IJSI_SB_EEEEEEEvS1W_EENS_8epilogue10collective6detail29Sm90TmaWarpSpecializedAdapterINS27_15DefaultEpilogueIfNS5_IJSB_llEEES2B_NS26_6thread17LinearCombinationIfLi1EffLNS2C_9ScaleType4KindE0ELNS_15FloatRoundStyleE2EfEENS1_15EpilogueDefaultEEEEEvvEEEEvNT_6ParamsE,(.L_x_335 - _ZN7cutlass13device_kernelINS_4gemm6kernel13GemmUniversalIN4cute5tupleIJiiiiEEENS1_10collective13CollectiveMmaINS1_43MainloopSm90TmaGmmaWarpSpecializedSparseFP8ILi12ENS5_IJNS4_1CILi1EEENSA_ILi2EEESB_EEENS1_35KernelTmaWarpSpecializedCooperativeEEENS5_IJNSA_ILi256EEENSA_ILi128EEENSA_ILi64EEEEEENS_12float_e4m3_tENS5_IJNS4_6LayoutINS5_IJiNS5_IJSC_iEEEiEEENS5_IJlNS5_IJSB_SC_EEElEEEEENSL_INS5_IJNS5_IJSI_iEEESR_iEEENS5_IJNS5_IJSI_NSA_ILi4096EEEEEENS5_IJSB_lEEElEEEEEEEESK_NS5_IJlSB_lEEENS4_8TiledMMAINS4_8MMA_AtomIJNS4_4SM904GMMA6SPARSE32GMMA_64x128x64_F32E4M3E4M3_SS_TNILNS13_7ScaleInE1ELS16_1ELNS13_9SparseSelE0EEEEEENSL_INS5_IJSC_SB_SB_EEENS5_IJSB_NSA_ILi0EEES1B_EEEEENS5_IJNS4_10UnderscoreES1E_S1E_EEEEENS4_23SM90_TMA_LOAD_MULTICASTENS4_14ComposedLayoutINS4_7SwizzleILi1ELi4ELi3EEENS4_25smem_sparse_ptr_flag_bitsILi2ELi8EEENSL_INS5_IJNS5_IJSB_NSA_ILi8EEEEEENS5_IJSC_NSA_ILi32EEEEEEEEENS5_IJNS5_IJS1B_SI_EEESO_EEEEEEEvNS4_8identityENS4_13SM90_TMA_LOADENS1I_INS1J_ILi2ELi4ELi3EEENS4_18smem_ptr_flag_bitsILi8EEENSL_INS5_IJS1N_SI_EEENS5_IJSI_SB_EEEEEEEvS1W_EENS_8epilogue10collective6detail29Sm90TmaWarpSpecializedAdapterINS27_15DefaultEpilogueIfNS5_IJSB_llEEES2B_NS26_6thread17LinearCombinationIfLi1EffLNS2C_9ScaleType4KindE0ELNS_15FloatRoundStyleE2EfEENS1_15EpilogueDefaultEEEEEvvEEEEvNT_6ParamsE)
        .other          _ZN7cutlass13device_kernelINS_4gemm6kernel13GemmUniversalIN4cute5tupleIJiiiiEEENS1_10collective13CollectiveMmaINS1_43MainloopSm90TmaGmmaWarpSpecializedSparseFP8ILi12ENS5_IJNS4_1CILi1EEENSA_ILi2EEESB_EEENS1_35KernelTmaWarpSpecializedCooperativeEEENS5_IJNSA_ILi256EEENSA_ILi128EEENSA_ILi64EEEEEENS_12float_e4m3_tENS5_IJNS4_6LayoutINS5_IJiNS5_IJSC_iEEEiEEENS5_IJlNS5_IJSB_SC_EEElEEEEENSL_INS5_IJNS5_IJSI_iEEESR_iEEENS5_IJNS5_IJSI_NSA_ILi4096EEEEEENS5_IJSB_lEEElEEEEEEEESK_NS5_IJlSB_lEEENS4_8TiledMMAINS4_8MMA_AtomIJNS4_4SM904GMMA6SPARSE32GMMA_64x128x64_F32E4M3E4M3_SS_TNILNS13_7ScaleInE1ELS16_1ELNS13_9SparseSelE0EEEEEENSL_INS5_IJSC_SB_SB_EEENS5_IJSB_NSA_ILi0EEES1B_EEEEENS5_IJNS4_10UnderscoreES1E_S1E_EEEEENS4_23SM90_TMA_LOAD_MULTICASTENS4_14ComposedLayoutINS4_7SwizzleILi1ELi4ELi3EEENS4_25smem_sparse_ptr_flag_bitsILi2ELi8EEENSL_INS5_IJNS5_IJSB_NSA_ILi8EEEEEENS5_IJSC_NSA_ILi32EEEEEEEEENS5_IJNS5_IJS1B_SI_EEESO_EEEEEEEvNS4_8identityENS4_13SM90_TMA_LOADENS1I_INS1J_ILi2ELi4ELi3EEENS4_18smem_ptr_flag_bitsILi8EEENSL_INS5_IJS1N_SI_EEENS5_IJSI_SB_EEEEEEEvS1W_EENS_8epilogue10collective6detail29Sm90TmaWarpSpecializedAdapterINS27_15DefaultEpilogueIfNS5_IJSB_llEEES2B_NS26_6thread17LinearCombinationIfLi1EffLNS2C_9ScaleType4KindE0ELNS_15FloatRoundStyleE2EfEENS1_15EpilogueDefaultEEEEEvvEEEEvNT_6ParamsE,@"STO_CUDA_ENTRY STV_DEFAULT"
_ZN7cutlass13device_kernelINS_4gemm6kernel13GemmUniversalIN4cute5tupleIJiiiiEEENS1_10collective13CollectiveMmaINS1_43MainloopSm90TmaGmmaWarpSpecializedSparseFP8ILi12ENS5_IJNS4_1CILi1EEENSA_ILi2EEESB_EEENS1_35KernelTmaWarpSpecializedCooperativeEEENS5_IJNSA_ILi256EEENSA_ILi128EEENSA_ILi64EEEEEENS_12float_e4m3_tENS5_IJNS4_6LayoutINS5_IJiNS5_IJSC_iEEEiEEENS5_IJlNS5_IJSB_SC_EEElEEEEENSL_INS5_IJNS5_IJSI_iEEESR_iEEENS5_IJNS5_IJSI_NSA_ILi4096EEEEEENS5_IJSB_lEEElEEEEEEEESK_NS5_IJlSB_lEEENS4_8TiledMMAINS4_8MMA_AtomIJNS4_4SM904GMMA6SPARSE32GMMA_64x128x64_F32E4M3E4M3_SS_TNILNS13_7ScaleInE1ELS16_1ELNS13_9SparseSelE0EEEEEENSL_INS5_IJSC_SB_SB_EEENS5_IJSB_NSA_ILi0EEES1B_EEEEENS5_IJNS4_10UnderscoreES1E_S1E_EEEEENS4_23SM90_TMA_LOAD_MULTICASTENS4_14ComposedLayoutINS4_7SwizzleILi1ELi4ELi3EEENS4_25smem_sparse_ptr_flag_bitsILi2ELi8EEENSL_INS5_IJNS5_IJSB_NSA_ILi8EEEEEENS5_IJSC_NSA_ILi32EEEEEEEEENS5_IJNS5_IJS1B_SI_EEESO_EEEEEEEvNS4_8identityENS4_13SM90_TMA_LOADENS1I_INS1J_ILi2ELi4ELi3EEENS4_18smem_ptr_flag_bitsILi8EEENSL_INS5_IJS1N_SI_EEENS5_IJSI_SB_EEEEEEEvS1W_EENS_8epilogue10collective6detail29Sm90TmaWarpSpecializedAdapterINS27_15DefaultEpilogueIfNS5_IJSB_llEEES2B_NS26_6thread17LinearCombinationIfLi1EffLNS2C_9ScaleType4KindE0ELNS_15FloatRoundStyleE2EfEENS1_15EpilogueDefaultEEEEEvvEEEEvNT_6ParamsE:
[----:B------:R-:W0:Y:S02]  /*0000*/  LDC R1, c[0x0][0x28] ;  /* 0x00000a00ff017b82 */ /* 0x000e240000000800 */
[----:B0-----:R-:W-:Y:S01]  /*0010*/  VIADD R1, R1, 0xffffff00 ;  /* 0xffffff0001017836 */ /* 0x001fe20000000000 */
[----:B------:R-:W0:Y:S01]  /*0020*/  S2R R5, SR_TID.X ;  /* 0x0000000000057919 */ /* 0x000e220000002100 */
[----:B------:R-:W-:Y:S01]  /*0030*/  ELECT P0, URZ, PT ;  /* 0x00000000003f782f */ /* 0x000fe20003800000 */
[----:B------:R-:W-:Y:S01]  /*0040*/  BSSY B0, `(.L_x_0) ;  /* 0x0000018000007945 */ /* 0x000fe20003800000 */
[--C-:B0-----:R-:W-:Y:S02]  /*0050*/  SHF.R.U32.HI R0, RZ, 0x5, R5.reuse ;  /* 0x00000005ff007819 */ /* 0x101fe40000011605 */
[----:B------:R-:W-:-:S03]  /*0060*/  SHF.R.U32.HI R2, RZ, 0x7, R5 ;  /* 0x00000007ff027819 */ /* 0x000fc60000011605 */
[----:B------:R-:W0:Y:S04]  /*0070*/  SHFL.IDX PT, R3, R0, RZ, 0x1f ;  /* 0x00001fff00037589 */ /* 0x000e2800000e0000 */
[----:B------:R-:W1:Y:S01]  /*0080*/  SHFL.IDX PT, R2, R2, RZ, 0x1f ;  /* 0x00001fff02027589 */ /* 0x000e6200000e0000 */
[----:B0-----:R-:W-:Y:S02]  /*0090*/  R2UR UR4, R3 ;  /* 0x00000000030472ca */ /* 0x001fe400000e0000 */
[----:B-1----:R-:W-:-:S11]  /*00a0*/  R2UR UR6, R2 ;  /* 0x00000000020672ca */ /* 0x002fd600000e0000 */
[----:B------:R-:W-:Y:S02]  /*00b0*/  USHF.R.S32.HI UR5, URZ, 0x1f, UR4 ;  /* 0x0000001f3f057899 */ /* 0x000fe40008011404 */
[----:B------:R-:W-:Y:S02]  /*00c0*/  ISETP.NE.OR P0, PT, RZ, UR4, !P0 ;  /* 0x00000004ff007c0c */ /* 0x000fe4000c705670 */
[----:B------:R-:W-:-:S04]  /*00d0*/  ULEA.HI UR5, UR5, UR4, URZ, 0x2 ;  /* 0x0000000405057291 */ /* 0x000fc8000f8f103f */
[----:B------:R-:W-:-:S04]  /*00e0*/  ULOP3.LUT UR5, UR5, 0xfffffffc, URZ, 0xc0, !UPT ;  /* 0xfffffffc05057892 */ /* 0x000fc8000f8ec03f */
[----:B------:R-:W-:-:S03]  /*00f0*/  UIADD3 UR8, UR4, -UR5, URZ ;  /* 0x8000000504087290 */ /* 0x000fc6000fffe03f */
[----:B------:R-:W-:Y:S09]  /*0100*/  @P0 BRA `(.L_x_1) ;  /* 0x00000000002c0947 */ /* 0x000ff20003800000 */
[----:B------:R-:W-:Y:S02]  /*0110*/  ULDC.64 UR4, c[0x0][0x198] ;  /* 0x0000660000047ab9 */ /* 0x000fe40000000a00 */
[----:B------:R-:W-:Y:S02]  /*0120*/  UIADD3 UR10, UP0, UR4, 0xf0, URZ ;  /* 0x000000f0040a7890 */ /* 0x000fe4000ff1e03f */
[----:B------:R-:W-:Y:S02]  /*0130*/  UIADD3 UR12, UP1, UR4, 0x1f0, URZ ;  /* 0x000001f0040c7890 */ /* 0x000fe4000ff3e03f */
[----:B------:R-:W-:Y:S02]  /*0140*/  UIADD3 UR4, UP2, UR4, 0x2f0, URZ ;  /* 0x000002f004047890 */ /* 0x000fe4000ff5e03f */
[----:B------:R-:W-:Y:S02]  /*0150*/  UIADD3.X UR11, URZ, UR5, URZ, UP0, !UPT ;  /* 0x000000053f0b7290 */ /* 0x000fe400087fe43f */
[----:B------:R-:W-:-:S02]  /*0160*/  UIADD3.X UR13, URZ, UR5, URZ, UP1, !UPT ;  /* 0x000000053f0d7290 */ /* 0x000fc40008ffe43f */
[----:B------:R-:W-:-:S05]  /*0170*/  UIADD3.X UR5, URZ, UR5, URZ, UP2, !UPT ;  /* 0x000000053f057290 */ /* 0x000fca00097fe43f */
[----:B------:R0:W-:Y:S02]  /*0180*/  UTMACCTL.PF [UR10] ;  /* 0x000000000a0079b9 */ /* 0x0001e40008040000 */
[----:B------:R0:W-:Y:S02]  /*0190*/  UTMACCTL.PF [UR12] ;  /* 0x000000000c0079b9 */ /* 0x0001e40008040000 */
[----:B------:R0:W-:Y:S02]  /*01a0*/  UTMACCTL.PF [UR4] ;  /* 0x00000000040079b9 */ /* 0x0001e40008040000 */
[----:B0-----:R-:W-:Y:S01]  /*01b0*/  NOP ;  /* 0x0000000000007918 */ /* 0x001fe20000000000 */
.L_x_1:
[----:B------:R-:W-:Y:S05]  /*01c0*/  BSYNC B0 ;  /* 0x0000000000007941 */ /* 0x000fea0003800000 */
.L_x_0:
[----:B------:R-:W0:Y:S01]  /*01d0*/  SHFL.IDX PT, R3, R0, RZ, 0x1f ;  /* 0x00001fff00037589 */ /* 0x000e2200000e0000 */
[----:B------:R-:W-:Y:S01]  /*01e0*/  UISETP.NE.AND UP0, UPT, UR8, 0x3, UPT ;  /* 0x000000030800788c */ /* 0x000fe2000bf05270 */
[----:B------:R-:W-:Y:S01]  /*01f0*/  ISETP.NE.AND P2, PT, RZ, UR6, PT ;  /* 0x00000006ff007c0c */ /* 0x000fe2000bf45270 */
[----:B------:R-:W-:Y:S02]  /*0200*/  UIADD3 UR10, UR6, -0x1, URZ ;  /* 0xffffffff060a7890 */ /* 0x000fe4000fffe03f */
[----:B------:R-:W-:Y:S02]  /*0210*/  UISETP.EQ.OR UP0, UPT, UR8, URZ, !UP0 ;  /* 0x0000003f0800728c */ /* 0x000fe4000c702670 */
[----:B------:R-:W-:Y:S02]  /*0220*/  UISETP.GE.U32.AND UP1, UPT, UR10, 0x2, UPT ;  /* 0x000000020a00788c */ /* 0x000fe4000bf26070 */
[----:B------:R-:W-:-:S04]  /*0230*/  UISETP.EQ.AND UP0, UPT, UR6, URZ, UP0 ;  /* 0x0000003f0600728c */ /* 0x000fc80008702270 */
[----:B------:R-:W-:-:S04]  /*0240*/  USEL UR13, URZ, 0x1, !UP0 ;  /* 0x000000013f0d7887 */ /* 0x000fc8000c000000 */
[----:B------:R-:W-:Y:S01]  /*0250*/  USEL UR13, UR13, 0x2, UP1 ;  /* 0x000000020d0d7887 */ /* 0x000fe20008800000 */
[----:B0-----:R-:W-:-:S13]  /*0260*/  ISETP.NE.AND P0, PT, R3, RZ, PT ;  /* 0x000000ff0300720c */ /* 0x001fda0003f05270 */
[----:B------:R-:W-:Y:S05]  /*0270*/  @P0 BRA `(.L_x_2) ;  /* 0x0000000000a40947 */ /* 0x000fea0003800000 */
[----:B------:R-:W-:Y:S01]  /*0280*/  ELECT P0, URZ, PT ;  /* 0x00000000003f782f */ /* 0x000fe20003800000 */
[----:B------:R-:W-:-:S12]  /*0290*/  BSSY B0, `(.L_x_2) ;  /* 0x0000027000007945 */ /* 0x000fd80003800000 */
[----:B------:R-:W-:Y:S05]  /*02a0*/  @!P0 BRA `(.L_x_3) ;  /* 0x0000000000948947 */ /* 0x000fea0003800000 */
[----:B------:R-:W0:Y:S01]  /*02b0*/  S2UR UR9, SR_CgaCtaId ;  /* 0x00000000000979c3 */ /* 0x000e220000008800 */
[----:B------:R-:W-:Y:S01]  /*02c0*/  UMOV UR4, 0x400 ;  /* 0x0000040000047882 */ /* 0x000fe20000000000 */
[----:B------:R-:W-:Y:S01]  /*02d0*/  UMOV UR5, 0x1 ;  /* 0x0000000100057882 */ /* 0x000fe20000000000 */
[----:B------:R-:W-:Y:S02]  /*02e0*/  UMOV UR6, 0x4 ;  /* 0x0000000400067882 */ /* 0x000fe40000000000 */
[----:B------:R-:W-:-:S04]  /*02f0*/  UIADD3 UR6, -UR6, 0x100000, URZ ;  /* 0x0010000006067890 */ /* 0x000fc8000fffe13f */
[----:B------:R-:W-:Y:S02]  /*0300*/  USHF.L.U32 UR7, UR6, 0xb, URZ ;  /* 0x0000000b06077899 */ /* 0x000fe4000800063f */
[----:B------:R-:W-:Y:S02]  /*0310*/  USHF.L.U32 UR6, UR6, 0x1, URZ ;  /* 0x0000000106067899 */ /* 0x000fe4000800063f */
[----:B0-----:R-:W-:Y:S02]  /*0320*/  ULEA UR9, UR9, UR4, 0x18 ;  /* 0x0000000409097291 */ /* 0x001fe4000f8ec03f */
[----:B------:R-:W-:-:S04]  /*0330*/  UIADD3 UR4, -UR5, 0x100000, URZ ;  /* 0x0010000005047890 */ /* 0x000fc8000fffe13f */
[----:B------:R-:W-:Y:S02]  /*0340*/  USHF.L.U32 UR5, UR4, 0xb, URZ ;  /* 0x0000000b04057899 */ /* 0x000fe4000800063f */
[----:B------:R-:W-:Y:S01]  /*0350*/  USHF.L.U32 UR4, UR4, 0x1, URZ ;  /* 0x0000000104047899 */ /* 0x000fe2000800063f */
[----:B------:R-:W0:Y:S11]  /*0360*/  FENCE.VIEW.ASYNC.S ;  /* 0x00000000000073c6 */ /* 0x000e360000000000 */
[----:B0-----:R0:W1:Y:S01]  /*0370*/  SYNCS.EXCH.64 URZ, [UR9], UR4 ;  /* 0x00000004093f75b2 */ /* 0x0010620008000100 */
[----:B------:R0:W2:Y:S01]  /*0380*/  SYNCS.EXCH.64 URZ, [UR9+0x60], UR6 ;  /* 0x00006006093f75b2 */ /* 0x0000a20008000100 */
[----:B------:R0:W3:Y:S01]  /*0390*/  SYNCS.EXCH.64 URZ, [UR9+0x8], UR4 ;  /* 0x00000804093f75b2 */ /* 0x0000e20008000100 */
[----:B------:R0:W4:Y:S01]  /*03a0*/  SYNCS.EXCH.64 URZ, [UR9+0x68], UR6 ;  /* 0x00006806093f75b2 */ /* 0x0001220008000100 */
[----:B------:R0:W0:Y:S01]  /*03b0*/  SYNCS.EXCH.64 URZ, [UR9+0x10], UR4 ;  /* 0x00001004093f75b2 */ /* 0x0000220008000100 */
        /* <DEDUP_REMOVED lines=19> */
[----:B-1----:R-:W-:Y:S01]  /*04f0*/  NOP ;  /* 0x0000000000007918 */ /* 0x002fe20000000000 */
.L_x_3:
[----:B0-----:R-:W-:Y:S05]  /*0500*/  BSYNC B0 ;  /* 0x0000000000007941 */ /* 0x001fea0003800000 */
.L_x_2:
[----:B------:R-:W-:Y:S01]  /*0510*/  SHF.R.S32.HI R4, RZ, 0x1f, R5 ;  /* 0x0000001fff047819 */ /* 0x000fe20000011405 */
[----:B------:R-:W0:Y:S01]  /*0520*/  SHFL.IDX PT, R0, R0, RZ, 0x1f ;  /* 0x00001fff00007589 */ /* 0x000e2200000e0000 */
[----:B------:R-:W-:Y:S01]  /*0530*/  ELECT P0, URZ, PT ;  /* 0x00000000003f782f */ /* 0x000fe20003800000 */
[----:B------:R-:W1:Y:S01]  /*0540*/  S2UR UR9, SR_CTAID.X ;  /* 0x00000000000979c3 */ /* 0x000e620000002500 */
[----:B------:R-:W-:Y:S01]  /*0550*/  LEA.HI R4, R4, R5, RZ, 0x7 ;  /* 0x0000000504047211 */ /* 0x000fe200078f38ff */
[----:B------:R-:W5:Y:S01]  /*0560*/  S2R R2, SR_CTAID.Y ;  /* 0x0000000000027919 */ /* 0x000f620000002600 */
[----:B------:R-:W-:Y:S01]  /*0570*/  SHF.R.S32.HI R6, RZ, 0x1f, R3 ;  /* 0x0000001fff067819 */ /* 0x000fe20000011403 */
[----:B------:R-:W-:Y:S01]  /*0580*/  ULDC UR4, c[0x0][0x154] ;  /* 0x0000550000047ab9 */ /* 0x000fe20000000800 */
[----:B------:R-:W-:Y:S01]  /*0590*/  LOP3.LUT R4, R4, 0xffffff80, RZ, 0xc0, !PT ;  /* 0xffffff8004047812 */ /* 0x000fe200078ec0ff */
[----:B------:R-:W-:Y:S01]  /*05a0*/  NOP ;  /* 0x0000000000007918 */ /* 0x000fe20000000000 */
[----:B------:R-:W-:Y:S01]  /*05b0*/  LEA.HI R6, R6, R3, RZ, 0x2 ;  /* 0x0000000306067211 */ /* 0x000fe200078f10ff */
[----:B------:R-:W2:Y:S01]  /*05c0*/  LDC R11, c[0x0][0x148] ;  /* 0x00005200ff0b7b82 */ /* 0x000ea20000000800 */
[----:B------:R-:W-:Y:S01]  /*05d0*/  NOP ;  /* 0x0000000000007918 */ /* 0x000fe20000000000 */
[----:B------:R-:W-:Y:S01]  /*05e0*/  IMAD.IADD R4, R5, 0x1, -R4 ;  /* 0x0000000105047824 */ /* 0x000fe200078e0a04 */
[----:B------:R-:W-:-:S04]  /*05f0*/  LOP3.LUT R6, R6, 0x3ffffffc, RZ, 0xc0, !PT ;  /* 0x3ffffffc06067812 */ /* 0x000fc800078ec0ff */
[----:B------:R-:W-:Y:S01]  /*0600*/  SHF.R.S32.HI R5, RZ, 0x1f, R4 ;  /* 0x0000001fff057819 */ /* 0x000fe20000011404 */
[----:B------:R-:W-:Y:S01]  /*0610*/  IMAD.IADD R6, R3, 0x1, -R6 ;  /* 0x0000000103067824 */ /* 0x000fe200078e0a06 */
[----:B------:R-:W3:Y:S02]  /*0620*/  LDC R8, c[0x0][0x144] ;  /* 0x00005100ff087b82 */ /* 0x000ee40000000800 */
[----:B------:R-:W-:Y:S02]  /*0630*/  LEA.HI R5, R5, R4, RZ, 0x3 ;  /* 0x0000000405057211 */ /* 0x000fe400078f18ff */
[----:B0-----:R-:W-:Y:S02]  /*0640*/  ISETP.NE.OR P0, PT, R0, RZ, !P0 ;  /* 0x000000ff0000720c */ /* 0x001fe40004705670 */
[--C-:B------:R-:W-:Y:S02]  /*0650*/  SHF.R.S32.HI R0, RZ, 0x3, R5.reuse ;  /* 0x00000003ff007819 */ /* 0x100fe40000011405 */
[----:B------:R-:W-:-:S04]  /*0660*/  SHF.R.S32.HI R5, RZ, 0x1f, R5 ;  /* 0x0000001fff057819 */ /* 0x000fc80000011405 */
[----:B------:R-:W-:-:S04]  /*0670*/  LEA.HI R5, R5, R0, RZ, 0x2 ;  /* 0x0000000005057211 */ /* 0x000fc800078f10ff */
[----:B------:R-:W-:Y:S01]  /*0680*/  LOP3.LUT R5, R5, 0xfffffffc, RZ, 0xc0, !PT ;  /* 0xfffffffc05057812 */ /* 0x000fe200078ec0ff */
[----:B------:R-:W-:Y:S01]  /*0690*/  VOTEU.ALL UP0, P0 ;  /* 0x00000000003f7886 */ /* 0x000fe20000000000 */
[----:B-----5:R-:W-:Y:S01]  /*06a0*/  I2FP.F32.U32 R7, R2 ;  /* 0x0000000200077245 */ /* 0x020fe20000201000 */
[----:B------:R-:W-:Y:S02]  /*06b0*/  VOTEU.ALL UP1, P0 ;  /* 0x00000000003f7886 */ /* 0x000fe40000020000 */
[----:B------:R-:W-:Y:S01]  /*06c0*/  IMAD.IADD R5, R0, 0x1, -R5 ;  /* 0x0000000100057824 */ /* 0x000fe200078e0a05 */
[----:B------:R-:W0:Y:S01]  /*06d0*/  @!UP0 S2UR UR7, SR_CgaCtaId ;  /* 0x00000000000789c3 */ /* 0x000e220000008800 */
[----:B-1----:R-:W-:Y:S01]  /*06e0*/  I2FP.F32.U32 R0, UR9 ;  /* 0x0000000900007c45 */ /* 0x002fe20008201000 */
[----:B------:R-:W-:Y:S01]  /*06f0*/  FMUL R9, R7, UR4 ;  /* 0x0000000407097c20 */ /* 0x000fe20008400000 */
[----:B------:R-:W-:Y:S01]  /*0700*/  ULDC UR4, c[0x0][0x150] ;  /* 0x0000540000047ab9 */ /* 0x000fe20000000800 */
[----:B------:R-:W-:Y:S01]  /*0710*/  LEA R5, R6, R5, 0x2 ;  /* 0x0000000506057211 */ /* 0x000fe200078e10ff */
[----:B------:R-:W-:Y:S01]  /*0720*/  @!UP0 UMOV UR6, 0x400 ;  /* 0x0000040000068882 */ /* 0x000fe20000000000 */
[----:B------:R-:W-:Y:S01]  /*0730*/  FMUL R7, R0, UR4 ;  /* 0x0000000400077c20 */ /* 0x000fe20008400000 */
[----:B------:R-:W-:Y:S01]  /*0740*/  UMOV UR4, 0x20 ;  /* 0x0000002000047882 */ /* 0x000fe20000000000 */
[----:B------:R-:W1:Y:S01]  /*0750*/  LDC R6, c[0x0][0x140] ;  /* 0x00005000ff067b82 */ /* 0x000e620000000800 */
[----:B------:R-:W5:Y:S01]  /*0760*/  F2I.U32.TRUNC.NTZ R9, R9 ;  /* 0x0000000900097305 */ /* 0x000f62000020f000 */
[----:B------:R-:W-:Y:S01]  /*0770*/  IMAD.SHL.U32 R0, R5, 0x4, RZ ;  /* 0x0000000405007824 */ /* 0x000fe200078e00ff */
[----:B------:R-:W-:-:S04]  /*0780*/  @!UP0 UIADD3 UR4, -UR4, 0x100000, URZ ;  /* 0x0010000004048890 */ /* 0x000fc8000fffe13f */
[----:B------:R-:W-:Y:S02]  /*0790*/  @!UP0 USHF.L.U32 UR5, UR4, 0xb, URZ ;  /* 0x0000000b04058899 */ /* 0x000fe4000800063f */
[----:B------:R-:W-:Y:S01]  /*07a0*/  @!UP0 USHF.L.U32 UR4, UR4, 0x1, URZ ;  /* 0x0000000104048899 */ /* 0x000fe2000800063f */
[----:B------:R-:W-:Y:S01]  /*07b0*/  LOP3.LUT R10, R5, 0xc, R0, 0x78, !PT ;  /* 0x0000000c050a7812 */ /* 0x000fe200078e7800 */
[----:B------:R-:W4:Y:S04]  /*07c0*/  F2I.U32.TRUNC.NTZ R7, R7 ;  /* 0x0000000700077305 */ /* 0x000f28000020f000 */
[----:B------:R1:W-:Y:S01]  /*07d0*/  STL [R1+0x78], R10 ;  /* 0x0000780a01007387 */ /* 0x0003e20000100800 */
[----:B-----5:R-:W-:Y:S01]  /*07e0*/  IMAD.MOV R12, RZ, RZ, -R9 ;  /* 0x000000ffff0c7224 */ /* 0x020fe200078e0a09 */
[----:B0-----:R-:W-:Y:S01]  /*07f0*/  @!UP0 ULEA UR6, UR7, UR6, 0x18 ;  /* 0x0000000607068291 */ /* 0x001fe2000f8ec03f */
[----:B------:R-:W-:-:S02]  /*0800*/  VOTEU.ALL UP0, P0 ;  /* 0x00000000003f7886 */ /* 0x000fc40000000000 */
[----:B--2---:R-:W-:Y:S01]  /*0810*/  IMAD R5, R11, R12, R2 ;  /* 0x0000000c0b057224 */ /* 0x004fe200078e0202 */
[----:B------:R-:W-:Y:S02]  /*0820*/  LOP3.LUT P0, RZ, R4, 0x7, RZ, 0xc0, !PT ;  /* 0x0000000704ff7812 */ /* 0x000fe4000780c0ff */
[----:B-1----:R-:W-:Y:S01]  /*0830*/  ISETP.EQ.U32.AND P3, PT, R6, 0x1, PT ;  /* 0x000000010600780c */ /* 0x002fe20003f62070 */
[----:B----4-:R-:W-:Y:S01]  /*0840*/  IMAD.MOV R7, RZ, RZ, -R7 ;  /* 0x000000ffff077224 */ /* 0x010fe200078e0a07 */
[----:B------:R-:W-:Y:S02]  /*0850*/  ISETP.NE.AND P1, PT, R5, R10, PT ;  /* 0x0000000a0500720c */ /* 0x000fe40003f25270 */
[----:B------:R-:W-:Y:S01]  /*0860*/  ISETP.LT.U32.AND P0, PT, R10, 0x2, !P0 ;  /* 0x000000020a00780c */ /* 0x000fe20004701070 */
[----:B---3--:R-:W-:Y:S01]  /*0870*/  IMAD R0, R8, R7, UR9 ;  /* 0x0000000908007e24 */ /* 0x008fe2000f8e0207 */
[----:B------:R-:W0:Y:S02]  /*0880*/  FENCE.VIEW.ASYNC.S ;  /* 0x00000000000073c6 */ /* 0x000e240000000000 */
[----:B0-----:R0:W1:Y:S02]  /*0890*/  @!UP0 SYNCS.EXCH.64 URZ, [UR6+0xd0], UR4 ;  /* 0x0000d004063f85b2 */ /* 0x0010640008000100 */
[----:B------:R-:W-:-:S04]  /*08a0*/  ISETP.EQ.OR P1, PT, R0, RZ, !P1 ;  /* 0x000000ff0000720c */ /* 0x000fc80004f22670 */
[----:B------:R-:W-:Y:S01]  /*08b0*/  PLOP3.LUT P0, PT, P0, P1, PT, 0x80, 0x0 ;  /* 0x000000000000781c */ /* 0x000fe20000703070 */
[----:B------:R0:W2:Y:S01]  /*08c0*/  @!UP1 SYNCS.EXCH.64 URZ, [UR6+0xd8], UR4 ;  /* 0x0000d804063f95b2 */ /* 0x0000a20008000100 */
[----:B------:R-:W-:Y:S01]  /*08d0*/  NOP ;  /* 0x0000000000007918 */ /* 0x000fe20000000000 */
[----:B------:R-:W-:Y:S10]  /*08e0*/  @!P3 BRA `(.L_x_4) ;  /* 0x000000000008b947 */ /* 0x000ff40003800000 */
[----:B-12---:R-:W-:Y:S01]  /*08f0*/  UCGABAR_ARV ;  /* 0x00000000000079c7 */ /* 0x006fe20008000000 */
[----:B------:R-:W-:Y:S05]  /*0900*/  BRA `(.L_x_5) ;  /* 0x0000000000047947 */ /* 0x000fea0003800000 */
.L_x_4:
[----:B-12---:R-:W-:Y:S01]  /*0910*/  NOP ;  /* 0x0000000000007918 */ /* 0x006fe20000000000 */
.L_x_5:
[----:B------:R-:W1:Y:S01]  /*0920*/  LDC R3, c[0x0][0x75c] ;  /* 0x0001d700ff037b82 */ /* 0x000e620000000800 */
[----:B------:R-:W-:Y:S02]  /*0930*/  IMAD.U32 R4, RZ, RZ, UR9 ;  /* 0x00000009ff047e24 */ /* 0x000fe4000f8e00ff */
[----:B------:R-:W-:Y:S01]  /*0940*/  IMAD.MOV.U32 R5, RZ, RZ, RZ ;  /* 0x000000ffff057224 */ /* 0x000fe200078e00ff */
[----:B-1----:R-:W-:-:S13]  /*0950*/  ISETP.NE.AND P4, PT, R3, 0x1, PT ;  /* 0x000000010300780c */ /* 0x002fda0003f85270 */
[----:B------:R-:W1:Y:S01]  /*0960*/  @P4 LDC R7, c[0x0][0x10] ;  /* 0x00000400ff074b82 */ /* 0x000e620000000800 */
[----:B------:R-:W-:Y:S01]  /*0970*/  @P4 MOV R3, RZ ;  /* 0x000000ff00034202 */ /* 0x000fe20000000f00 */
[----:B------:R-:W-:-:S06]  /*0980*/  @P4 IMAD.MOV.U32 R13, RZ, RZ, RZ ;  /* 0x000000ffff0d4224 */ /* 0x000fcc00078e00ff */
[----:B------:R-:W2:Y:S01]  /*0990*/  @!P4 LDC R9, c[0x0][0xc] ;  /* 0x00000300ff09cb82 */ /* 0x000ea20000000800 */
[----:B-1----:R-:W-:-:S04]  /*09a0*/  @P4 IMAD.WIDE.U32 R6, R7, UR9, R2 ;  /* 0x0000000907064c25 */ /* 0x002fc8000f8e0002 */
[----:B------:R-:W-:Y:S02]  /*09b0*/  @P4 IMAD.MOV.U32 R19, RZ, RZ, R6 ;  /* 0x000000ffff134224 */ /* 0x000fe400078e0006 */
[----:B------:R-:W-:Y:S02]  /*09c0*/  @P4 IMAD.IADD R23, R7, 0x1, R13 ;  /* 0x0000000107174824 */ /* 0x000fe400078e020d */
[----:B--2---:R-:W-:-:S04]  /*09d0*/  @!P4 IMAD.WIDE.U32 R4, R2, R9, R4 ;  /* 0x000000090204c225 */ /* 0x004fc800078e0004 */
[----:B------:R-:W-:Y:S01]  /*09e0*/  @!P4 IMAD.MOV.U32 R23, RZ, RZ, R5 ;  /* 0x000000ffff17c224 */ /* 0x000fe200078e0005 */
[----:B------:R-:W-:-:S05]  /*09f0*/  @!P4 MOV R19, R4 ;  /* 0x000000040013c202 */ /* 0x000fca0000000f00 */
[----:B------:R1:W-:Y:S04]  /*0a00*/  STL [R1+0x80], R19 ;  /* 0x0000801301007387 */ /* 0x0003e80000100800 */
[----:B------:R1:W-:Y:S01]  /*0a10*/  STL [R1+0x7c], R23 ;  /* 0x00007c1701007387 */ /* 0x0003e20000100800 */
[----:B------:R-:W-:Y:S05]  /*0a20*/  @!P3 BRA `(.L_x_6) ;  /* 0x00000000000cb947 */ /* 0x000fea0003800000 */
[----:B------:R-:W-:Y:S01]  /*0a30*/  UCGABAR_WAIT ;  /* 0x0000000000007dc7 */ /* 0x000fe20008000000 */
[----:B------:R-:W-:Y:S01]  /*0a40*/  CCTL.IVALL ;  /* 0x00000000ff00798f */ /* 0x000fe20002000000 */
[----:B------:R-:W-:Y:S05]  /*0a50*/  BRA `(.L_x_7) ;  /* 0x0000000000047947 */ /* 0x000fea0003800000 */
.L_x_6:
[----:B------:R-:W-:Y:S06]  /*0a60*/  BAR.SYNC.DEFER_BLOCKING 0x0 ;  /* 0x0000000000007b1d */ /* 0x000fec0000010000 */
.L_x_7:
[----:B------:R-:W-:Y:S05]  /*0a70*/  @!P2 BRA `(.L_x_8) ;  /* 0x000000c800c4a947 */ /* 0x000fea0003800000 */
[----:B------:R-:W-:-:S06]  /*0a80*/  UISETP.GT.U32.AND UP0, UPT, UR10, 0x1, UPT ;  /* 0x000000010a00788c */ /* 0x000fcc000bf04070 */
[----:B------:R-:W-:-:S13]  /*0a90*/  PLOP3.LUT P1, PT, PT, PT, UP0, 0x80, 0x0 ;  /* 0x000000000000781c */ /* 0x000fda0003f2f008 */
[----:B0-----:R-:W-:Y:S05]  /*0aa0*/  @P1 EXIT ;  /* 0x000000000000194d */ /* 0x001fea0003800000 */
[----:B------:R-:W-:Y:S01]  /*0ab0*/  IMAD.MOV.U32 R6, RZ, RZ, -0x1 ;  /* 0xffffffffff067424 */ /* 0x000fe200078e00ff */
[----:B------:R-:W-:Y:S01]  /*0ac0*/  ULDC.64 UR4, c[0x0][0x750] ;  /* 0x0001d40000047ab9 */ /* 0x000fe20000000a00 */
[----:B------:R-:W-:Y:S01]  /*0ad0*/  IMAD.MOV.U32 R5, RZ, RZ, -0x1 ;  /* 0xffffffffff057424 */ /* 0x000fe200078e00ff */
[----:B------:R-:W-:Y:S01]  /*0ae0*/  ISETP.GE.U32.AND P1, PT, R19, UR4, PT ;  /* 0x0000000413007c0c */ /* 0x000fe2000bf26070 */
[----:B------:R-:W-:Y:S01]  /*0af0*/  UMOV UR23, 0xffffffff ;  /* 0xffffffff00177882 */ /* 0x000fe20000000000 */
[----:B------:R0:W-:Y:S01]  /*0b00*/  STL [R1+0x94], R6 ;  /* 0x0000940601007387 */ /* 0x0001e20000100800 */
[----:B------:R-:W-:Y:S02]  /*0b10*/  PRMT R4, RZ, 0x7610, R4 ;  /* 0x00007610ff047816 */ /* 0x000fe40000000004 */
[----:B------:R-:W-:Y:S01]  /*0b20*/  ISETP.GE.U32.AND.EX P1, PT, R23, UR5, PT, P1 ;  /* 0x0000000517007c0c */ /* 0x000fe2000bf26110 */
[----:B------:R0:W-:-:S12]  /*0b30*/  STL [R1+0x84], R5 ;  /* 0x0000840501007387 */ /* 0x0001d80000100800 */
[----:B0-----:R-:W-:Y:S05]  /*0b40*/  @P1 BRA `(.L_x_9) ;  /* 0x0000000400381947 */ /* 0x001fea0003800000 */
[----:B------:R-:W0:Y:S01]  /*0b50*/  LDC.64 R14, c[0x0][0x728] ;  /* 0x0001ca00ff0e7b82 */ /* 0x000e220000000a00 */
[----:B------:R-:W-:Y:S01]  /*0b60*/  IMAD.MOV.U32 R4, RZ, RZ, R19 ;  /* 0x000000ffff047224 */ /* 0x000fe200078e0013 */
[----:B------:R-:W-:-:S06]  /*0b70*/  MOV R5, R23 ;  /* 0x0000001700057202 */ /* 0x000fcc0000000f00 */
[----:B------:R-:W2:Y:S08]  /*0b80*/  LDC R10, c[0x0][0x730] ;  /* 0x0001cc00ff0a7b82 */ /* 0x000eb00000000800 */
[----:B------:R-:W3:Y:S01]  /*0b90*/  LDC.64 R16, c[0x0][0x720] ;  /* 0x0001c800ff107b82 */ /* 0x000ee20000000a00 */
[----:B0-----:R-:W-:-:S04]  /*0ba0*/  ISETP.NE.U32.AND P1, PT, R14, RZ, PT ;  /* 0x000000ff0e00720c */ /* 0x001fc80003f25070 */
[----:B------:R-:W-:-:S13]  /*0bb0*/  ISETP.NE.AND.EX P1, PT, R15, RZ, PT, P1 ;  /* 0x000000ff0f00720c */ /* 0x000fda0003f25310 */
[----:B--23--:R-:W-:Y:S05]  /*0bc0*/  @!P1 BRA `(.L_x_10) ;  /* 0x0000000000289947 */ /* 0x00cfea0003800000 */
[----:B------:R-:W0:Y:S02]  /*0bd0*/  LDC R9, c[0x0][0x734] ;  /* 0x0001cd00ff097b82 */ /* 0x000e240000000800 */
[----:B0-----:R-:W-:-:S05]  /*0be0*/  IADD3 R9, P1, R19, R9, RZ ;  /* 0x0000000913097210 */ /* 0x001fca0007f3e0ff */
[----:B------:R-:W-:-:S04]  /*0bf0*/  IMAD.X R13, RZ, RZ, R23, P1 ;  /* 0x000000ffff0d7224 */ /* 0x000fc800008e0617 */
[----:B------:R-:W-:-:S04]  /*0c00*/  IMAD.WIDE.U32 R4, R13, R14, RZ ;  /* 0x0000000e0d047225 */ /* 0x000fc800078e00ff */
[----:B------:R-:W-:-:S04]  /*0c10*/  IMAD.WIDE.U32 R6, P1, R9, R15, R4 ;  /* 0x0000000f09067225 */ /* 0x000fc80007820004 */
[----:B------:R-:W-:-:S04]  /*0c20*/  IMAD.WIDE.U32 R4, R9, R14, RZ ;  /* 0x0000000e09047225 */ /* 0x000fc800078e00ff */
[----:B------:R-:W-:Y:S01]  /*0c30*/  IMAD.X R9, RZ, RZ, RZ, P1 ;  /* 0x000000ffff097224 */ /* 0x000fe200008e06ff */
[----:B------:R-:W-:Y:S01]  /*0c40*/  IADD3 RZ, P1, R5, R6, RZ ;  /* 0x0000000605ff7210 */ /* 0x000fe20007f3e0ff */
[----:B------:R-:W-:-:S04]  /*0c50*/  IMAD.MOV.U32 R8, RZ, RZ, R7 ;  /* 0x000000ffff087224 */ /* 0x000fc800078e0007 */
[----:B------:R-:W-:-:S08]  /*0c60*/  IMAD.WIDE.U32.X R4, R13, R15, R8, P1 ;  /* 0x0000000f0d047225 */ /* 0x000fd000008e0408 */
.L_x_10:
[----:B------:R-:W0:Y:S01]  /*0c70*/  LDC.64 R20, c[0x0][0x740] ;  /* 0x0001d000ff147b82 */ /* 0x000e220000000a00 */
[-CC-:B------:R-:W-:Y:S02]  /*0c80*/  SHF.R.U64 R22, R4, R10.reuse, R5.reuse ;  /* 0x0000000a04167219 */ /* 0x180fe40000001205 */
[----:B------:R-:W-:Y:S01]  /*0c90*/  SHF.R.U32.HI R3, RZ, R10, R5 ;  /* 0x0000000aff037219 */ /* 0x000fe20000011605 */
[----:B------:R-:W-:Y:S01]  /*0ca0*/  IMAD.MOV.U32 R5, RZ, RZ, R23 ;  /* 0x000000ffff057224 */ /* 0x000fe200078e0017 */
[----:B------:R-:W-:Y:S01]  /*0cb0*/  IADD3 R7, P1, RZ, -R22, RZ ;  /* 0x80000016ff077210 */ /* 0x000fe20007f3e0ff */
[----:B-1----:R-:W-:Y:S01]  /*0cc0*/  IMAD R23, R11, R12, R2 ;  /* 0x0000000c0b177224 */ /* 0x002fe200078e0202 */
[----:B------:R-:W-:Y:S01]  /*0cd0*/  MOV R4, R19 ;  /* 0x0000001300047202 */ /* 0x000fe20000000f00 */
[----:B------:R-:W1:Y:S01]  /*0ce0*/  LDC R8, c[0x0][0x718] ;  /* 0x0001c600ff087b82 */ /* 0x000e620000000800 */
[----:B------:R-:W-:Y:S02]  /*0cf0*/  IMAD.MOV.U32 R11, RZ, RZ, 0x1 ;  /* 0x00000001ff0b7424 */ /* 0x000fe400078e00ff */
[----:B------:R-:W-:-:S02]  /*0d00*/  IMAD.X R3, RZ, RZ, ~R3, P1 ;  /* 0x000000ffff037224 */ /* 0x000fc400008e0e03 */
[----:B------:R-:W-:-:S03]  /*0d10*/  IMAD.WIDE.U32 R4, R7, R16, R4 ;  /* 0x0000001007047225 */ /* 0x000fc600078e0004 */
[----:B------:R-:W2:Y:S01]  /*0d20*/  LDC R14, c[0x0][0x708] ;  /* 0x0001c200ff0e7b82 */ /* 0x000ea20000000800 */
[----:B------:R-:W-:-:S04]  /*0d30*/  IMAD R6, R3, R16, RZ ;  /* 0x0000001003067224 */ /* 0x000fc800078e02ff */
[----:B------:R-:W-:-:S03]  /*0d40*/  IMAD R3, R7, R17, R6 ;  /* 0x0000001107037224 */ /* 0x000fc600078e0206 */
[----:B------:R-:W3:Y:S01]  /*0d50*/  LDC R18, c[0x0][0x758] ;  /* 0x0001d600ff127b82 */ /* 0x000ee20000000800 */
[----:B------:R-:W-:Y:S01]  /*0d60*/  IMAD.IADD R3, R5, 0x1, R3 ;  /* 0x0000000105037824 */ /* 0x000fe200078e0203 */
[----:B0-----:R-:W-:Y:S01]  /*0d70*/  ISETP.NE.U32.AND P1, PT, R20, RZ, PT ;  /* 0x000000ff1400720c */ /* 0x001fe20003f25070 */
[----:B------:R-:W-:-:S03]  /*0d80*/  IMAD.MOV.U32 R5, RZ, RZ, -0x1 ;  /* 0xffffffffff057424 */ /* 0x000fc600078e00ff */
[----:B------:R-:W-:Y:S02]  /*0d90*/  ISETP.NE.AND.EX P1, PT, R21, RZ, PT, P1 ;  /* 0x000000ff1500720c */ /* 0x000fe40003f25310 */
[----:B------:R-:W0:Y:S01]  /*0da0*/  LDC R13, c[0x0][0x700] ;  /* 0x0001c000ff0d7b82 */ /* 0x000e220000000800 */
[-CC-:B-1----:R-:W-:Y:S02]  /*0db0*/  SHF.R.U64 R10, R4, R8.reuse, R3.reuse ;  /* 0x00000008040a7219 */ /* 0x182fe40000001203 */
[----:B------:R-:W-:-:S05]  /*0dc0*/  SHF.R.U32.HI R3, RZ, R8, R3 ;  /* 0x00000008ff037219 */ /* 0x000fca0000011603 */
[----:B------:R-:W1:Y:S01]  /*0dd0*/  LDC R15, c[0x0][0x748] ;  /* 0x0001d200ff0f7b82 */ /* 0x000e620000000800 */
[-CC-:B--2---:R-:W-:Y:S02]  /*0de0*/  SHF.R.U64 R19, R10, R14.reuse, R3.reuse ;  /* 0x0000000e0a137219 */ /* 0x184fe40000001203 */
[----:B------:R-:W-:-:S05]  /*0df0*/  SHF.R.U32.HI R3, RZ, R14, R3 ;  /* 0x0000000eff037219 */ /* 0x000fca0000011603 */
[----:B------:R-:W2:Y:S01]  /*0e00*/  LDC R17, c[0x0][0x738] ;  /* 0x0001ce00ff117b82 */ /* 0x000ea20000000800 */
[-C--:B---3--:R-:W-:Y:S02]  /*0e10*/  SHF.L.U32 R2, R5, R18.reuse, RZ ;  /* 0x0000001205027219 */ /* 0x088fe400000006ff */
[--C-:B------:R-:W-:Y:S02]  /*0e20*/  SHF.R.U64 R12, R19, R18, R3.reuse ;  /* 0x00000012130c7219 */ /* 0x100fe40000001203 */
[----:B------:R-:W-:Y:S02]  /*0e30*/  LOP3.LUT R8, RZ, R2, RZ, 0x33, !PT ;  /* 0x00000002ff087212 */ /* 0x000fe400078e33ff */
[----:B------:R-:W-:Y:S01]  /*0e40*/  SHF.R.U32.HI R3, RZ, R18, R3 ;  /* 0x00000012ff037219 */ /* 0x000fe20000011603 */
[----:B------:R-:W3:Y:S01]  /*0e50*/  LDC R16, c[0x0][0x710] ;  /* 0x0001c400ff107b82 */ /* 0x000ee20000000800 */
[----:B------:R-:W-:Y:S01]  /*0e60*/  MOV R2, R12 ;  /* 0x0000000c00027202 */ /* 0x000fe20000000f00 */
[----:B------:R-:W-:Y:S06]  /*0e70*/  @!P1 BRA `(.L_x_11) ;  /* 0x0000000000289947 */ /* 0x000fec0003800000 */
[----:B------:R-:W4:Y:S02]  /*0e80*/  LDC R7, c[0x0][0x74c] ;  /* 0x0001d300ff077b82 */ /* 0x000f240000000800 */
[----:B----4-:R-:W-:-:S05]  /*0e90*/  IADD3 R7, P1, R12, R7, RZ ;  /* 0x000000070c077210 */ /* 0x010fca0007f3e0ff */
        /* <DEDUP_REMOVED lines=8> */
.L_x_11:
[----:B-1----:R-:W-:Y:S01]  /*0f20*/  SHF.R.U64 R4, R2, R15, R3 ;  /* 0x0000000f02047219 */ /* 0x002fe20000001203 */
[----:B0-----:R-:W-:Y:S01]  /*0f30*/  VIADD R5, R13, 0xffffffff ;  /* 0xffffffff0d057836 */ /* 0x001fe20000000000 */
[----:B------:R-:W-:Y:S02]  /*0f40*/  SHF.L.U32 R2, R11, R18, RZ ;  /* 0x000000120b027219 */ /* 0x000fe400000006ff */
[----:B------:R-:W-:Y:S02]  /*0f50*/  LOP3.LUT R3, R19, R8, RZ, 0xc0, !PT ;  /* 0x0000000813037212 */ /* 0x000fe400078ec0ff */
[----:B------:R-:W-:Y:S02]  /*0f60*/  IADD3 R6, -R4, RZ, RZ ;  /* 0x000000ff04067210 */ /* 0x000fe40007ffe1ff */
[----:B------:R-:W-:Y:S01]  /*0f70*/  SEL R0, R0, R23, !P4 ;  /* 0x0000001700007207 */ /* 0x000fe20006000000 */
[----:B------:R-:W-:Y:S01]  /*0f80*/  IMAD R3, R2, R4, R3 ;  /* 0x0000000402037224 */ /* 0x000fe200078e0203 */
[----:B------:R-:W-:Y:S01]  /*0f90*/  LOP3.LUT R5, R10, R5, RZ, 0xc0, !PT ;  /* 0x000000050a057212 */ /* 0x000fe200078ec0ff */
[----:B--2---:R-:W-:Y:S01]  /*0fa0*/  IMAD R2, R6, R17, R12 ;  /* 0x0000001106027224 */ /* 0x004fe200078e020c */
[----:B------:R-:W-:Y:S01]  /*0fb0*/  R2UR UR23, R22 ;  /* 0x00000000161772ca */ /* 0x000fe200000e0000 */
[----:B---3--:R-:W-:-:S02]  /*0fc0*/  IMAD R0, R3, R16, R0 ;  /* 0x0000001003007224 */ /* 0x008fc400078e0200 */
[----:B------:R-:W-:Y:S02]  /*0fd0*/  IMAD R3, R2, R13, R5 ;  /* 0x0000000d02037224 */ /* 0x000fe400078e0205 */
[----:B------:R-:W-:-:S03]  /*0fe0*/  IMAD.MOV.U32 R4, RZ, RZ, 0x1 ;  /* 0x00000001ff047424 */ /* 0x000fc600078e00ff */
[----:B------:R-:W-:Y:S02]  /*0ff0*/  SEL R2, R3, R0, !P4 ;  /* 0x0000000003027207 */ /* 0x000fe40006000000 */
[----:B------:R-:W-:-:S03]  /*1000*/  SEL R0, R0, R3, !P4 ;  /* 0x0000000300007207 */ /* 0x000fc60006000000 */
[----:B------:R0:W-:Y:S04]  /*1010*/  STL [R1+0x84], R2 ;  /* 0x0000840201007387 */ /* 0x0001e80000100800 */
[----:B------:R0:W-:Y:S02]  /*1020*/  STL [R1+0x94], R0 ;  /* 0x0000940001007387 */ /* 0x0001e40000100800 */
.L_x_9:
[----:B------:R-:W-:-:S08]  /*1030*/  NOP ;  /* 0x0000000000007918 */ /* 0x000fd00000000000 */
[----:B------:R-:W2:Y:S02]  /*1040*/  USETMAXREG.TRY_ALLOC.CTAPOOL UP0, 0xe8 ;  /* 0x000000e8000079c8 */ /* 0x000ea40008000600 */
[----:B--2---:R-:W-:-:S13]  /*1050*/  PLOP3.LUT P1, PT, PT, PT, UP0, 0x80, 0x0 ;  /* 0x000000000000781c */ /* 0x004fda0003f2f008 */
[----:B------:R-:W-:Y:S05]  /*1060*/  @!P1 BRA `(.L_x_9) ;  /* 0xfffffffc00f09947 */ /* 0x000fea000383ffff */
[----:B------:R-:W-:Y:S01]  /*1070*/  ULDC.64 UR4, c[0x0][0x698] ;  /* 0x0001a60000047ab9 */ /* 0x000fe20000000a00 */
[----:B------:R-:W-:Y:S01]  /*1080*/  ULDC.64 UR18, c[0x0][0x208] ;  /* 0x0000820000127ab9 */ /* 0x000fe20000000a00 */
[----:B------:R-:W-:-:S04]  /*1090*/  ISETP.NE.U32.AND P1, PT, RZ, UR4, PT ;  /* 0x00000004ff007c0c */ /* 0x000fc8000bf25070 */
[----:B------:R-:W-:-:S13]  /*10a0*/  ISETP.NE.AND.EX P1, PT, RZ, UR5, PT, P1 ;  /* 0x00000005ff007c0c */ /* 0x000fda000bf25310 */
[----:B------:R-:W-:Y:S05]  /*10b0*/  @!P1 BRA `(.L_x_12) ;  /* 0x0000000000209947 */ /* 0x000fea0003800000 */
[----:B0-----:R-:W0:Y:S02]  /*10c0*/  LDC.64 R2, c[0x0][0x698] ;  /* 0x0001a600ff027b82 */ /* 0x001e240000000a00 */
[----:B0-----:R-:W2:Y:S02]  /*10d0*/  LDG.E.64 R2, desc[UR18][R2.64] ;  /* 0x0000001202027981 */ /* 0x001ea4000c1e1b00 */
[----:B--2---:R-:W-:-:S04]  /*10e0*/  ISETP.NE.U32.AND P1, PT, R2, RZ, PT ;  /* 0x000000ff0200720c */ /* 0x004fc80003f25070 */
[----:B------:R-:W-:-:S13]  /*10f0*/  ISETP.NE.AND.EX P1, PT, R3, RZ, PT, P1 ;  /* 0x000000ff0300720c */ /* 0x000fda0003f25310 */
[----:B------:R-:W-:Y:S05]  /*1100*/  @!P1 BRA `(.L_x_12) ;  /* 0x00000000000c9947 */ /* 0x000fea0003800000 */
[----:B------:R-:W2:Y:S02]  /*1110*/  LD.E R2, desc[UR18][R2.64] ;  /* 0x0000001202027980 */ /* 0x000ea4000c101900 */
[----:B--2---:R-:W-:Y:S01]  /*1120*/  R2UR UR20, R2 ;  /* 0x00000000021472ca */ /* 0x004fe200000e0000 */
[----:B------:R-:W-:-:S14]  /*1130*/  BRA `(.L_x_13) ;  /* 0x0000000000247947 */ /* 0x000fdc0003800000 */
.L_x_12:
[----:B------:R-:W-:Y:S02]  /*1140*/  ULDC.64 UR4, c[0x0][0x688] ;  /* 0x0001a20000047ab9 */ /* 0x000fe40000000a00 */
[----:B------:R-:W-:-:S04]  /*1150*/  ISETP.NE.U32.AND P1, PT, RZ, UR4, PT ;  /* 0x00000004ff007c0c */ /* 0x000fc8000bf25070 */
[----:B------:R-:W-:-:S13]  /*1160*/  ISETP.NE.AND.EX P1, PT, RZ, UR5, PT, P1 ;  /* 0x00000005ff007c0c */ /* 0x000fda000bf25310 */
[----:B------:R-:W-:Y:S05]  /*1170*/  @!P1 BRA `(.L_x_14) ;  /* 0x0000000000109947 */ /* 0x000fea0003800000 */
[----:B0-----:R-:W0:Y:S02]  /*1180*/  LDC.64 R2, c[0x0][0x688] ;  /* 0x0001a200ff027b82 */ /* 0x001e240000000a00 */
[----:B0-----:R-:W2:Y:S02]  /*1190*/  LDG.E R2, desc[UR18][R2.64] ;  /* 0x0000001202027981 */ /* 0x001ea4000c1e1900 */
[----:B--2---:R-:W-:Y:S01]  /*11a0*/  R2UR UR20, R2 ;  /* 0x00000000021472ca */ /* 0x004fe200000e0000 */
[----:B------:R-:W-:-:S14]  /*11b0*/  BRA `(.L_x_13) ;  /* 0x0000000000047947 */ /* 0x000fdc0003800000 */
.L_x_14:
[----:B------:R-:W-:-:S05]  /*11c0*/  ULDC UR20, c[0x0][0x680] ;  /* 0x0001a00000147ab9 */ /* 0x000fca0000000800 */
.L_x_13:
[----:B------:R-:W-:Y:S02]  /*11d0*/  ULDC.64 UR4, c[0x0][0x6a0] ;  /* 0x0001a80000047ab9 */ /* 0x000fe40000000a00 */
        /* <DEDUP_REMOVED lines=11> */
.L_x_15:
        /* <DEDUP_REMOVED lines=8> */
.L_x_17:
[----:B------:R-:W-:-:S05]  /*1310*/  ULDC UR21, c[0x0][0x684] ;  /* 0x0001a10000157ab9 */ /* 0x000fca0000000800 */
.L_x_16:
[----:B------:R-:W-:-:S13]  /*1320*/  LOP3.LUT P1, RZ, R4, 0xff, RZ, 0xc0, !PT ;  /* 0x000000ff04ff7812 */ /* 0x000fda000782c0ff */
[----:B------:R-:W-:Y:S05]  /*1330*/  @!P1 EXIT ;  /* 0x000000000000994d */ /* 0x000fea0003800000 */
[----:B------:R-:W-:Y:S01]  /*1340*/  ULDC UR4, c[0x0][0x28c] ;  /* 0x0000a30000047ab9 */ /* 0x000fe20000000800 */
[----:B------:R-:W-:Y:S02]  /*1350*/  ULOP3.LUT UR22, UR13, 0x1, URZ, 0xfc, !UPT ;  /* 0x000000010d167892 */ /* 0x000fe4000f8efc3f */
[----:B------:R-:W-:-:S04]  /*1360*/  UIADD3 UR4, UR4, 0x3f, URZ ;  /* 0x0000003f04047890 */ /* 0x000fc8000fffe03f */
[----:B------:R-:W-:-:S04]  /*1370*/  USHF.R.S32.HI UR5, URZ, 0x1f, UR4 ;  /* 0x0000001f3f057899 */ /* 0x000fc80008011404 */
[----:B------:R-:W-:-:S03]  /*1380*/  ULEA.HI UR5, UR5, UR4, URZ, 0x6 ;  /* 0x0000000405057291 */ /* 0x000fc6000f8f303f */
[----:B------:R-:W-:Y:S01]  /*1390*/  UMOV UR4, URZ ;  /* 0x0000003f00047c82 */ /* 0x000fe20008000000 */
[----:B------:R-:W-:-:S03]  /*13a0*/  USHF.R.S32.HI UR12, URZ, 0x6, UR5 ;  /* 0x000000063f0c7899 */ /* 0x000fc60008011405 */
[----:B------:R-:W-:-:S09]  /*13b0*/  UMOV UR5, URZ ;  /* 0x0000003f00057c82 */ /* 0x000fd20008000000 */
.L_x_284:
[----:B0-----:R-:W0:Y:S01]  /*13c0*/  S2R R0, SR_TID.X ;  /* 0x0000000000007919 */ /* 0x001e220000002100 */
[----:B------:R-:W-:Y:S01]  /*13d0*/  UISETP.LT.AND UP0, UPT, URZ, UR12, UPT ;  /* 0x0000000c3f00728c */ /* 0x000fe2000bf01270 */
[----:B---3--:R-:W-:Y:S02]  /*13e0*/  CS2R R4, SRZ ;  /* 0x0000000000047805 */ /* 0x008fe4000001ff00 */
[----:B------:R-:W-:Y:S01]  /*13f0*/  CS2R R6, SRZ ;  /* 0x0000000000067805 */ /* 0x000fe2000001ff00 */
[----:B------:R-:W-:Y:S01]  /*1400*/  STL [R1+0x74], RZ ;  /* 0x000074ff01007387 */ /* 0x000fe20000100800 */
[----:B------:R-:W-:Y:S01]  /*1410*/  USEL UR6, URZ, UR12, UP0 ;  /* 0x0000000c3f067287 */ /* 0x000fe20008000000 */
[----:B------:R-:W-:Y:S02]  /*1420*/  CS2R R8, SRZ ;  /* 0x0000000000087805 */ /* 0x000fe4000001ff00 */
[----:B------:R-:W-:Y:S01]  /*1430*/  CS2R R10, SRZ ;  /* 0x00000000000a7805 */ /* 0x000fe2000001ff00 */
[----:B------:R-:W-:Y:S01]  /*1440*/  STL [R1+0x70], RZ ;  /* 0x000070ff01007387 */ /* 0x000fe20000100800 */
[----:B------:R-:W-:Y:S01]  /*1450*/  UIADD3 UR7, UR12, -UR6, URZ ;  /* 0x800000060c077290 */ /* 0x000fe2000fffe03f */
[----:B------:R-:W-:-:S02]  /*1460*/  CS2R R12, SRZ ;  /* 0x00000000000c7805 */ /* 0x000fc4000001ff00 */
[----:B------:R-:W-:Y:S01]  /*1470*/  CS2R R14, SRZ ;  /* 0x00000000000e7805 */ /* 0x000fe2000001ff00 */
[----:B------:R-:W-:Y:S01]  /*1480*/  STL [R1+0x6c], RZ ;  /* 0x00006cff01007387 */ /* 0x000fe20000100800 */
[----:B------:R-:W-:Y:S01]  /*1490*/  UISETP.GE.AND UP0, UPT, UR7, 0x1, UPT ;  /* 0x000000010700788c */ /* 0x000fe2000bf06270 */
[----:B------:R-:W-:Y:S01]  /*14a0*/  CS2R R16, SRZ ;  /* 0x0000000000107805 */ /* 0x000fe2000001ff00 */
[----:B------:R-:W-:Y:S01]  /*14b0*/  UMOV UR6, URZ ;  /* 0x0000003f00067c82 */ /* 0x000fe20008000000 */
[----:B------:R-:W-:Y:S01]  /*14c0*/  STL [R1+0x68], RZ ;  /* 0x000068ff01007387 */ /* 0x000fe20000100800 */
[----:B-1----:R-:W-:Y:S02]  /*14d0*/  CS2R R18, SRZ ;  /* 0x0000000000127805 */ /* 0x002fe4000001ff00 */
[----:B------:R-:W-:Y:S02]  /*14e0*/  CS2R R20, SRZ ;  /* 0x0000000000147805 */ /* 0x000fe4000001ff00 */
[----:B------:R-:W-:Y:S01]  /*14f0*/  PLOP3.LUT P1, PT, PT, PT, UP0, 0x80, 0x0 ;  /* 0x000000000000781c */ /* 0x000fe20003f2f008 */
[----:B------:R-:W-:Y:S01]  /*1500*/  STL [R1+0x64], RZ ;  /* 0x000064ff01007387 */ /* 0x000fe20000100800 */
[----:B------:R-:W-:-:S02]  /*1510*/  CS2R R22, SRZ ;  /* 0x0000000000167805 */ /* 0x000fc4000001ff00 */
[----:B------:R-:W-:Y:S02]  /*1520*/  CS2R R154, SRZ ;  /* 0x00000000009a7805 */ /* 0x000fe4000001ff00 */
[----:B------:R-:W-:Y:S01]  /*1530*/  CS2R R156, SRZ ;  /* 0x00000000009c7805 */ /* 0x000fe2000001ff00 */
[----:B------:R-:W-:Y:S01]  /*1540*/  STL [R1+0x60], RZ ;  /* 0x000060ff01007387 */ /* 0x000fe20000100800 */
[----:B------:R-:W-:Y:S02]  /*1550*/  CS2R R158, SRZ ;  /* 0x00000000009e7805 */ /* 0x000fe4000001ff00 */
[----:B------:R-:W-:Y:S02]  /*1560*/  CS2R R160, SRZ ;  /* 0x0000000000a07805 */ /* 0x000fe4000001ff00 */
[----:B------:R-:W-:Y:S01]  /*1570*/  CS2R R162, SRZ ;  /* 0x0000000000a27805 */ /* 0x000fe2000001ff00 */
[----:B------:R-:W-:Y:S01]  /*1580*/  STL [R1+0x5c], RZ ;  /* 0x00005cff01007387 */ /* 0x000fe20000100800 */
[----:B------:R-:W-:-:S02]  /*1590*/  CS2R R164, SRZ ;  /* 0x0000000000a47805 */ /* 0x000fc4000001ff00 */
[----:B------:R-:W-:Y:S02]  /*15a0*/  CS2R R166, SRZ ;  /* 0x0000000000a67805 */ /* 0x000fe4000001ff00 */
[----:B------:R-:W-:Y:S01]  /*15b0*/  CS2R R168, SRZ ;  /* 0x0000000000a87805 */ /* 0x000fe2000001ff00 */
[----:B------:R-:W-:Y:S01]  /*15c0*/  STL [R1+0x58], RZ ;  /* 0x000058ff01007387 */ /* 0x000fe20000100800 */
[----:B0-----:R-:W-:Y:S02]  /*15d0*/  LOP3.LUT R0, R0, 0x80, RZ, 0xc0, !PT ;  /* 0x0000008000007812 */ /* 0x001fe400078ec0ff */
[----:B------:R-:W-:Y:S02]  /*15e0*/  CS2R R170, SRZ ;  /* 0x0000000000aa7805 */ /* 0x000fe4000001ff00 */
[----:B------:R-:W-:Y:S01]  /*15f0*/  CS2R R172, SRZ ;  /* 0x0000000000ac7805 */ /* 0x000fe2000001ff00 */
[----:B------:R-:W-:Y:S01]  /*1600*/  STL [R1+0x54], RZ ;  /* 0x000054ff01007387 */ /* 0x000fe20000100800 */
[----:B------:R-:W-:Y:S01]  /*1610*/  SHF.R.U32.HI R2, RZ, 0x7, R0 ;  /* 0x00000007ff027819 */ /* 0x000fe20000011600 */
[----:B------:R-:W-:Y:S01]  /*1620*/  IMAD.MOV.U32 R0, RZ, RZ, RZ ;  /* 0x000000ffff007224 */ /* 0x000fe200078e00ff */
[----:B------:R-:W-:Y:S01]  /*1630*/  CS2R R174, SRZ ;  /* 0x0000000000ae7805 */ /* 0x000fe2000001ff00 */
        /* <DEDUP_REMOVED lines=34> */
[----:B------:R-:W-:Y:S01]  /*1860*/  CS2R R226, SRZ ;  /* 0x0000000000e27805 */ /* 0x000fe2000001ff00 */
[----:B------:R-:W-:Y:S01]  /*1870*/  IMAD.MOV.U32 R228, RZ, RZ, RZ ;  /* 0x000000ffffe47224 */ /* 0x000fe200078e00ff */
[----:B------:R-:W-:Y:S01]  /*1880*/  STL [R1+0x2c], RZ ;  /* 0x00002cff01007387 */ /* 0x000fe20000100800 */
[----:B------:R-:W-:Y:S02]  /*1890*/  CS2R R88, SRZ ;  /* 0x0000000000587805 */ /* 0x000fe4000001ff00 */
[----:B------:R-:W-:Y:S02]  /*18a0*/  CS2R R90, SRZ ;  /* 0x00000000005a7805 */ /* 0x000fe4000001ff00 */
[----:B------:R-:W-:Y:S01]  /*18b0*/  CS2R R92, SRZ ;  /* 0x00000000005c7805 */ /* 0x000fe2000001ff00 */
[----:B------:R-:W-:Y:S01]  /*18c0*/  STL [R1+0x28], RZ ;  /* 0x000028ff01007387 */ /* 0x000fe20000100800 */
[----:B------:R-:W-:Y:S02]  /*18d0*/  CS2R R94, SRZ ;  /* 0x00000000005e7805 */ /* 0x000fe4000001ff00 */
[----:B------:R-:W-:-:S02]  /*18e0*/  CS2R R96, SRZ ;  /* 0x0000000000607805 */ /* 0x000fc4000001ff00 */
[----:B------:R-:W-:Y:S01]  /*18f0*/  CS2R R98, SRZ ;  /* 0x0000000000627805 */ /* 0x000fe2000001ff00 */
        /* <DEDUP_REMOVED lines=8> */
[----:B------:R-:W0:Y:S01]  /*1980*/  SHFL.IDX PT, R2, R2, RZ, 0x1f ;  /* 0x00001fff02027589 */ /* 0x000e2200000e0000 */
[----:B------:R-:W-:Y:S02]  /*1990*/  CS2R R112, SRZ ;  /* 0x0000000000707805 */ /* 0x000fe4000001ff00 */
[----:B------:R-:W-:Y:S02]  /*19a0*/  CS2R R114, SRZ ;  /* 0x0000000000727805 */ /* 0x000fe4000001ff00 */
[----:B------:R-:W-:Y:S01]  /*19b0*/  CS2R R116, SRZ ;  /* 0x0000000000747805 */ /* 0x000fe2000001ff00 */
[----:B------:R1:W-:Y:S01]  /*19c0*/  STL [R1+0x1c], RZ ;  /* 0x00001cff01007387 */ /* 0x0003e20000100800 */
[----:B------:R-:W-:Y:S02]  /*19d0*/  CS2R R118, SRZ ;  /* 0x0000000000767805 */ /* 0x000fe4000001ff00 */
[----:B------:R-:W-:-:S02]  /*19e0*/  CS2R R120, SRZ ;  /* 0x0000000000787805 */ /* 0x000fc4000001ff00 */
[----:B------:R-:W-:Y:S01]  /*19f0*/  CS2R R122, SRZ ;  /* 0x00000000007a7805 */ /* 0x000fe2000001ff00 */
[----:B------:R1:W-:Y:S01]  /*1a00*/  STL [R1+0x18], RZ ;  /* 0x000018ff01007387 */ /* 0x0003e20000100800 */
        /* <DEDUP_REMOVED lines=16> */
[----:B0-----:R-:W-:Y:S02]  /*1b10*/  R2UR UR8, R2 ;  /* 0x00000000020872ca */ /* 0x001fe400000e0000 */
[----:B------:R-:W-:Y:S02]  /*1b20*/  CS2R R2, SRZ ;  /* 0x0000000000027805 */ /* 0x000fe4000001ff00 */
[----:B------:R-:W-:Y:S01]  /*1b30*/  CS2R R148, SRZ ;  /* 0x0000000000947805 */ /* 0x000fe2000001ff00 */
[----:B------:R1:W-:Y:S01]  /*1b40*/  STL [R1+0x4], RZ ;  /* 0x000004ff01007387 */ /* 0x0003e20000100800 */
[----:B------:R-:W-:Y:S02]  /*1b50*/  CS2R R150, SRZ ;  /* 0x0000000000967805 */ /* 0x000fe4000001ff00 */
[----:B------:R-:W-:-:S02]  /*1b60*/  CS2R R24, SRZ ;  /* 0x0000000000187805 */ /* 0x000fc4000001ff00 */
[----:B------:R-:W-:Y:S01]  /*1b70*/  CS2R R26, SRZ ;  /* 0x00000000001a7805 */ /* 0x000fe2000001ff00 */
[----:B------:R1:W-:Y:S01]  /*1b80*/  STL [R1], RZ ;  /* 0x000000ff01007387 */ /* 0x0003e20000100800 */
[----:B--2---:R-:W-:Y:S02]  /*1b90*/  CS2R R28, SRZ ;  /* 0x00000000001c7805 */ /* 0x004fe4000001ff00 */
[----:B------:R-:W-:Y:S02]  /*1ba0*/  CS2R R30, SRZ ;  /* 0x00000000001e7805 */ /* 0x000fe4000001ff00 */
[----:B------:R-:W-:Y:S02]  /*1bb0*/  CS2R R32, SRZ ;  /* 0x0000000000207805 */ /* 0x000fe4000001ff00 */
[----:B------:R-:W-:Y:S02]  /*1bc0*/  CS2R R34, SRZ ;  /* 0x0000000000227805 */ /* 0x000fe4000001ff00 */
[----:B------:R-:W-:-:S02]  /*1bd0*/  CS2R R36, SRZ ;  /* 0x0000000000247805 */ /* 0x000fc4000001ff00 */
[----:B------:R-:W-:Y:S02]  /*1be0*/  CS2R R38, SRZ ;  /* 0x0000000000267805 */ /* 0x000fe4000001ff00 */
[----:B------:R-:W-:Y:S02]  /*1bf0*/  CS2R R40, SRZ ;  /* 0x0000000000287805 */ /* 0x000fe4000001ff00 */
[----:B------:R-:W-:Y:S02]  /*1c00*/  CS2R R42, SRZ ;  /* 0x00000000002a7805 */ /* 0x000fe4000001ff00 */
[----:B------:R-:W-:Y:S02]  /*1c10*/  CS2R R44, SRZ ;  /* 0x00000000002c7805 */ /* 0x000fe4000001ff00 */
[----:B------:R-:W-:Y:S02]  /*1c20*/  CS2R R46, SRZ ;  /* 0x00000000002e7805 */ /* 0x000fe4000001ff00 */
[----:B------:R-:W-:-:S02]  /*1c30*/  CS2R R48, SRZ ;  /* 0x0000000000307805 */ /* 0x000fc4000001ff00 */
[----:B------:R-:W-:Y:S02]  /*1c40*/  CS2R R50, SRZ ;  /* 0x0000000000327805 */ /* 0x000fe4000001ff00 */
[----:B------:R-:W-:Y:S02]  /*1c50*/  CS2R R52, SRZ ;  /* 0x0000000000347805 */ /* 0x000fe4000001ff00 */
[----:B------:R-:W-:Y:S02]  /*1c60*/  CS2R R54, SRZ ;  /* 0x0000000000367805 */ /* 0x000fe4000001ff00 */
[----:B----4-:R-:W-:Y:S02]  /*1c70*/  CS2R R56, SRZ ;  /* 0x0000000000387805 */ /* 0x010fe4000001ff00 */
        /* <DEDUP_REMOVED lines=14> */
[----:B------:R-:W-:Y:S01]  /*1d60*/  CS2R R86, SRZ ;  /* 0x0000000000567805 */ /* 0x000fe2000001ff00 */
[----:B-1----:R-:W-:Y:S06]  /*1d70*/  @!P1 BRA `(.L_x_18) ;  /* 0x00000014000c9947 */ /* 0x002fec0003800000 */
[----:B------:R-:W0:Y:S01]  /*1d80*/  S2UR UR10, SR_CgaCtaId ;  /* 0x00000000000a79c3 */ /* 0x000e220000008800 */
[----:B------:R-:W-:Y:S01]  /*1d90*/  ULEA.HI UR6, UR8, UR8, URZ, 0x1 ;  /* 0x0000000808067291 */ /* 0x000fe2000f8f083f */
[----:B------:R-:W-:Y:S01]  /*1da0*/  IMAD.MOV.U32 R0, RZ, RZ, RZ ;  /* 0x000000ffff007224 */ /* 0x000fe200078e00ff */
[----:B------:R-:W-:Y:S01]  /*1db0*/  UMOV UR9, 0x400 ;  /* 0x0000040000097882 */ /* 0x000fe20000000000 */
[----:B------:R-:W-:Y:S01]  /*1dc0*/  MOV R229, UR4 ;  /* 0x0000000400e57c02 */ /* 0x000fe20008000f00 */
[----:B------:R-:W-:Y:S01]  /*1dd0*/  ULOP3.LUT UR6, UR6, 0x1ffffe, URZ, 0xc0, !UPT ;  /* 0x001ffffe06067892 */ /* 0x000fe2000f8ec03f */
[----:B------:R-:W-:Y:S01]  /*1de0*/  UMOV UR14, UR7 ;  /* 0x00000007000e7c82 */ /* 0x000fe20008000000 */
[----:B------:R-:W-:Y:S02]  /*1df0*/  UPLOP3.LUT UP0, UPT, UPT, UPT, UPT, 0x40, 0x0 ;  /* 0x000000000000789c */ /* 0x000fe40003f0e870 */
[----:B------:R-:W-:Y:S01]  /*1e00*/  UIADD3 UR6, UR8, -UR6, URZ ;  /* 0x8000000608067290 */ /* 0x000fe2000fffe03f */
[----:B------:R-:W-:Y:S01]  /*1e10*/  UMOV UR16, UR5 ;  /* 0x0000000500107c82 */ /* 0x000fe20008000000 */
[----:B------:R-:W-:Y:S01]  /*1e20*/  UMOV UR17, UR5 ;  /* 0x0000000500117c82 */ /* 0x000fe20008000000 */
[----:B------:R-:W-:Y:S01]  /*1e30*/  UMOV UR7, URZ ;  /* 0x0000003f00077c82 */ /* 0x000fe20008000000 */
[----:B------:R-:W-:Y:S01]  /*1e40*/  ULDC UR25, c[0x0][0x644] ;  /* 0x0001910000197ab9 */ /* 0x000fe20000000800 */
[----:B0-----:R-:W-:-:S04]  /*1e50*/  ULEA UR9, UR10, UR9, 0x18 ;  /* 0x000000090a097291 */ /* 0x001fc8000f8ec03f */
[----:B------:R-:W-:-:S04]  /*1e60*/  ULEA UR6, UR6, UR9, 0xb ;  /* 0x0000000906067291 */ /* 0x000fc8000f8e583f */
[----:B------:R-:W-:-:S04]  /*1e70*/  UIADD3 UR6, UR6, 0x180, URZ ;  /* 0x0000018006067890 */ /* 0x000fc8000fffe03f */
[----:B------:R-:W-:-:S03]  /*1e80*/  USHF.R.U32.HI UR8, URZ, 0x4, UR6 ;  /* 0x000000043f087899 */ /* 0x000fc60008011606 */
[----:B------:R-:W-:Y:S01]  /*1e90*/  UMOV UR6, URZ ;  /* 0x0000003f00067c82 */ /* 0x000fe20008000000 */
[----:B------:R-:W-:-:S12]  /*1ea0*/  ULOP3.LUT UR15, UR8, 0x3fff, URZ, 0xc0, !UPT ;  /* 0x00003fff080f7892 */ /* 0x000fd8000f8ec03f */
.L_x_26:
[----:B------:R-:W-:-:S06]  /*1eb0*/  UISETP.NE.AND UP1, UPT, UR22, 0x3, UPT ;  /* 0x000000031600788c */ /* 0x000fcc000bf25270 */
[----:B------:R-:W-:-:S13]  /*1ec0*/  PLOP3.LUT P2, PT, PT, PT, UP1, 0x80, 0x0 ;  /* 0x000000000000781c */ /* 0x000fda0003f4f018 */
[----:B0----5:R-:W-:Y:S05]  /*1ed0*/  @!P2 BRA `(.L_x_19) ;  /* 0x000000000004a947 */ /* 0x021fea0003800000 */
[----:B------:R-:W-:Y:S01]  /*1ee0*/  BPT.TRAP 0x1 ;  /* 0x000000040000795c */ /* 0x000fe20000300000 */
.L_x_19:
[----:B------:R-:W0:Y:S01]  /*1ef0*/  S2UR UR9, SR_CgaCtaId ;  /* 0x00000000000979c3 */ /* 0x000e220000008800 */
[----:B------:R-:W-:Y:S01]  /*1f00*/  UMOV UR8, 0x400 ;  /* 0x0000040000087882 */ /* 0x000fe20000000000 */
[----:B------:R-:W-:Y:S01]  /*1f10*/  SHF.L.U32 R152, R229, 0x1f, RZ ;  /* 0x0000001fe5987819 */ /* 0x000fe200000006ff */
[----:B0-----:R-:W-:-:S04]  /*1f20*/  ULEA UR24, UR9, UR8, 0x18 ;  /* 0x0000000809187291 */ /* 0x001fc8000f8ec03f */
[----:B------:R-:W-:-:S09]  /*1f30*/  ULEA UR8, UR16, UR24, 0x3 ;  /* 0x0000001810087291 */ /* 0x000fd2000f8e183f */
[----:B------:R0:W1:Y:S01]  /*1f40*/  SYNCS.PHASECHK.TRANS64.TRYWAIT P1, [UR8], R152 ;  /* 0x00000098ff0075a7 */ /* 0x0000620008020148 */
[----:B------:R-:W-:Y:S05]  /*1f50*/  @!P2 BRA `(.L_x_20) ;  /* 0x000000000004a947 */ /* 0x000fea0003800000 */
[----:B------:R-:W-:Y:S01]  /*1f60*/  BPT.TRAP 0x1 ;  /* 0x000000040000795c */ /* 0x000fe20000300000 */
.L_x_20:
[----:B-1----:R-:W-:Y:S05]  /*1f70*/  @P1 BRA `(.L_x_21) ;  /* 0x0000000000081947 */ /* 0x002fea0003800000 */
[----:B------:R-:W1:Y:S02]  /*1f80*/  SYNCS.PHASECHK.TRANS64.TRYWAIT P1, [UR8], R152 ;  /* 0x00000098ff0075a7 */ /* 0x000e640008020148 */
[----:B-1----:R-:W-:Y:S05]  /*1f90*/  @!P1 BRA `(.L_x_22) ;  /* 0x000000d0006c9947 */ /* 0x002fea0003800000 */
.L_x_21:
[----:B------:R2:W-:Y:S02]  /*1fa0*/  STL [R1+0x98], R0 ;  /* 0x0000980001007387 */ /* 0x0005e40000100800 */
[----:B--2---:R-:W0:Y:S02]  /*1fb0*/  S2R R0, SR_TID.X ;  /* 0x0000000000007919 */ /* 0x004e240000002100 */
[C---:B01----:R-:W-:Y:S02]  /*1fc0*/  IMAD.SHL.U32 R152, R0.reuse, 0x20, RZ ;  /* 0x0000002000987824 */ /* 0x043fe400078e00ff */
[----:B------:R-:W-:-:S03]  /*1fd0*/  IMAD.SHL.U32 R153, R0, 0x200, RZ ;  /* 0x0000020000997824 */ /* 0x000fc600078e00ff */
[----:B------:R-:W-:-:S04]  /*1fe0*/  LOP3.LUT R152, R152, 0x1c00, RZ, 0xc0, !PT ;  /* 0x00001c0098987812 */ /* 0x000fc800078ec0ff */
[----:B------:R-:W-:Y:S01]  /*1ff0*/  LOP3.LUT R152, R152, 0x200, R153, 0xf8, !PT ;  /* 0x0000020098987812 */ /* 0x000fe200078ef899 */
[----:B------:R-:W-:Y:S02]  /*2000*/  IMAD.SHL.U32 R153, R0, 0x10, RZ ;  /* 0x0000001000997824 */ /* 0x000fe400078e00ff */
[----:B------:R0:W5:Y:S01]  /*2010*/  LDL.LU R0, [R1+0x98] ;  /* 0x0000980001007983 */ /* 0x0001620000300800 */
[----:B------:R-:W-:Y:S02]  /*2020*/  UIADD3 UR8, UR24, 0x18180, URZ ;  /* 0x0001818018087890 */ /* 0x000fe4000fffe03f */
[--C-:B------:R-:W-:Y:S01]  /*2030*/  LOP3.LUT R152, R152, 0x1c0, R153.reuse, 0xf8, !PT ;  /* 0x000001c098987812 */ /* 0x100fe200078ef899 */
[----:B------:R-:W-:Y:S02]  /*2040*/  USEL UR7, UR7, URZ, !UP0 ;  /* 0x0000003f07077287 */ /* 0x000fe4000c000000 */
[----:B------:R-:W-:Y:S01]  /*2050*/  USHF.R.U32.HI UR8, URZ, 0x4, UR8 ;  /* 0x000000043f087899 */ /* 0x000fe20008011608 */
[----:B------:R-:W-:Y:S01]  /*2060*/  LOP3.LUT R152, R152, 0x20, R153, 0xf8, !PT ;  /* 0x0000002098987812 */ /* 0x000fe200078ef899 */
[----:B------:R-:W-:Y:S01]  /*2070*/  IMAD.U32 R153, RZ, RZ, UR16 ;  /* 0x00000010ff997e24 */ /* 0x000fe2000f8e00ff */
[----:B------:R-:W-:-:S02]  /*2080*/  ULOP3.LUT UR9, UR15, 0x10000, URZ, 0xfc, !UPT ;  /* 0x000100000f097892 */ /* 0x000fc4000f8efc3f */
[----:B------:R-:W-:Y:S01]  /*2090*/  SHF.R.U32.HI R152, RZ, 0x3, R152 ;  /* 0x00000003ff987819 */ /* 0x000fe20000011698 */
[----:B------:R-:W-:Y:S02]  /*20a0*/  ULOP3.LUT UR8, UR8, 0x3fff, URZ, 0xc0, !UPT ;  /* 0x00003fff08087892 */ /* 0x000fe4000f8ec03f */
[----:B------:R-:W-:Y:S01]  /*20b0*/  UISETP.NE.U32.AND UP0, UPT, UR7, URZ, UPT ;  /* 0x0000003f0700728c */ /* 0x000fe2000bf05070 */
[----:B------:R-:W-:Y:S01]  /*20c0*/  LEA R153, R153, R152, 0xb ;  /* 0x0000009899997211 */ /* 0x000fe200078e58ff */
[----:B------:R-:W-:Y:S02]  /*20d0*/  ULOP3.LUT UR10, UR8, 0x10000, URZ, 0xfc, !UPT ;  /* 0x00010000080a7892 */ /* 0x000fe4000f8efc3f */
[----:B------:R-:W-:Y:S02]  /*20e0*/  ULEA UR8, UR16, UR9, 0x9 ;  /* 0x0000000910087291 */ /* 0x000fe4000f8e483f */
[----:B------:R-:W-:Y:S01]  /*20f0*/  LDS R152, [R153+UR24+0x30180] ;  /* 0x0301801899987984 */ /* 0x000fe20008000800 */
[----:B------:R-:W-:Y:S01]  /*2100*/  ULEA UR10, UR16, UR10, 0x9 ;  /* 0x0000000a100a7291 */ /* 0x000fe2000f8e483f */
[----:B------:R-:W-:-:S02]  /*2110*/  UMOV UR9, 0xc0000010 ;  /* 0xc000001000097882 */ /* 0x000fc40000000000 */
[----:B------:R-:W1:Y:S01]  /*2120*/  LDS R153, [R153+UR24+0x30580] ;  /* 0x0305801899997984 */ /* 0x000e620008000800 */
[----:B------:R-:W-:Y:S01]  /*2130*/  UMOV UR11, 0x80000020 ;  /* 0x80000020000b7882 */ /* 0x000fe20000000000 */
[----:B------:R-:W-:Y:S01]  /*2140*/  UIADD3 UR6, UR6, 0x1, URZ ;  /* 0x0000000106067890 */ /* 0x000fe2000fffe03f */
[----:B-1----:R-:W-:-:S06]  /*2150*/  WARPGROUP.ARRIVE ;  /* 0x00000000000079c5 */ /* 0x002fcc0000000000 */
[----:B------:R-:W-:Y:S01]  /*2160*/  QGMMA.SP.64x128x64.F32.E4M3.E4M3 R88, gdesc[UR8], R88, UP0, R152 ;  /* 0x05e09800085879f3 */ /* 0x000fe2000bf00a58 */
[----:B------:R-:W-:Y:S01]  /*2170*/  UIADD3 UR8, UR8, 0x100, URZ ;  /* 0x0000010008087890 */ /* 0x000fe2000fffe03f */
[----:B------:R-:W-:-:S14]  /*2180*/  UMOV UR9, 0xc0000010 ;  /* 0xc000001000097882 */ /* 0x000fdc0000000000 */
[----:B------:R-:W-:Y:S01]  /*2190*/  QGMMA.SP.64x128x64.F32.E4M3.E4M3 R24, gdesc[UR8], R24, UP0, R153, gsb0 ;  /* 0x05e09900081879f3 */ /* 0x000fe2000b800a18 */
[----:B------:R-:W-:-:S04]  /*21a0*/  UISETP.NE.AND UP0, UPT, UR6, UR25, UPT ;  /* 0x000000190600728c */ /* 0x000fc8000bf05270 */
[----:B------:R-:W-:-:S04]  /*21b0*/  USEL UR7, URZ, 0x1, UP0 ;  /* 0x000000013f077887 */ /* 0x000fc80008000000 */
[----:B------:R-:W-:-:S06]  /*21c0*/  UISETP.NE.AND UP0, UPT, UR7, URZ, UPT ;  /* 0x0000003f0700728c */ /* 0x000fcc000bf05270 */
[----:B------:R-:W-:Y:S01]  /*21d0*/  PLOP3.LUT P1, PT, PT, PT, UP0, 0x80, 0x0 ;  /* 0x000000000000781c */ /* 0x000fe20003f2f008 */
[----:B------:R-:W-:-:S12]  /*21e0*/  WARPGROUP.DEPBAR.LE gsb0, 0x0 ;  /* 0x00008000000079c5 */ /* 0x000fd80000010000 */
[----:B0-----:R-:W-:Y:S05]  /*21f0*/  @!P1 BRA `(.L_x_23) ;  /* 0x0000000c00809947 */ /* 0x001fea0003800000 */
[----:B------:R-:W-:Y:S01]  /*2200*/  FADD R227, R89, R227 ;  /* 0x000000e359e37221 */ /* 0x000fe20000000000 */
[----:B------:R-:W-:-:S01]  /*2210*/  FADD R226, R90, R226 ;  /* 0x000000e25ae27221 */ /* 0x000fc20000000000 */
[----:B-----5:R0:W-:Y:S01]  /*2220*/  STL [R1+0x98], R0 ;  /* 0x0000980001007387 */ /* 0x0201e20000100800 */
[----:B------:R-:W-:-:S01]  /*2230*/  FADD R225, R91, R225 ;  /* 0x000000e15be17221 */ /* 0x000fc20000000000 */
[----:B------:R-:W-:Y:S01]  /*2240*/  FADD R224, R92, R224 ;  /* 0x000000e05ce07221 */ /* 0x000fe20000000000 */
[----:B------:R-:W-:-:S01]  /*2250*/  FADD R223, R93, R223 ;  /* 0x000000df5ddf7221 */ /* 0x000fc20000000000 */
[----:B------:R-:W-:Y:S01]  /*2260*/  FADD R222, R94, R222 ;  /* 0x000000de5ede7221 */ /* 0x000fe20000000000 */
[----:B0-----:R-:W2:Y:S01]  /*2270*/  LDL.LU R0, [R1+0x30] ;  /* 0x0000300001007983 */ /* 0x001ea20000300800 */
[----:B------:R-:W-:-:S03]  /*2280*/  FADD R228, R88, R228 ;  /* 0x000000e458e47221 */ /* 0x000fc60000000000 */
[----:B------:R0:W-:Y:S01]  /*2290*/  STL [R1+0x9c], R227 ;  /* 0x00009ce301007387 */ /* 0x0001e20000100800 */
[----:B------:R-:W-:-:S01]  /*22a0*/  FADD R221, R95, R221 ;  /* 0x000000dd5fdd7221 */ /* 0x000fc20000000000 */
[----:B------:R-:W-:Y:S02]  /*22b0*/  FADD R220, R96, R220 ;  /* 0x000000dc60dc7221 */ /* 0x000fe40000000000 */
[----:B0-----:R-:W3:Y:S04]  /*22c0*/  LDL.LU R227, [R1+0x2c] ;  /* 0x00002c0001e37983 */ /* 0x001ee80000300800 */
[----:B------:R0:W-:Y:S01]  /*22d0*/  STL [R1+0xa0], R226 ;  /* 0x0000a0e201007387 */ /* 0x0001e20000100800 */
[----:B------:R-:W-:-:S03]  /*22e0*/  FADD R219, R97, R219 ;  /* 0x000000db61db7221 */ /* 0x000fc60000000000 */
[----:B0-----:R-:W4:Y:S04]  /*22f0*/  LDL.LU R226, [R1+0x28] ;  /* 0x0000280001e27983 */ /* 0x001f280000300800 */
        /* <DEDUP_REMOVED lines=9> */
[----:B------:R0:W-:Y:S04]  /*2390*/  STL [R1+0xb0], R222 ;  /* 0x0000b0de01007387 */ /* 0x0001e80000100800 */
        /* <DEDUP_REMOVED lines=12> */
[----:B0-----:R-:W4:Y:S01]  /*2460*/  LDL.LU R216, [R1] ;  /* 0x0000000001d87983 */ /* 0x001f220000300800 */
[----:B------:R-:W-:-:S01]  /*2470*/  FADD R215, R101, R215 ;  /* 0x000000d765d77221 */ /* 0x000fc20000000000 */
[----:B------:R-:W-:Y:S01]  /*2480*/  FADD R214, R102, R214 ;  /* 0x000000d666d67221 */ /* 0x000fe20000000000 */
[----:B------:R-:W-:-:S01]  /*2490*/  FADD R213, R103, R213 ;  /* 0x000000d567d57221 */ /* 0x000fc20000000000 */
[----:B------:R-:W-:Y:S01]  /*24a0*/  FADD R212, R104, R212 ;  /* 0x000000d468d47221 */ /* 0x000fe20000000000 */
[----:B------:R-:W-:-:S01]  /*24b0*/  FADD R211, R105, R211 ;  /* 0x000000d369d37221 */ /* 0x000fc20000000000 */
[----:B------:R-:W-:Y:S01]  /*24c0*/  STL [R1+0xcc], R215 ;  /* 0x0000ccd701007387 */ /* 0x000fe20000100800 */
        /* <DEDUP_REMOVED lines=11> */
[----:B------:R0:W-:Y:S01]  /*2580*/  STL [R1+0xd8], R212 ;  /* 0x0000d8d401007387 */ /* 0x0001e20000100800 */
[----:B------:R-:W-:-:S01]  /*2590*/  FADD R201, R115, R201 ;  /* 0x000000c973c97221 */ /* 0x000fc20000000000 */
[----:B------:R-:W-:Y:S01]  /*25a0*/  FADD R200, R116, R200 ;  /* 0x000000c874c87221 */ /* 0x000fe20000000000 */
        /* <DEDUP_REMOVED lines=68> */
[----:B--2---:R-:W-:-:S01]  /*29f0*/  FADD R0, R69, R0 ;  /* 0x0000000045007221 */ /* 0x004fc20000000000 */
[----:B---3--:R-:W-:Y:S01]  /*2a00*/  FADD R227, R68, R227 ;  /* 0x000000e344e37221 */ /* 0x008fe20000000000 */
[----:B----4-:R-:W-:-:S01]  /*2a10*/  FADD R226, R67, R226 ;  /* 0x000000e243e27221 */ /* 0x010fc20000000000 */
        /* <DEDUP_REMOVED lines=9> */
[----:B------:R-:W-:-:S05]  /*2ab0*/  FADD R216, R57, R216 ;  /* 0x000000d839d87221 */ /* 0x000fca0000000000 */
[----:B------:R1:W-:Y:S04]  /*2ac0*/  STL [R1], R216 ;  /* 0x000000d801007387 */ /* 0x0003e80000100800 */
[----:B------:R2:W-:Y:S04]  /*2ad0*/  STL [R1+0x4], R217 ;  /* 0x000004d901007387 */ /* 0x0005e80000100800 */
        /* <DEDUP_REMOVED lines=8> */
[----:B0-----:R-:W4:Y:S04]  /*2b60*/  LDL.LU R212, [R1+0x34] ;  /* 0x0000340001d47983 */ /* 0x001f280000300800 */
[----:B------:R0:W-:Y:S04]  /*2b70*/  STL [R1+0x28], R226 ;  /* 0x000028e201007387 */ /* 0x0001e80000100800 */
[----:B------:R-:W4:Y:S04]  /*2b80*/  LDL.LU R213, [R1+0x38] ;  /* 0x0000380001d57983 */ /* 0x000f280000300800 */
[----:B------:R0:W-:Y:S04]  /*2b90*/  STL [R1+0x2c], R227 ;  /* 0x00002ce301007387 */ /* 0x0001e80000100800 */
[----:B------:R-:W4:Y:S04]  /*2ba0*/  LDL.LU R214, [R1+0x3c] ;  /* 0x00003c0001d67983 */ /* 0x000f280000300800 */
[----:B------:R0:W-:Y:S04]  /*2bb0*/  STL [R1+0x30], R0 ;  /* 0x0000300001007387 */ /* 0x0001e80000100800 */
[----:B------:R-:W4:Y:S04]  /*2bc0*/  LDL.LU R215, [R1+0x40] ;  /* 0x0000400001d77983 */ /* 0x000f280000300800 */
[----:B-1----:R-:W4:Y:S04]  /*2bd0*/  LDL.LU R216, [R1+0x44] ;  /* 0x0000440001d87983 */ /* 0x002f280000300800 */
[----:B--2---:R-:W2:Y:S04]  /*2be0*/  LDL.LU R217, [R1+0x48] ;  /* 0x0000480001d97983 */ /* 0x004ea80000300800 */
[----:B---3--:R-:W3:Y:S04]  /*2bf0*/  LDL.LU R218, [R1+0x4c] ;  /* 0x00004c0001da7983 */ /* 0x008ee80000300800 */
[----:B----4-:R-:W4:Y:S04]  /*2c00*/  LDL.LU R219, [R1+0x50] ;  /* 0x0000500001db7983 */ /* 0x010f280000300800 */
[----:B------:R-:W4:Y:S04]  /*2c10*/  LDL.LU R220, [R1+0x54] ;  /* 0x0000540001dc7983 */ /* 0x000f280000300800 */
[----:B------:R-:W4:Y:S04]  /*2c20*/  LDL.LU R221, [R1+0x58] ;  /* 0x0000580001dd7983 */ /* 0x000f280000300800 */
[----:B------:R-:W4:Y:S04]  /*2c30*/  LDL.LU R222, [R1+0x5c] ;  /* 0x00005c0001de7983 */ /* 0x000f280000300800 */
[----:B------:R-:W4:Y:S04]  /*2c40*/  LDL.LU R223, [R1+0x60] ;  /* 0x0000600001df7983 */ /* 0x000f280000300800 */
[----:B------:R-:W4:Y:S04]  /*2c50*/  LDL.LU R224, [R1+0x64] ;  /* 0x0000640001e07983 */ /* 0x000f280000300800 */
[----:B------:R-:W4:Y:S04]  /*2c60*/  LDL.LU R225, [R1+0x68] ;  /* 0x0000680001e17983 */ /* 0x000f280000300800 */
[----:B0-----:R-:W4:Y:S04]  /*2c70*/  LDL.LU R226, [R1+0x6c] ;  /* 0x00006c0001e27983 */ /* 0x001f280000300800 */
[----:B------:R-:W4:Y:S04]  /*2c80*/  LDL.LU R227, [R1+0x70] ;  /* 0x0000700001e37983 */ /* 0x000f280000300800 */
[----:B------:R-:W4:Y:S01]  /*2c90*/  LDL.LU R0, [R1+0x74] ;  /* 0x0000740001007983 */ /* 0x000f220000300800 */
[----:B------:R-:W-:-:S05]  /*2ca0*/  FADD R212, R70, R212 ;  /* 0x000000d446d47221 */ /* 0x000fca0000000000 */
[----:B------:R0:W-:Y:S01]  /*2cb0*/  STL [R1+0x34], R212 ;  /* 0x000034d401007387 */ /* 0x0001e20000100800 */
[----:B------:R-:W-:-:S03]  /*2cc0*/  FADD R213, R71, R213 ;  /* 0x000000d547d57221 */ /* 0x000fc60000000000 */
[----:B0-----:R0:W5:Y:S01]  /*2cd0*/  LDL.LU R212, [R1+0xd8] ;  /* 0x0000d80001d47983 */ /* 0x0011620000300800 */
[----:B------:R-:W-:-:S03]  /*2ce0*/  FADD R214, R72, R214 ;  /* 0x000000d648d67221 */ /* 0x000fc60000000000 */
[----:B------:R1:W-:Y:S01]  /*2cf0*/  STL [R1+0x38], R213 ;  /* 0x000038d501007387 */ /* 0x0003e20000100800 */
[----:B------:R-:W-:-:S01]  /*2d00*/  FADD R215, R73, R215 ;  /* 0x000000d749d77221 */ /* 0x000fc20000000000 */
[----:B------:R-:W-:Y:S02]  /*2d10*/  FADD R216, R74, R216 ;  /* 0x000000d84ad87221 */ /* 0x000fe40000000000 */
[----:B-1----:R0:W5:Y:S01]  /*2d20*/  LDL.LU R213, [R1+0xd4] ;  /* 0x0000d40001d57983 */ /* 0x0021620000300800 */
[----:B--2---:R-:W-:-:S03]  /*2d30*/  FADD R217, R75, R217 ;  /* 0x000000d94bd97221 */ /* 0x004fc60000000000 */
[----:B------:R1:W-:Y:S01]  /*2d40*/  STL [R1+0x3c], R214 ;  /* 0x00003cd601007387 */ /* 0x0003e20000100800 */
[----:B---3--:R-:W-:-:S03]  /*2d50*/  FADD R218, R76, R218 ;  /* 0x000000da4cda7221 */ /* 0x008fc60000000000 */
[----:B-1----:R0:W5:Y:S01]  /*2d60*/  LDL.LU R214, [R1+0xd0] ;  /* 0x0000d00001d67983 */ /* 0x0021620000300800 */
[----:B----4-:R-:W-:-:S03]  /*2d70*/  FADD R219, R77, R219 ;  /* 0x000000db4ddb7221 */ /* 0x010fc60000000000 */
[----:B------:R1:W-:Y:S01]  /*2d80*/  STL [R1+0x40], R215 ;  /* 0x000040d701007387 */ /* 0x0003e20000100800 */
[----:B------:R-:W-:-:S01]  /*2d90*/  FADD R220, R78, R220 ;  /* 0x000000dc4edc7221 */ /* 0x000fc20000000000 */
[----:B------:R-:W-:Y:S02]  /*2da0*/  FADD R221, R79, R221 ;  /* 0x000000dd4fdd7221 */ /* 0x000fe40000000000 */
[----:B-1----:R0:W5:Y:S04]  /*2db0*/  LDL.LU R215, [R1+0xcc] ;  /* 0x0000cc0001d77983 */ /* 0x0021680000300800 */
[----:B------:R1:W-:Y:S01]  /*2dc0*/  STL [R1+0x44], R216 ;  /* 0x000044d801007387 */ /* 0x0003e20000100800 */
[----:B------:R-:W-:-:S01]  /*2dd0*/  FADD R222, R80, R222 ;  /* 0x000000de50de7221 */ /* 0x000fc20000000000 */
[----:B------:R-:W-:-:S02]  /*2de0*/  FADD R223, R81, R223 ;  /* 0x000000df51df7221 */ /* 0x000fc40000000000 */
[----:B-1----:R0:W5:Y:S04]  /*2df0*/  LDL.LU R216, [R1+0xc8] ;  /* 0x0000c80001d87983 */ /* 0x0021680000300800 */
[----:B------:R1:W-:Y:S01]  /*2e00*/  STL [R1+0x48], R217 ;  /* 0x000048d901007387 */ /* 0x0003e20000100800 */
[----:B------:R-:W-:-:S03]  /*2e10*/  FADD R224, R82, R224 ;  /* 0x000000e052e07221 */ /* 0x000fc60000000000 */
        /* <DEDUP_REMOVED lines=13> */
[----:B------:R1:W-:Y:S04]  /*2ef0*/  STL [R1+0x5c], R222 ;  /* 0x00005cde01007387 */ /* 0x0003e80000100800 */
        /* <DEDUP_REMOVED lines=12> */
[----:B-1----:R-:W2:Y:S01]  /*2fc0*/  LDL.LU R0, [R1+0x98] ;  /* 0x0000980001007983 */ /* 0x002ea20000300800 */
[----:B------:R-:W-:-:S02]  /*2fd0*/  WARPGROUP.DEPBAR.LE gsb0, 0x0 ;  /* 0x00008000000079c5 */ /* 0x000fc40000010000 */
[----:B------:R-:W-:Y:S01]  /*2fe0*/  UMOV UR6, URZ ;  /* 0x0000003f00067c82 */ /* 0x000fe20008000000 */
[----:B0-2---:R-:W-:-:S07]  /*2ff0*/  FADD R0, R0, R87 ;  /* 0x0000005700007221 */ /* 0x005fce0000000000 */
.L_x_23:
[----:B------:R-:W-:Y:S05]  /*3000*/  @!P2 BRA `(.L_x_24) ;  /* 0x000000000004a947 */ /* 0x000fea0003800000 */
[----:B------:R-:W-:Y:S01]  /*3010*/  BPT.TRAP 0x1 ;  /* 0x000000040000795c */ /* 0x000fe20000300000 */
.L_x_24:
[----:B-----5:R0:W-:Y:S04]  /*3020*/  STL [R1+0x98], R0 ;  /* 0x0000980001007387 */ /* 0x0201e80000100800 */
[----:B0-----:R-:W2:Y:S01]  /*3030*/  LDL R0, [R1+0x78] ;  /* 0x0000780001007983 */ /* 0x001ea20000100800 */
[----:B------:R-:W-:-:S05]  /*3040*/  IMAD.U32 R152, RZ, RZ, UR17 ;  /* 0x00000011ff987e24 */ /* 0x000fca000f8e00ff */
[----:B------:R-:W-:-:S05]  /*3050*/  @P0 LEA R152, R152, UR24, 0x3 ;  /* 0x0000001898980c11 */ /* 0x000fca000f8e18ff */
[----:B------:R-:W-:Y:S01]  /*3060*/  @P0 VIADD R152, R152, 0x60 ;  /* 0x0000006098980836 */ /* 0x000fe20000000000 */
[----:B------:R-:W-:-:S06]  /*3070*/  UISETP.GT.U32.AND UP1, UPT, UR13, 0x1, UPT ;  /* 0x000000010d00788c */ /* 0x000fcc000bf24070 */
[----:B------:R-:W-:Y:S02]  /*3080*/  PLOP3.LUT P1, PT, PT, PT, UP1, 0x80, 0x0 ;  /* 0x000000000000781c */ /* 0x000fe40003f2f018 */
[----:B--2---:R-:W-:Y:S02]  /*3090*/  @P0 PRMT R152, R0, 0x654, R152 ;  /* 0x0000065400980816 */ /* 0x004fe40000000098 */
[----:B------:R0:W5:Y:S02]  /*30a0*/  LDL.LU R0, [R1+0x98] ;  /* 0x0000980001007983 */ /* 0x0001640000300800 */
[----:B------:R0:W-:Y:S07]  /*30b0*/  @P0 SYNCS.ARRIVE.TRANS64.RED.A1T0 RZ, [R152+URZ], RZ ;  /* 0x000000ff98ff09a7 */ /* 0x0001ee000810043f */
[----:B------:R-:W-:Y:S05]  /*30c0*/  @P1 BRA `(.L_x_25) ;  /* 0x0000000000041947 */ /* 0x000fea0003800000 */
[----:B------:R-:W-:Y:S01]  /*30d0*/  BPT.TRAP 0x1 ;  /* 0x000000040000795c */ /* 0x000fe20000300000 */
.L_x_25:
[----:B------:R-:W-:Y:S02]  /*30e0*/  UISETP.GT.AND UP3, UPT, UR14, 0x1, UPT ;  /* 0x000000010e00788c */ /* 0x000fe4000bf64270 */
[----:B------:R-:W-:Y:S02]  /*30f0*/  UIADD3 UR16, UR16, 0x1, URZ ;  /* 0x0000000110107890 */ /* 0x000fe4000fffe03f */
[----:B------:R-:W-:Y:S02]  /*3100*/  UIADD3 UR17, UR17, 0x1, URZ ;  /* 0x0000000111117890 */ /* 0x000fe4000fffe03f */
[----:B------:R-:W-:Y:S01]  /*3110*/  PLOP3.LUT P1, PT, PT, PT, UP3, 0x80, 0x0 ;  /* 0x000000000000781c */ /* 0x000fe20003f2f038 */
[----:B------:R-:W-:Y:S02]  /*3120*/  UISETP.NE.AND UP1, UPT, UR16, 0xc, UPT ;  /* 0x0000000c1000788c */ /* 0x000fe4000bf25270 */
[----:B------:R-:W-:Y:S02]  /*3130*/  UISETP.NE.AND UP2, UPT, UR17, 0xc, UPT ;  /* 0x0000000c1100788c */ /* 0x000fe4000bf45270 */
[----:B------:R-:W-:-:S02]  /*3140*/  USEL UR7, URZ, 0x1, UP1 ;  /* 0x000000013f077887 */ /* 0x000fc40008800000 */
[----:B------:R-:W-:Y:S02]  /*3150*/  UIADD3 UR14, UR14, -0x1, URZ ;  /* 0xffffffff0e0e7890 */ /* 0x000fe4000fffe03f */
[----:B------:R-:W-:Y:S02]  /*3160*/  USEL UR16, UR16, URZ, UP1 ;  /* 0x0000003f10107287 */ /* 0x000fe40008800000 */
[----:B------:R-:W-:Y:S01]  /*3170*/  LOP3.LUT R229, R229, UR7, RZ, 0x3c, !PT ;  /* 0x00000007e5e57c12 */ /* 0x000fe2000f8e3cff */
[----:B------:R-:W-:Y:S01]  /*3180*/  USEL UR17, UR17, URZ, UP2 ;  /* 0x0000003f11117287 */ /* 0x000fe20009000000 */
[----:B------:R-:W-:Y:S01]  /*3190*/  UMOV UR7, 0x1 ;  /* 0x0000000100077882 */ /* 0x000fe20000000000 */
[----:B------:R-:W-:Y:S10]  /*31a0*/  @P1 BRA `(.L_x_26) ;  /* 0xffffffec00401947 */ /* 0x000ff4000383ffff */
.L_x_18:
[----:B-----5:R1:W-:Y:S04]  /*31b0*/  STL [R1+0x90], R0 ;  /* 0x0000900001007387 */ /* 0x0203e80000100800 */
[----:B-1----:R-:W2:Y:S04]  /*31c0*/  LDL.LU R0, [R1+0x74] ;  /* 0x0000740001007983 */ /* 0x002ea80000300800 */
[----:B--2---:R1:W-:Y:S04]  /*31d0*/  STL [R1+0x8c], R0 ;  /* 0x00008c0001007387 */ /* 0x0043e80000100800 */
        /* <DEDUP_REMOVED lines=54> */
[----:B-1----:R-:W2:Y:S01]  /*3540*/  LDL.LU R0, [R1+0x4] ;  /* 0x0000040001007983 */ /* 0x002ea20000300800 */
[----:B------:R-:W-:-:S03]  /*3550*/  UISETP.NE.AND UP0, UPT, UR6, URZ, UPT ;  /* 0x0000003f0600728c */ /* 0x000fc6000bf05270 */
[----:B--2---:R1:W-:Y:S04]  /*3560*/  STL [R1+0xc], R0 ;  /* 0x00000c0001007387 */ /* 0x0043e80000100800 */
[----:B-1----:R-:W2:Y:S01]  /*3570*/  LDL.LU R0, [R1] ;  /* 0x0000000001007983 */ /* 0x002ea20000300800 */
[----:B------:R-:W-:Y:S01]  /*3580*/  USEL UR6, URZ, 0x1, !UP0 ;  /* 0x000000013f067887 */ /* 0x000fe2000c000000 */
[----:B------:R-:W-:Y:S01]  /*3590*/  IMAD.MOV.U32 R229, RZ, RZ, R4 ;  /* 0x000000ffffe57224 */ /* 0x000fe200078e0004 */
[----:B0-----:R-:W-:Y:S01]  /*35a0*/  MOV R152, R6 ;  /* 0x0000000600987202 */ /* 0x001fe20000000f00 */
[----:B------:R0:W-:Y:S01]  /*35b0*/  STL [R1+0x4], R2 ;  /* 0x0000040201007387 */ /* 0x0001e20000100800 */
[----:B------:R-:W-:Y:S02]  /*35c0*/  IMAD.MOV.U32 R153, RZ, RZ, R5 ;  /* 0x000000ffff997224 */ /* 0x000fe400078e0005 */
[----:B------:R-:W-:Y:S01]  /*35d0*/  ISETP.NE.AND P1, PT, RZ, UR6, PT ;  /* 0x00000006ff007c0c */ /* 0x000fe2000bf25270 */
[----:B--2---:R0:W-:Y:S04]  /*35e0*/  STL [R1+0x8], R0 ;  /* 0x0000080001007387 */ /* 0x0041e80000100800 */
[----:B------:R0:W-:Y:S08]  /*35f0*/  STL [R1], R3 ;  /* 0x0000000301007387 */ /* 0x0001f00000100800 */
[----:B------:R-:W-:Y:S05]  /*3600*/  @!P1 BRA `(.L_x_27) ;  /* 0x0000000c00d49947 */ /* 0x000fea0003800000 */
[----:B0-----:R-:W2:Y:S04]  /*3610*/  LDL.LU R2, [R1] ;  /* 0x0000000001027983 */ /* 0x001ea80000300800 */
[----:B------:R-:W3:Y:S01]  /*3620*/  LDL.LU R0, [R1+0x4] ;  /* 0x0000040001007983 */ /* 0x000ee20000300800 */
[----:B------:R-:W-:Y:S01]  /*3630*/  FADD R227, R89, R227 ;  /* 0x000000e359e37221 */ /* 0x000fe20000000000 */
[----:B------:R-:W-:Y:S01]  /*3640*/  FADD R226, R90, R226 ;  /* 0x000000e25ae27221 */ /* 0x000fe20000000000 */
[----:B------:R-:W-:Y:S01]  /*3650*/  FADD R225, R91, R225 ;  /* 0x000000e15be17221 */ /* 0x000fe20000000000 */
[----:B------:R-:W-:Y:S01]  /*3660*/  FADD R224, R92, R224 ;  /* 0x000000e05ce07221 */ /* 0x000fe20000000000 */
[----:B------:R-:W-:Y:S01]  /*3670*/  FADD R223, R93, R223 ;  /* 0x000000df5ddf7221 */ /* 0x000fe20000000000 */
[----:B------:R-:W-:Y:S01]  /*3680*/  STL [R1+0x98], R227 ;  /* 0x000098e301007387 */ /* 0x000fe20000100800 */
        /* <DEDUP_REMOVED lines=95> */
[----:B------:R0:W-:Y:S01]  /*3c80*/  STL [R1+0xf8], R203 ;  /* 0x0000f8cb01007387 */ /* 0x0001e20000100800 */
[----:B------:R-:W-:Y:S01]  /*3c90*/  FADD R21, R37, R21 ;  /* 0x0000001525157221 */ /* 0x000fe20000000000 */
        /* <DEDUP_REMOVED lines=8> */
[----:B0-----:R-:W4:Y:S01]  /*3d20*/  LDL.LU R203, [R1+0x8] ;  /* 0x0000080001cb7983 */ /* 0x001f220000300800 */
[----:B------:R-:W-:Y:S01]  /*3d30*/  FADD R12, R46, R12 ;  /* 0x0000000c2e0c7221 */ /* 0x000fe20000000000 */
[----:B------:R-:W-:Y:S01]  /*3d40*/  FADD R11, R47, R11 ;  /* 0x0000000b2f0b7221 */ /* 0x000fe20000000000 */
[----:B------:R-:W-:Y:S01]  /*3d50*/  FADD R10, R48, R10 ;  /* 0x0000000a300a7221 */ /* 0x000fe20000000000 */
[----:B------:R-:W4:Y:S01]  /*3d60*/  LDL.LU R204, [R1+0xc] ;  /* 0x00000c0001cc7983 */ /* 0x000f220000300800 */
[----:B------:R-:W-:Y:S01]  /*3d70*/  FADD R9, R49, R9 ;  /* 0x0000000931097221 */ /* 0x000fe20000000000 */
[----:B------:R-:W-:Y:S01]  /*3d80*/  FADD R8, R50, R8 ;  /* 0x0000000832087221 */ /* 0x000fe20000000000 */
[----:B------:R-:W-:Y:S01]  /*3d90*/  FADD R7, R51, R7 ;  /* 0x0000000733077221 */ /* 0x000fe20000000000 */
[----:B------:R-:W-:Y:S01]  /*3da0*/  FADD R152, R52, R152 ;  /* 0x0000009834987221 */ /* 0x000fe20000000000 */
[----:B------:R-:W-:Y:S01]  /*3db0*/  FADD R153, R53, R153 ;  /* 0x0000009935997221 */ /* 0x000fe20000000000 */
[----:B------:R-:W-:Y:S01]  /*3dc0*/  FADD R229, R54, R229 ;  /* 0x000000e536e57221 */ /* 0x000fe20000000000 */
[----:B--2---:R-:W-:Y:S01]  /*3dd0*/  FADD R2, R55, R2 ;  /* 0x0000000237027221 */ /* 0x004fe20000000000 */
[----:B---3--:R-:W-:-:S04]  /*3de0*/  FADD R0, R56, R0 ;  /* 0x0000000038007221 */ /* 0x008fc80000000000 */
[----:B------:R0:W-:Y:S04]  /*3df0*/  STL [R1], R2 ;  /* 0x0000000201007387 */ /* 0x0001e80000100800 */
[----:B------:R-:W2:Y:S04]  /*3e00*/  LDL.LU R205, [R1+0x10] ;  /* 0x0000100001cd7983 */ /* 0x000ea80000300800 */
[----:B------:R1:W-:Y:S04]  /*3e10*/  STL [R1+0x4], R0 ;  /* 0x0000040001007387 */ /* 0x0003e80000100800 */
[----:B------:R-:W3:Y:S04]  /*3e20*/  LDL.LU R206, [R1+0x14] ;  /* 0x0000140001ce7983 */ /* 0x000ee80000300800 */
        /* <DEDUP_REMOVED lines=25> */
[----:B0-----:R-:W3:Y:S04]  /*3fc0*/  LDL.LU R2, [R1+0x8c] ;  /* 0x00008c0001027983 */ /* 0x001ee80000300800 */
[----:B-1----:R-:W3:Y:S01]  /*3fd0*/  LDL.LU R0, [R1+0x90] ;  /* 0x0000900001007983 */ /* 0x002ee20000300800 */
[----:B----4-:R-:W-:Y:S01]  /*3fe0*/  FADD R203, R57, R203 ;  /* 0x000000cb39cb7221 */ /* 0x010fe20000000000 */
[----:B------:R-:W-:-:S04]  /*3ff0*/  FADD R204, R58, R204 ;  /* 0x000000cc3acc7221 */ /* 0x000fc80000000000 */
[----:B------:R0:W-:Y:S04]  /*4000*/  STL [R1+0x8], R203 ;  /* 0x000008cb01007387 */ /* 0x0001e80000100800 */
[----:B0-----:R1:W5:Y:S04]  /*4010*/  LDL.LU R203, [R1+0xf8] ;  /* 0x0000f80001cb7983 */ /* 0x0013680000300800 */
[----:B------:R0:W-:Y:S04]  /*4020*/  STL [R1+0xc], R204 ;  /* 0x00000ccc01007387 */ /* 0x0001e80000100800 */
[----:B0-----:R1:W5:Y:S01]  /*4030*/  LDL.LU R204, [R1+0xf4] ;  /* 0x0000f40001cc7983 */ /* 0x0013620000300800 */
[----:B------:R-:W-:-:S02]  /*4040*/  WARPGROUP.DEPBAR.LE gsb0, 0x0 ;  /* 0x00008000000079c5 */ /* 0x000fc40000010000 */
[----:B--2---:R-:W-:-:S05]  /*4050*/  FADD R205, R59, R205 ;  /* 0x000000cd3bcd7221 */ /* 0x004fca0000000000 */
[----:B------:R0:W-:Y:S01]  /*4060*/  STL [R1+0x10], R205 ;  /* 0x000010cd01007387 */ /* 0x0001e20000100800 */
[----:B---3--:R-:W-:Y:S01]  /*4070*/  FADD R206, R60, R206 ;  /* 0x000000ce3cce7221 */ /* 0x008fe20000000000 */
[----:B------:R-:W-:Y:S02]  /*4080*/  FADD R207, R61, R207 ;  /* 0x000000cf3dcf7221 */ /* 0x000fe40000000000 */
[----:B0-----:R1:W5:Y:S01]  /*4090*/  LDL.LU R205, [R1+0xf0] ;  /* 0x0000f00001cd7983 */ /* 0x0013620000300800 */
[----:B------:R-:W-:-:S03]  /*40a0*/  FADD R208, R62, R208 ;  /* 0x000000d03ed07221 */ /* 0x000fc60000000000 */
[----:B------:R0:W-:Y:S01]  /*40b0*/  STL [R1+0x14], R206 ;  /* 0x000014ce01007387 */ /* 0x0001e20000100800 */
[----:B------:R-:W-:Y:S01]  /*40c0*/  FADD R209, R63, R209 ;  /* 0x000000d13fd17221 */ /* 0x000fe20000000000 */
[----:B------:R-:W-:Y:S02]  /*40d0*/  FADD R210, R64, R210 ;  /* 0x000000d240d27221 */ /* 0x000fe40000000000 */
[----:B0-----:R1:W5:Y:S01]  /*40e0*/  LDL.LU R206, [R1+0xec] ;  /* 0x0000ec0001ce7983 */ /* 0x0013620000300800 */
[----:B------:R-:W-:-:S03]  /*40f0*/  FADD R211, R65, R211 ;  /* 0x000000d341d37221 */ /* 0x000fc60000000000 */
[----:B------:R0:W-:Y:S01]  /*4100*/  STL [R1+0x18], R207 ;  /* 0x000018cf01007387 */ /* 0x0001e20000100800 */
[----:B------:R-:W-:Y:S01]  /*4110*/  FADD R212, R66, R212 ;  /* 0x000000d442d47221 */ /* 0x000fe20000000000 */
[----:B------:R-:W-:Y:S02]  /*4120*/  FADD R213, R67, R213 ;  /* 0x000000d543d57221 */ /* 0x000fe40000000000 */
[----:B0-----:R1:W5:Y:S04]  /*4130*/  LDL.LU R207, [R1+0xe8] ;  /* 0x0000e80001cf7983 */ /* 0x0013680000300800 */
[----:B------:R0:W-:Y:S01]  /*4140*/  STL [R1+0x1c], R208 ;  /* 0x00001cd001007387 */ /* 0x0001e20000100800 */
[----:B------:R-:W-:Y:S01]  /*4150*/  FADD R214, R68, R214 ;  /* 0x000000d644d67221 */ /* 0x000fe20000000000 */
[----:B------:R-:W-:-:S02]  /*4160*/  FADD R215, R69, R215 ;  /* 0x000000d745d77221 */ /* 0x000fc40000000000 */
[----:B0-----:R1:W5:Y:S04]  /*4170*/  LDL.LU R208, [R1+0xe4] ;  /* 0x0000e40001d07983 */ /* 0x0013680000300800 */
[----:B------:R0:W-:Y:S01]  /*4180*/  STL [R1+0x20], R209 ;  /* 0x000020d101007387 */ /* 0x0001e20000100800 */
[----:B------:R-:W-:-:S03]  /*4190*/  FADD R216, R70, R216 ;  /* 0x000000d846d87221 */ /* 0x000fc60000000000 */
        /* <DEDUP_REMOVED lines=48> */
[----:B------:R0:W-:Y:S04]  /*44a0*/  STL [R1+0x60], R225 ;  /* 0x000060e101007387 */ /* 0x0001e80000100800 */
[----:B0-----:R1:W5:Y:S04]  /*44b0*/  LDL.LU R225, [R1+0xa0] ;  /* 0x0000a00001e17983 */ /* 0x0013680000300800 */
[----:B------:R0:W-:Y:S04]  /*44c0*/  STL [R1+0x64], R226 ;  /* 0x000064e201007387 */ /* 0x0001e80000100800 */
[----:B0-----:R1:W5:Y:S04]  /*44d0*/  LDL.LU R226, [R1+0x9c] ;  /* 0x00009c0001e27983 */ /* 0x0013680000300800 */
[----:B------:R0:W-:Y:S04]  /*44e0*/  STL [R1+0x68], R227 ;  /* 0x000068e301007387 */ /* 0x0001e80000100800 */
[----:B0-----:R1:W5:Y:S04]  /*44f0*/  LDL.LU R227, [R1+0x98] ;  /* 0x0000980001e37983 */ /* 0x0013680000300800 */
[----:B------:R1:W-:Y:S04]  /*4500*/  STL [R1+0x6c], R6 ;  /* 0x00006c0601007387 */ /* 0x0003e80000100800 */
[----:B------:R1:W-:Y:S04]  /*4510*/  STL [R1+0x70], R5 ;  /* 0x0000700501007387 */ /* 0x0003e80000100800 */
[----:B------:R1:W-:Y:S04]  /*4520*/  STL [R1+0x74], R4 ;  /* 0x0000740401007387 */ /* 0x0003e80000100800 */
[----:B------:R1:W-:Y:S04]  /*4530*/  STL [R1+0x88], R3 ;  /* 0x0000880301007387 */ /* 0x0003e80000100800 */
[----:B------:R1:W-:Y:S04]  /*4540*/  STL [R1+0x90], R0 ;  /* 0x0000900001007387 */ /* 0x0003e80000100800 */
[----:B------:R1:W-:Y:S02]  /*4550*/  STL [R1+0x8c], R2 ;  /* 0x00008c0201007387 */ /* 0x0003e40000100800 */
.L_x_27:
[----:B-1----:R-:W2:Y:S01]  /*4560*/  LDL.LU R4, [R1+0x94] ;  /* 0x0000940001047983 */ /* 0x002ea20000300800 */
[----:B------:R-:W1:Y:S01]  /*4570*/  LDC R24, c[0x0][0x288] ;  /* 0x0000a200ff187b82 */ /* 0x000e620000000800 */
[----:B------:R-:W-:Y:S01]  /*4580*/  ULDC UR11, c[0x0][0x284] ;  /* 0x0000a100000b7ab9 */ /* 0x000fe20000000800 */
[----:B------:R-:W0:Y:S01]  /*4590*/  S2R R6, SR_TID.X ;  /* 0x0000000000067919 */ /* 0x000e220000002100 */
[----:B------:R-:W-:Y:S02]  /*45a0*/  UIADD3 UR9, UR12, UR5, URZ ;  /* 0x000000050c097290 */ /* 0x000fe4000fffe03f */
[----:B------:R-:W-:Y:S01]  /*45b0*/  USHF.R.S32.HI UR10, URZ, 0x1f, UR23 ;  /* 0x0000001f3f0a7899 */ /* 0x000fe20008011417 */
[----:B------:R-:W-:Y:S01]  /*45c0*/  ULDC.64 UR14, c[0x0][0x6d0] ;  /* 0x0001b400000e7ab9 */ /* 0x000fe20000000a00 */
[----:B0-----:R-:W-:Y:S02]  /*45d0*/  LOP3.LUT R0, R6, 0x60, RZ, 0xc0, !PT ;  /* 0x0000006006007812 */ /* 0x001fe400078ec0ff */
[----:B------:R-:W-:-:S02]  /*45e0*/  SHF.R.U32.HI R2, RZ, 0x2, R6 ;  /* 0x00000002ff027819 */ /* 0x000fc40000011606 */
[----:B------:R-:W-:Y:S02]  /*45f0*/  SHF.R.U32.HI R0, RZ, 0x5, R0 ;  /* 0x00000005ff007819 */ /* 0x000fe40000011600 */
[----:B------:R-:W-:-:S03]  /*4600*/  LOP3.LUT R3, R2, 0x7, RZ, 0xc0, !PT ;  /* 0x0000000702037812 */ /* 0x000fc600078ec0ff */
[C---:B------:R-:W-:Y:S02]  /*4610*/  IMAD.SHL.U32 R2, R0.reuse, 0x10, RZ ;  /* 0x0000001000027824 */ /* 0x040fe400078e00ff */
[----:B------:R-:W-:-:S03]  /*4620*/  IMAD R5, R0, -0x10, -R3 ;  /* 0xfffffff000057824 */ /* 0x000fc600078e0a03 */
[----:B------:R-:W-:Y:S02]  /*4630*/  LOP3.LUT R3, R2, 0xfffffff0, R3, 0xe2, !PT ;  /* 0xfffffff002037812 */ /* 0x000fe400078ee203 */
[----:B------:R-:W-:-:S04]  /*4640*/  SHF.R.U32.HI R2, RZ, 0x1, R6 ;  /* 0x00000001ff027819 */ /* 0x000fc80000011606 */
[----:B------:R-:W-:Y:S01]  /*4650*/  LOP3.LUT R2, R3, 0x40, R2, 0xf8, !PT ;  /* 0x0000004003027812 */ /* 0x000fe200078ef802 */
[----:B--2---:R-:W-:-:S05]  /*4660*/  IMAD.SHL.U32 R3, R4, 0x100, RZ ;  /* 0x0000010004037824 */ /* 0x004fca00078e00ff */
[----:B------:R-:W-:Y:S02]  /*4670*/  LOP3.LUT R4, R2, R3, RZ, 0xfc, !PT ;  /* 0x0000000302047212 */ /* 0x000fe400078efcff */
[----:B------:R-:W2:Y:S01]  /*4680*/  LDL R2, [R1+0x84] ;  /* 0x0000840001027983 */ /* 0x000ea20000100800 */
[----:B------:R-:W-:-:S04]  /*4690*/  SHF.R.U32.HI R0, RZ, 0x7, R6 ;  /* 0x00000007ff007819 */ /* 0x000fc80000011606 */
[----:B------:R-:W-:-:S05]  /*46a0*/  LOP3.LUT R0, R0, 0x1, RZ, 0xc0, !PT ;  /* 0x0000000100007812 */ /* 0x000fca00078ec0ff */
[----:B------:R-:W-:Y:S02]  /*46b0*/  IMAD R6, R0, -0x40, R5 ;  /* 0xffffffc000067824 */ /* 0x000fe400078e0205 */
[----:B------:R-:W0:Y:S01]  /*46c0*/  S2R R0, SR_TID.X ;  /* 0x0000000000007919 */ /* 0x000e220000002100 */
[----:B------:R-:W-:Y:S02]  /*46d0*/  UISETP.GT.U32.AND UP0, UPT, UR9, 0xb, UPT ;  /* 0x0000000b0900788c */ /* 0x000fe4000bf04070 */
[----:B------:R-:W-:Y:S02]  /*46e0*/  UIMAD UR5, UR10, UR14, URZ ;  /* 0x0000000e0a0572a4 */ /* 0x000fe4000f8e023f */
[----:B------:R-:W-:Y:S01]  /*46f0*/  UISETP.LT.U32.AND UP0, UPT, UR12, 0xc, UP0 ;  /* 0x0000000c0c00788c */ /* 0x000fe20008701070 */
[----:B------:R-:W-:Y:S01]  /*4700*/  SHF.R.S32.HI R5, RZ, 0x1f, R4 ;  /* 0x0000001fff057819 */ /* 0x000fe20000011404 */
[----:B------:R-:W-:Y:S01]  /*4710*/  UISETP.GE.U32.AND UP1, UPT, UR12, 0xc, UPT ;  /* 0x0000000c0c00788c */ /* 0x000fe2000bf26070 */
[----:B------:R-:W-:Y:S01]  /*4720*/  IMAD.U32 R37, RZ, RZ, UR14 ;  /* 0x0000000eff257e24 */ /* 0x000fe2000f8e00ff */
[----:B------:R-:W-:-:S02]  /*4730*/  UIMAD UR8, UR23, UR15, UR5 ;  /* 0x0000000f170872a4 */ /* 0x000fc4000f8e0205 */
[----:B------:R-:W-:Y:S02]  /*4740*/  UIMAD.WIDE.U32 UR6, UR9, -0x55555555, URZ ;  /* 0xaaaaaaab090678a5 */ /* 0x000fe4000f8e003f */
[----:B------:R-:W-:Y:S01]  /*4750*/  USEL UR5, URZ, 0x1, !UP0 ;  /* 0x000000013f057887 */ /* 0x000fe2000c000000 */
[----:B------:R-:W-:Y:S01]  /*4760*/  IMAD.WIDE.U32 R36, R37, UR23, R4 ;  /* 0x0000001725247c25 */ /* 0x000fe2000f8e0004 */
[----:B------:R-:W-:Y:S02]  /*4770*/  USHF.R.U32.HI UR6, URZ, 0x3, UR7 ;  /* 0x000000033f067899 */ /* 0x000fe40008011607 */
[----:B------:R-:W-:Y:S01]  /*4780*/  ULOP3.LUT UR4, UR4, UR5, URZ, 0x3c, !UPT ;  /* 0x0000000504047292 */ /* 0x000fe2000f8e3c3f */
[----:B------:R-:W-:Y:S02]  /*4790*/  WARPGROUP.DEPBAR.LE gsb0, 0x0 ;  /* 0x00008000000079c5 */ /* 0x000fe40000010000 */
[----:B------:R-:W-:Y:S01]  /*47a0*/  UIMAD UR5, UR6, -0xc, UR9 ;  /* 0xfffffff4060578a4 */ /* 0x000fe2000f8e0209 */
[----:B------:R-:W-:Y:S01]  /*47b0*/  IADD3 R37, R37, UR8, RZ ;  /* 0x0000000825257c10 */ /* 0x000fe2000fffe0ff */
[----:B------:R-:W-:Y:S01]  /*47c0*/  @UP1 ULOP3.LUT UR4, UR4, 0x1, UR6, 0x78, !UPT ;  /* 0x0000000104041892 */ /* 0x000fe2000f8e7806 */
[----:B0-----:R-:W-:-:S05]  /*47d0*/  LOP3.LUT R0, R0, 0x3, RZ, 0xc0, !PT ;  /* 0x0000000300007812 */ /* 0x001fca00078ec0ff */
[----:B-1----:R-:W-:Y:S02]  /*47e0*/  IMAD R0, R0, -0x2, R24 ;  /* 0xfffffffe00007824 */ /* 0x002fe400078e0218 */
[----:B--2---:R-:W-:Y:S01]  /*47f0*/  IMAD.SHL.U32 R25, R2, 0x80, RZ ;  /* 0x0000008002197824 */ /* 0x004fe200078e00ff */
[----:B------:R-:W-:-:S04]  /*4800*/  IADD3 R2, -R3, UR11, R6 ;  /* 0x0000000b03027c10 */ /* 0x000fc8000fffe106 */
[----:B------:R-:W-:-:S04]  /*4810*/  ISETP.GE.AND P1, PT, R25, R24, PT ;  /* 0x000000181900720c */ /* 0x000fc80003f26270 */
[----:B------:R-:W-:Y:S01]  /*4820*/  ISETP.GE.OR P1, PT, R3, UR11, P1 ;  /* 0x0000000b03007c0c */ /* 0x000fe20008f26670 */
[----:B------:R-:W-:-:S05]  /*4830*/  IMAD.MOV.U32 R3, RZ, RZ, -0x1 ;  /* 0xffffffffff037424 */ /* 0x000fca00078e00ff */
[----:B------:R0:W-:Y:S01]  /*4840*/  STL [R1+0x94], R3 ;  /* 0x0000940301007387 */ /* 0x0001e20000100800 */
[----:B------:R-:W-:-:S06]  /*4850*/  IMAD.IADD R0, R0, 0x1, -R25 ;  /* 0x0000000100007824 */ /* 0x000fcc00078e0a19 */
[----:B------:R-:W-:Y:S05]  /*4860*/  @P1 BRA `(.L_x_28) ;  /* 0x00000084006c1947 */ /* 0x000fea0003800000 */
[----:B0-----:R-:W2:Y:S01]  /*4870*/  LDL.LU R3, [R1+0x84] ;  /* 0x0000840001037983 */ /* 0x001ea20000300800 */
[----:B------:R-:W0:Y:S01]  /*4880*/  LDC.64 R34, c[0x0][0x6c8] ;  /* 0x0001b200ff227b82 */ /* 0x000e220000000a00 */
[----:B------:R-:W-:Y:S01]  /*4890*/  FSETP.NEU.AND P2, PT, RZ, UR21, PT ;  /* 0x00000015ff007c0b */ /* 0x000fe2000bf4d000 */
[----:B------:R-:W-:Y:S01]  /*48a0*/  BSSY B0, `(.L_x_28) ;  /* 0x0000857000007945 */ /* 0x000fe20003800000 */
[----:B------:R-:W1:Y:S01]  /*48b0*/  S2R R6, SR_TID.X ;  /* 0x0000000000067919 */ /* 0x000e620000002100 */
[----:B------:R-:W-:-:S04]  /*48c0*/  ISETP.GT.AND P1, PT, R2, RZ, PT ;  /* 0x000000ff0200720c */ /* 0x000fc80003f24270 */
[----:B------:R-:W-:Y:S01]  /*48d0*/  ISETP.GT.AND P5, PT, R0, RZ, P1 ;  /* 0x000000ff0000720c */ /* 0x000fe20000fa4270 */
[----:B--2---:R-:W-:-:S04]  /*48e0*/  IMAD.WIDE R26, R3, 0x80, RZ ;  /* 0x00000080031a7825 */ /* 0x004fc800078e02ff */
[----:B-1----:R-:W-:-:S05]  /*48f0*/  IMAD.SHL.U32 R3, R6, 0x2, RZ ;  /* 0x0000000206037824 */ /* 0x002fca00078e00ff */
[----:B------:R-:W-:Y:S01]  /*4900*/  LOP3.LUT R24, R26, 0x6, R3, 0xf8, !PT ;  /* 0x000000061a187812 */ /* 0x000fe200078ef803 */
[----:B0-----:R-:W-:-:S04]  /*4910*/  IMAD R3, R27, R34, RZ ;  /* 0x000000221b037224 */ /* 0x001fc800078e02ff */
[----:B------:R-:W-:-:S04]  /*4920*/  IMAD.WIDE.U32 R36, R24, R34, R36 ;  /* 0x0000002218247225 */ /* 0x000fc800078e0024 */
[----:B------:R-:W-:-:S04]  /*4930*/  IMAD R3, R24, R35, R3 ;  /* 0x0000002318037224 */ /* 0x000fc800078e0203 */
[----:B------:R-:W-:Y:S01]  /*4940*/  IMAD.IADD R41, R37, 0x1, R3 ;  /* 0x0000000125297824 */ /* 0x000fe200078e0203 */
[----:B------:R-:W-:Y:S06]  /*4950*/  @!P2 BRA `(.L_x_29) ;  /* 0x000000640090a947 */ /* 0x000fec0003800000 */
[----:B------:R-:W0:Y:S01]  /*4960*/  LDC.64 R32, c[0x0][0x6b0] ;  /* 0x0001ac00ff207b82 */ /* 0x000e220000000a00 */
[----:B------:R-:W-:Y:S01]  /*4970*/  ULDC.64 UR8, c[0x0][0x6b8] ;  /* 0x0001ae0000087ab9 */ /* 0x000fe20000000a00 */
[----:B------:R-:W-:Y:S01]  /*4980*/  ULDC.64 UR14, c[0x0][0x6c0] ;  /* 0x0001b000000e7ab9 */ /* 0x000fe20000000a00 */
[----:B------:R-:W-:Y:S02]  /*4990*/  UIMAD UR6, UR10, UR8, URZ ;  /* 0x000000080a0672a4 */ /* 0x000fe4000f8e023f */
[----:B------:R-:W-:Y:S01]  /*49a0*/  MOV R6, UR8 ;  /* 0x0000000800067c02 */ /* 0x000fe20008000f00 */
[----:B------:R-:W-:Y:S01]  /*49b0*/  ULDC.64 UR10, c[0x0][0x6a8] ;  /* 0x0001aa00000a7ab9 */ /* 0x000fe20000000a00 */
[----:B------:R-:W-:Y:S01]  /*49c0*/  UIMAD UR6, UR23, UR9, UR6 ;  /* 0x00000009170672a4 */ /* 0x000fe2000f8e0206 */
[----:B------:R-:W1:Y:S02]  /*49d0*/  LDC.64 R52, c[0x0][0x6b0] ;  /* 0x0001ac00ff347b82 */ /* 0x000e640000000a00 */
[----:B------:R-:W-:-:S04]  /*49e0*/  IMAD.WIDE.U32 R30, R6, UR23, R4 ;  /* 0x00000017061e7c25 */ /* 0x000fc8000f8e0004 */
[----:B------:R-:W-:Y:S02]  /*49f0*/  VIADD R29, R31, UR6 ;  /* 0x000000061f1d7c36 */ /* 0x000fe40008000000 */
[----:B------:R-:W-:Y:S02]  /*4a00*/  IMAD.MOV.U32 R28, RZ, RZ, R30 ;  /* 0x000000ffff1c7224 */ /* 0x000fe400078e001e */
[-C--:B0-----:R-:W-:Y:S02]  /*4a10*/  IMAD R3, R27, R32.reuse, RZ ;  /* 0x000000201b037224 */ /* 0x081fe400078e02ff */
[----:B------:R-:W-:-:S04]  /*4a20*/  IMAD.WIDE.U32 R26, R24, R32, R28 ;  /* 0x00000020181a7225 */ /* 0x000fc800078e001c */
[----:B------:R-:W-:Y:S01]  /*4a30*/  IMAD R3, R24, R33, R3 ;  /* 0x0000002118037224 */ /* 0x000fe200078e0203 */
[----:B------:R-:W-:-:S03]  /*4a40*/  LEA R38, P2, R26, UR10, 0x2 ;  /* 0x0000000a1a267c11 */ /* 0x000fc6000f8410ff */
[----:B------:R-:W-:-:S05]  /*4a50*/  IMAD.IADD R25, R27, 0x1, R3 ;  /* 0x000000011b197824 */ /* 0x000fca00078e0203 */
[----:B------:R-:W-:-:S05]  /*4a60*/  LEA.HI.X R39, R26, UR11, R25, 0x2, P2 ;  /* 0x0000000b1a277c11 */ /* 0x000fca00090f1419 */
[----:B------:R0:W2:Y:S01]  /*4a70*/  @P5 LDG.E.LTC128B R25, desc[UR18][R38.64] ;  /* 0x0000001226195981 */ /* 0x0000a2000c1e1920 */
[C---:B------:R-:W-:Y:S01]  /*4a80*/  LEA R26, P2, R36.reuse, UR14, 0x2 ;  /* 0x0000000e241a7c11 */ /* 0x040fe2000f8410ff */
[----:B------:R-:W-:Y:S03]  /*4a90*/  BSSY B1, `(.L_x_30) ;  /* 0x0000012000017945 */ /* 0x000fe60003800000 */
[----:B------:R-:W-:Y:S01]  /*4aa0*/  LEA.HI.X R27, R36, UR15, R41, 0x2, P2 ;  /* 0x0000000f241b7c11 */ /* 0x000fe200090f1429 */
[----:B-1----:R-:W-:Y:S01]  /*4ab0*/  IMAD.WIDE.U32 R40, R24, R32, R52 ;  /* 0x0000002018287225 */ /* 0x002fe200078e0034 */
[----:B------:R-:W-:-:S03]  /*4ac0*/  ISETP.GT.AND P2, PT, R2, 0x8, PT ;  /* 0x000000080200780c */ /* 0x000fc60003f44270 */
[----:B0-----:R-:W-:-:S04]  /*4ad0*/  IMAD.WIDE.U32 R38, R24, R32, R4 ;  /* 0x0000002018267225 */ /* 0x001fc800078e0004 */
[C---:B------:R-:W-:Y:S01]  /*4ae0*/  IMAD.IADD R47, R3.reuse, 0x1, R41 ;  /* 0x00000001032f7824 */ /* 0x040fe200078e0229 */
[----:B------:R-:W-:Y:S01]  /*4af0*/  IADD3 R39, R3, R39, RZ ;  /* 0x0000002703277210 */ /* 0x000fe20007ffe0ff */
[----:B--2---:R-:W-:-:S04]  /*4b00*/  FMUL R37, R25, UR21 ;  /* 0x0000001519257c20 */ /* 0x004fc80008400000 */
[----:B------:R-:W-:Y:S01]  /*4b10*/  FFMA R45, R228, UR20, R37 ;  /* 0x00000014e42d7c23 */ /* 0x000fe20008000025 */
[----:B------:R-:W-:-:S04]  /*4b20*/  IADD3 R37, P3, R30, R40, RZ ;  /* 0x000000281e257210 */ /* 0x000fc80007f7e0ff */
[----:B------:R0:W-:Y:S01]  /*4b30*/  @P5 STG.E desc[UR18][R26.64], R45 ;  /* 0x0000002d1a005986 */ /* 0x0001e2000c101912 */
[----:B------:R-:W-:Y:S01]  /*4b40*/  ISETP.GT.AND P5, PT, R0, 0x1, P1 ;  /* 0x000000010000780c */ /* 0x000fe20000fa4270 */
[----:B------:R-:W-:Y:S01]  /*4b50*/  IMAD.X R42, R47, 0x1, R29, P3 ;  /* 0x000000012f2a7824 */ /* 0x000fe200018e061d */
[----:B------:R-:W-:-:S04]  /*4b60*/  LEA R36, P3, R37, UR10, 0x2 ;  /* 0x0000000a25247c11 */ /* 0x000fc8000f8610ff */
[----:B------:R-:W-:Y:S01]  /*4b70*/  LEA.HI.X R37, R37, UR11, R42, 0x2, P3 ;  /* 0x0000000b25257c11 */ /* 0x000fe200098f142a */
[----:B------:R-:W-:-:S06]  /*4b80*/  IMAD.WIDE.U32 R42, R6, UR23, R38 ;  /* 0x00000017062a7c25 */ /* 0x000fcc000f8e0026 */
[----:B0-----:R-:W-:Y:S05]  /*4b90*/  @!P5 BRA `(.L_x_31) ;  /* 0x000000000004d947 */ /* 0x001fea0003800000 */
[----:B------:R0:W5:Y:S02]  /*4ba0*/  LDG.E.LTC128B R25, desc[UR18][R36.64] ;  /* 0x0000001224197981 */ /* 0x000164000c1e1920 */
.L_x_31:
[----:B------:R-:W-:Y:S05]  /*4bb0*/  BSYNC B1 ;  /* 0x0000000000017941 */ /* 0x000fea0003800000 */
.L_x_30:
[----:B------:R-:W-:Y:S01]  /*4bc0*/  LEA R38, P6, R34, R26, 0x2 ;  /* 0x0000001a22267211 */ /* 0x000fe200078c10ff */
[----:B-----5:R-:W-:Y:S01]  /*4bd0*/  FMUL R46, R25, UR21 ;  /* 0x00000015192e7c20 */ /* 0x020fe20008400000 */
[----:B0-----:R-:W-:Y:S01]  /*4be0*/  VIADD R37, R43, UR6 ;  /* 0x000000062b257c36 */ /* 0x001fe20008000000 */
[----:B------:R-:W-:Y:S01]  /*4bf0*/  LEA R36, P3, R42, UR10, 0x2 ;  /* 0x0000000a2a247c11 */ /* 0x000fe2000f8610ff */
[----:B------:R-:W-:Y:S01]  /*4c00*/  BSSY B1, `(.L_x_32) ;  /* 0x000000d000017945 */ /* 0x000fe20003800000 */
[----:B------:R-:W-:Y:S01]  /*4c10*/  LEA.HI.X R39, R34, R27, R35, 0x2, P6 ;  /* 0x0000001b22277211 */ /* 0x000fe200030f1423 */
[----:B------:R-:W-:Y:S01]  /*4c20*/  FFMA R43, R227, UR20, R46 ;  /* 0x00000014e32b7c23 */ /* 0x000fe2000800002e */
[----:B------:R-:W-:Y:S01]  /*4c30*/  LEA.HI.X R37, R42, UR11, R37, 0x2, P3 ;  /* 0x0000000b2a257c11 */ /* 0x000fe200098f1425 */
[----:B------:R-:W-:Y:S01]  /*4c40*/  IMAD.MOV.U32 R41, RZ, RZ, R47 ;  /* 0x000000ffff297224 */ /* 0x000fe200078e002f */
[----:B------:R-:W-:Y:S01]  /*4c50*/  ISETP.GT.AND P3, PT, R0, RZ, P2 ;  /* 0x000000ff0000720c */ /* 0x000fe20001764270 */
[----:B------:R-:W-:Y:S01]  /*4c60*/  IMAD R227, R33, 0x7, RZ ;  /* 0x0000000721e37824 */ /* 0x000fe200078e02ff */
[----:B------:R0:W-:Y:S01]  /*4c70*/  @P5 STG.E desc[UR18][R38.64], R43 ;  /* 0x0000002b26005986 */ /* 0x0001e2000c101912 */
[----:B------:R-:W-:-:S05]  /*4c80*/  IADD3 R44, P6, R4, R40, RZ ;  /* 0x00000028042c7210 */ /* 0x000fca0007fde0ff */
[----:B------:R-:W-:Y:S02]  /*4c90*/  IMAD.X R45, R5, 0x1, R47, P6 ;  /* 0x00000001052d7824 */ /* 0x000fe400030e062f */
[----:B------:R-:W-:-:S03]  /*4ca0*/  IMAD.WIDE.U32 R44, R6, UR23, R44 ;  /* 0x00000017062c7c25 */ /* 0x000fc6000f8e002c */
[----:B------:R-:W-:Y:S05]  /*4cb0*/  @!P3 BRA `(.L_x_33) ;  /* 0x000000000004b947 */ /* 0x000fea0003800000 */
[----:B------:R1:W5:Y:S02]  /*4cc0*/  LDG.E.LTC128B R25, desc[UR18][R36.64+0x20] ;  /* 0x0000201224197981 */ /* 0x000364000c1e1920 */
.L_x_33:
[----:B------:R-:W-:Y:S05]  /*4cd0*/  BSYNC B1 ;  /* 0x0000000000017941 */ /* 0x000fea0003800000 */
.L_x_32:
[----:B------:R-:W-:Y:S01]  /*4ce0*/  ISETP.GT.AND P6, PT, R0, 0x1, P2 ;  /* 0x000000010000780c */ /* 0x000fe200017c4270 */
[----:B------:R-:W-:-:S04]  /*4cf0*/  IMAD.WIDE.U32 R54, R32, 0x7, R40 ;  /* 0x0000000720367825 */ /* 0x000fc800078e0028 */
[----:B0----5:R-:W-:Y:S01]  /*4d00*/  FMUL R43, R25, UR21 ;  /* 0x00000015192b7c20 */ /* 0x021fe20008400000 */
[----:B------:R-:W-:Y:S01]  /*4d10*/  IADD3 R41, R45, UR6, RZ ;  /* 0x000000062d297c10 */ /* 0x000fe2000fffe0ff */
[----:B------:R-:W-:Y:S01]  /*4d20*/  BSSY B1, `(.L_x_34) ;  /* 0x000000c000017945 */ /* 0x000fe20003800000 */
[----:B------:R-:W-:Y:S01]  /*4d30*/  LEA R40, P5, R44, UR10, 0x2 ;  /* 0x0000000a2c287c11 */ /* 0x000fe2000f8a10ff */
[----:B------:R-:W-:Y:S01]  /*4d40*/  FFMA R45, R226, UR20, R43 ;  /* 0x00000014e22d7c23 */ /* 0x000fe2000800002b */
[----:B------:R-:W-:Y:S02]  /*4d50*/  IMAD.IADD R47, R55, 0x1, R227 ;  /* 0x00000001372f7824 */ /* 0x000fe400078e02e3 */
[----:B------:R-:W-:Y:S02]  /*4d60*/  LEA.HI.X R41, R44, UR11, R41, 0x2, P5 ;  /* 0x0000000b2c297c11 */ /* 0x000fe4000a8f1429 */
[----:B------:R-:W-:Y:S01]  /*4d70*/  IADD3 R43, P5, R30, R54, RZ ;  /* 0x000000361e2b7210 */ /* 0x000fe20007fbe0ff */
[----:B------:R0:W-:Y:S01]  /*4d80*/  @P3 STG.E desc[UR18][R26.64+0x20], R45 ;  /* 0x0000202d1a003986 */ /* 0x0001e2000c101912 */
[----:B------:R-:W-:-:S03]  /*4d90*/  ISETP.GT.AND P3, PT, R0, 0x8, P1 ;  /* 0x000000080000780c */ /* 0x000fc60000f64270 */
[----:B------:R-:W-:Y:S01]  /*4da0*/  IMAD.X R46, R47, 0x1, R29, P5 ;  /* 0x000000012f2e7824 */ /* 0x000fe200028e061d */
[----:B------:R-:W-:Y:S01]  /*4db0*/  LEA R42, P5, R43, UR10, 0x2 ;  /* 0x0000000a2b2a7c11 */ /* 0x000fe2000f8a10ff */
[----:B------:R-:W-:-:S12]  /*4dc0*/  @!P6 BRA `(.L_x_35) ;  /* 0x000000000004e947 */ /* 0x000fd80003800000 */
[----:B------:R2:W5:Y:S02]  /*4dd0*/  LDG.E.LTC128B R25, desc[UR18][R40.64+0x20] ;  /* 0x0000201228197981 */ /* 0x000564000c1e1920 */
.L_x_35:
[----:B------:R-:W-:Y:S05]  /*4de0*/  BSYNC B1 ;  /* 0x0000000000017941 */ /* 0x000fea0003800000 */
.L_x_34:
[----:B-----5:R-:W-:Y:S01]  /*4df0*/  FMUL R44, R25, UR21 ;  /* 0x00000015192c7c20 */ /* 0x020fe20008400000 */
[----:B------:R-:W-:Y:S01]  /*4e00*/  IMAD.MOV.U32 R60, RZ, RZ, R25 ;  /* 0x000000ffff3c7224 */ /* 0x000fe200078e0019 */
[----:B------:R-:W-:Y:S02]  /*4e10*/  LEA.HI.X R43, R43, UR11, R46, 0x2, P5 ;  /* 0x0000000b2b2b7c11 */ /* 0x000fe4000a8f142e */
[----:B------:R-:W-:-:S05]  /*4e20*/  FFMA R225, R225, UR20, R44 ;  /* 0x00000014e1e17c23 */ /* 0x000fca000800002c */
[----:B------:R-:W-:Y:S04]  /*4e30*/  @P6 STG.E desc[UR18][R38.64+0x20], R225 ;  /* 0x000020e126006986 */ /* 0x000fe8000c101912 */
[----:B------:R3:W4:Y:S01]  /*4e40*/  @P3 LDG.E.LTC128B R60, desc[UR18][R42.64] ;  /* 0x000000122a3c3981 */ /* 0x000722000c1e1920 */
[----:B------:R-:W-:Y:S01]  /*4e50*/  IADD3 R54, P5, R54, R32, RZ ;  /* 0x0000002036367210 */ /* 0x000fe20007fbe0ff */
[----:B------:R-:W-:-:S03]  /*4e60*/  IMAD.WIDE.U32 R50, R34, 0x1c, R38 ;  /* 0x0000001c22327825 */ /* 0x000fc600078e0026 */
[----:B0-----:R-:W-:Y:S01]  /*4e70*/  IADD3 R45, P6, R54, R30, RZ ;  /* 0x0000001e362d7210 */ /* 0x001fe20007fde0ff */
[----:B------:R-:W-:Y:S01]  /*4e80*/  IMAD.X R55, R47, 0x1, R33, P5 ;  /* 0x000000012f377824 */ /* 0x000fe200028e0621 */
[----:B------:R-:W-:Y:S01]  /*4e90*/  ISETP.GT.AND P5, PT, R0, 0x9, P1 ;  /* 0x000000090000780c */ /* 0x000fe20000fa4270 */
[----:B------:R-:W-:Y:S02]  /*4ea0*/  IMAD R47, R35, 0x1c, RZ ;  /* 0x0000001c232f7824 */ /* 0x000fe400078e02ff */
[----:B---3--:R-:W-:Y:S01]  /*4eb0*/  IMAD.MOV.U32 R42, RZ, RZ, R50 ;  /* 0x000000ffff2a7224 */ /* 0x008fe200078e0032 */
[----:B------:R-:W-:Y:S01]  /*4ec0*/  IADD3.X R46, R55, R29, RZ, P6, !PT ;  /* 0x0000001d372e7210 */ /* 0x000fe200037fe4ff */
[----:B------:R-:W-:Y:S01]  /*4ed0*/  IMAD.IADD R43, R51, 0x1, R47 ;  /* 0x00000001332b7824 */ /* 0x000fe200078e022f */
[----:B------:R-:W-:-:S04]  /*4ee0*/  LEA R44, P6, R45, UR10, 0x2 ;  /* 0x0000000a2d2c7c11 */ /* 0x000fc8000f8c10ff */
[----:B------:R-:W-:Y:S01]  /*4ef0*/  LEA.HI.X R45, R45, UR11, R46, 0x2, P6 ;  /* 0x0000000b2d2d7c11 */ /* 0x000fe2000b0f142e */
[----:B------:R-:W-:-:S04]  /*4f00*/  IMAD.WIDE.U32 R52, R32, 0x7, R52 ;  /* 0x0000000720347825 */ /* 0x000fc800078e0034 */
[----:B----4-:R-:W-:-:S04]  /*4f10*/  FMUL R25, R60, UR21 ;  /* 0x000000153c197c20 */ /* 0x010fc80008400000 */
[----:B------:R-:W-:-:S05]  /*4f20*/  FFMA R25, R224, UR20, R25 ;  /* 0x00000014e0197c23 */ /* 0x000fca0008000019 */
[----:B------:R0:W-:Y:S04]  /*4f30*/  @P3 STG.E desc[UR18][R42.64], R25 ;  /* 0x000000192a003986 */ /* 0x0001e8000c101912 */
[----:B------:R3:W4:Y:S01]  /*4f40*/  @P5 LDG.E.LTC128B R60, desc[UR18][R44.64] ;  /* 0x000000122c3c5981 */ /* 0x000722000c1e1920 */
[----:B------:R-:W-:Y:S01]  /*4f50*/  IMAD.IADD R57, R227, 0x1, R53 ;  /* 0x00000001e3397824 */ /* 0x000fe200078e0235 */
[----:B------:R-:W-:Y:S01]  /*4f60*/  BSSY B1, `(.L_x_36) ;  /* 0x0000019000017945 */ /* 0x000fe20003800000 */
[----:B------:R-:W-:Y:S01]  /*4f70*/  IMAD.MOV.U32 R56, RZ, RZ, R52 ;  /* 0x000000ffff387224 */ /* 0x000fe200078e0034 */
[----:B------:R-:W-:-:S04]  /*4f80*/  IADD3 R52, P6, R52, R32, RZ ;  /* 0x0000002034347210 */ /* 0x000fc80007fde0ff */
[----:B------:R-:W-:Y:S01]  /*4f90*/  IADD3.X R53, R57, R33, RZ, P6, !PT ;  /* 0x0000002139357210 */ /* 0x000fe200037fe4ff */
[C---:B0-----:R-:W-:Y:S01]  /*4fa0*/  IMAD.SHL.U32 R25, R34.reuse, 0x20, RZ ;  /* 0x0000002022197824 */ /* 0x041fe200078e00ff */
[----:B------:R-:W-:Y:S01]  /*4fb0*/  SHF.L.U64.HI R34, R34, 0x5, R35 ;  /* 0x0000000522227819 */ /* 0x000fe20000010223 */
[----:B---3--:R-:W-:-:S04]  /*4fc0*/  IMAD.WIDE.U32 R44, R24, R32, R56 ;  /* 0x00000020182c7225 */ /* 0x008fc800078e0038 */
[----:B------:R-:W-:Y:S01]  /*4fd0*/  IMAD.WIDE.U32 R48, R24, R32, R52 ;  /* 0x0000002018307225 */ /* 0x000fe200078e0034 */
[----:B------:R-:W-:-:S04]  /*4fe0*/  IADD3 R44, P3, R4, R44, RZ ;  /* 0x0000002c042c7210 */ /* 0x000fc80007f7e0ff */
[----:B------:R-:W-:Y:S02]  /*4ff0*/  IADD3.X R45, R5, R3, R45, P3, !PT ;  /* 0x00000003052d7210 */ /* 0x000fe40001ffe42d */
[----:B------:R-:W-:Y:S01]  /*5000*/  IADD3 R58, P6, R4, R48, RZ ;  /* 0x00000030043a7210 */ /* 0x000fe20007fde0ff */
[----:B------:R-:W-:-:S03]  /*5010*/  IMAD.WIDE.U32 R44, R6, UR23, R44 ;  /* 0x00000017062c7c25 */ /* 0x000fc6000f8e002c */
[----:B------:R-:W-:Y:S02]  /*5020*/  IADD3.X R59, R5, R3, R49, P6, !PT ;  /* 0x00000003053b7210 */ /* 0x000fe400037fe431 */
[----:B------:R-:W-:Y:S01]  /*5030*/  ISETP.GT.AND P6, PT, R0, 0x8, P2 ;  /* 0x000000080000780c */ /* 0x000fe200017c4270 */
[----:B------:R-:W-:Y:S01]  /*5040*/  VIADD R45, R45, UR6 ;  /* 0x000000062d2d7c36 */ /* 0x000fe20008000000 */
[----:B------:R-:W-:Y:S01]  /*5050*/  LEA R46, P3, R44, UR10, 0x2 ;  /* 0x0000000a2c2e7c11 */ /* 0x000fe2000f8610ff */
[----:B------:R-:W-:-:S03]  /*5060*/  IMAD.WIDE.U32 R58, R6, UR23, R58 ;  /* 0x00000017063a7c25 */ /* 0x000fc6000f8e003a */
[----:B------:R-:W-:Y:S02]  /*5070*/  LEA.HI.X R47, R44, UR11, R45, 0x2, P3 ;  /* 0x0000000b2c2f7c11 */ /* 0x000fe400098f142d */
[----:B------:R-:W-:-:S05]  /*5080*/  IADD3 R44, P3, R25, R38, RZ ;  /* 0x00000026192c7210 */ /* 0x000fca0007f7e0ff */
[----:B------:R-:W-:Y:S02]  /*5090*/  IMAD.X R45, R34, 0x1, R39, P3 ;  /* 0x00000001222d7824 */ /* 0x000fe400018e0627 */
[----:B----4-:R-:W-:-:S04]  /*50a0*/  FMUL R48, R60, UR21 ;  /* 0x000000153c307c20 */ /* 0x010fc80008400000 */
[----:B------:R-:W-:-:S05]  /*50b0*/  FFMA R223, R223, UR20, R48 ;  /* 0x00000014dfdf7c23 */ /* 0x000fca0008000030 */
[----:B------:R0:W-:Y:S01]  /*50c0*/  @P5 STG.E desc[UR18][R44.64], R223 ;  /* 0x000000df2c005986 */ /* 0x0001e2000c101912 */
[----:B------:R-:W-:Y:S05]  /*50d0*/  @!P6 BRA `(.L_x_37) ;  /* 0x000000000004e947 */ /* 0x000fea0003800000 */
[----:B------:R3:W5:Y:S02]  /*50e0*/  LDG.E.LTC128B R60, desc[UR18][R46.64+0x20] ;  /* 0x000020122e3c7981 */ /* 0x000764000c1e1920 */
.L_x_37:
[----:B------:R-:W-:Y:S05]  /*50f0*/  BSYNC B1 ;  /* 0x0000000000017941 */ /* 0x000fea0003800000 */
.L_x_36:
[----:B-----5:R-:W-:Y:S01]  /*5100*/  FMUL R35, R60, UR21 ;  /* 0x000000153c237c20 */ /* 0x020fe20008400000 */
[----:B------:R-:W-:Y:S01]  /*5110*/  VIADD R49, R59, UR6 ;  /* 0x000000063b317c36 */ /* 0x000fe20008000000 */
[----:B------:R-:W-:Y:S01]  /*5120*/  ISETP.GT.AND P3, PT, R0, 0x9, P2 ;  /* 0x000000090000780c */ /* 0x000fe20001764270 */
[----:B------:R-:W-:Y:S01]  /*5130*/  BSSY B1, `(.L_x_38) ;  /* 0x0000009000017945 */ /* 0x000fe20003800000 */
[----:B------:R-:W-:Y:S01]  /*5140*/  FFMA R59, R222, UR20, R35 ;  /* 0x00000014de3b7c23 */ /* 0x000fe20008000023 */
[----:B------:R-:W-:Y:S01]  /*5150*/  LEA R48, P5, R58, UR10, 0x2 ;  /* 0x0000000a3a307c11 */ /* 0x000fe2000f8a10ff */
[----:B------:R-:W-:Y:S01]  /*5160*/  IMAD.WIDE.U32 R56, R32, 0x7, R56 ;  /* 0x0000000720387825 */ /* 0x000fe200078e0038 */
[----:B------:R-:W-:Y:S02]  /*5170*/  MOV R35, R60 ;  /* 0x0000003c00237202 */ /* 0x000fe40000000f00 */
[----:B------:R4:W-:Y:S01]  /*5180*/  @P6 STG.E desc[UR18][R42.64+0x20], R59 ;  /* 0x0000203b2a006986 */ /* 0x0009e2000c101912 */
[----:B------:R-:W-:-:S05]  /*5190*/  LEA.HI.X R49, R58, UR11, R49, 0x2, P5 ;  /* 0x0000000b3a317c11 */ /* 0x000fca000a8f1431 */
[----:B------:R-:W-:Y:S05]  /*51a0*/  @!P3 BRA `(.L_x_39) ;  /* 0x000000000004b947 */ /* 0x000fea0003800000 */
[----:B------:R0:W5:Y:S02]  /*51b0*/  LDG.E.LTC128B R35, desc[UR18][R48.64+0x20] ;  /* 0x0000201230237981 */ /* 0x000164000c1e1920 */
.L_x_39:
[----:B------:R-:W-:Y:S05]  /*51c0*/  BSYNC B1 ;  /* 0x0000000000017941 */ /* 0x000fea0003800000 */
.L_x_38:
[----:B------:R-:W-:-:S04]  /*51d0*/  IMAD.WIDE.U32 R60, R32, 0x7, R54 ;  /* 0x00000007203c7825 */ /* 0x000fc800078e0036 */
[----:B-----5:R-:W-:Y:S01]  /*51e0*/  FMUL R62, R35, UR21 ;  /* 0x00000015233e7c20 */ /* 0x020fe20008400000 */
[----:B------:R-:W-:Y:S01]  /*51f0*/  IADD3 R58, P5, R56, R32, RZ ;  /* 0x00000020383a7210 */ /* 0x000fe20007fbe0ff */
[----:B------:R-:W-:Y:S01]  /*5200*/  BSSY B1, `(.L_x_40) ;  /* 0x0000017000017945 */ /* 0x000fe20003800000 */
[----:B------:R-:W-:Y:S01]  /*5210*/  IMAD.IADD R61, R227, 0x1, R61 ;  /* 0x00000001e33d7824 */ /* 0x000fe200078e023d */
[----:B------:R-:W-:Y:S01]  /*5220*/  IADD3 R51, P6, R30, R60, RZ ;  /* 0x0000003c1e337210 */ /* 0x000fe20007fde0ff */
[----:B------:R-:W-:Y:S01]  /*5230*/  FFMA R221, R221, UR20, R62 ;  /* 0x00000014dddd7c23 */ /* 0x000fe2000800003e */
[----:B----4-:R-:W-:Y:S01]  /*5240*/  IADD3.X R59, R33, R227, R57, P5, !PT ;  /* 0x000000e3213b7210 */ /* 0x010fe20002ffe439 */
[----:B------:R-:W-:Y:S01]  /*5250*/  IMAD.WIDE.U32 R52, R32, 0x7, R52 ;  /* 0x0000000720347825 */ /* 0x000fe200078e0034 */
[----:B------:R-:W-:Y:S02]  /*5260*/  IADD3 R50, P5, R25, R50, RZ ;  /* 0x0000003219327210 */ /* 0x000fe40007fbe0ff */
[----:B------:R4:W-:Y:S01]  /*5270*/  @P3 STG.E desc[UR18][R44.64+0x20], R221 ;  /* 0x000020dd2c003986 */ /* 0x0009e2000c101912 */
[----:B------:R-:W-:Y:S01]  /*5280*/  IMAD.X R62, R61, 0x1, R29, P6 ;  /* 0x000000013d3e7824 */ /* 0x000fe200030e061d */
[----:B------:R-:W-:Y:S01]  /*5290*/  LEA R54, P6, R51, UR10, 0x2 ;  /* 0x0000000a33367c11 */ /* 0x000fe2000f8c10ff */
[-C--:B------:R-:W-:Y:S01]  /*52a0*/  IMAD.WIDE.U32 R56, R24, R32.reuse, R58 ;  /* 0x0000002018387225 */ /* 0x080fe200078e003a */
[----:B------:R-:W-:-:S02]  /*52b0*/  IADD3 R60, P3, R60, R32, RZ ;  /* 0x000000203c3c7210 */ /* 0x000fc40007f7e0ff */
[----:B------:R-:W-:Y:S01]  /*52c0*/  LEA.HI.X R55, R51, UR11, R62, 0x2, P6 ;  /* 0x0000000b33377c11 */ /* 0x000fe2000b0f143e */
[----:B------:R-:W-:Y:S01]  /*52d0*/  IMAD.X R51, R34, 0x1, R43, P5 ;  /* 0x0000000122337824 */ /* 0x000fe200028e062b */
[----:B------:R-:W-:Y:S01]  /*52e0*/  ISETP.GT.AND P5, PT, R0, 0x10, P1 ;  /* 0x000000100000780c */ /* 0x000fe20000fa4270 */
[----:B------:R-:W-:Y:S01]  /*52f0*/  IMAD.X R61, R61, 0x1, R33, P3 ;  /* 0x000000013d3d7824 */ /* 0x000fe200018e0621 */
[----:B------:R-:W-:Y:S02]  /*5300*/  IADD3 R64, P6, R4, R56, RZ ;  /* 0x0000003804407210 */ /* 0x000fe40007fde0ff */
[----:B------:R-:W-:Y:S02]  /*5310*/  IADD3 R56, P3, R60, R30, RZ ;  /* 0x0000001e3c387210 */ /* 0x000fe40007f7e0ff */
[----:B------:R-:W-:Y:S02]  /*5320*/  IADD3.X R65, R5, R3, R57, P6, !PT ;  /* 0x0000000305417210 */ /* 0x000fe400037fe439 */
[----:B------:R-:W-:-:S04]  /*5330*/  IADD3 R62, P6, R52, R32, RZ ;  /* 0x00000020343e7210 */ /* 0x000fc80007fde0ff */
[----:B------:R-:W-:Y:S01]  /*5340*/  IADD3.X R63, R33, R227, R53, P6, !PT ;  /* 0x000000e3213f7210 */ /* 0x000fe200037fe435 */
[----:B----4-:R-:W-:Y:S08]  /*5350*/  @!P5 BRA `(.L_x_41) ;  /* 0x000000000004d947 */ /* 0x010ff00003800000 */
[----:B------:R4:W5:Y:S02]  /*5360*/  LDG.E.LTC128B R35, desc[UR18][R54.64] ;  /* 0x0000001236237981 */ /* 0x000964000c1e1920 */
.L_x_41:
[----:B------:R-:W-:Y:S05]  /*5370*/  BSYNC B1 ;  /* 0x0000000000017941 */ /* 0x000fea0003800000 */
.L_x_40:
[----:B----4-:R-:W-:Y:S01]  /*5380*/  IADD3.X R55, R61, R29, RZ, P3, !PT ;  /* 0x0000001d3d377210 */ /* 0x010fe20001ffe4ff */
[----:B-----5:R-:W-:Y:S01]  /*5390*/  FMUL R53, R35, UR21 ;  /* 0x0000001523357c20 */ /* 0x020fe20008400000 */
[----:B------:R-:W-:Y:S01]  /*53a0*/  ISETP.GT.AND P6, PT, R0, 0x11, P1 ;  /* 0x000000110000780c */ /* 0x000fe20000fc4270 */
[----:B------:R-:W-:Y:S01]  /*53b0*/  BSSY B1, `(.L_x_42) ;  /* 0x000000c000017945 */ /* 0x000fe20003800000 */
[----:B------:R-:W-:Y:S01]  /*53c0*/  LEA R52, P3, R56, UR10, 0x2 ;  /* 0x0000000a38347c11 */ /* 0x000fe2000f8610ff */
[----:B------:R-:W-:Y:S01]  /*53d0*/  FFMA R67, R220, UR20, R53 ;  /* 0x00000014dc437c23 */ /* 0x000fe20008000035 */
[----:B------:R-:W-:Y:S02]  /*53e0*/  IMAD.WIDE.U32 R64, R6, UR23, R64 ;  /* 0x0000001706407c25 */ /* 0x000fe4000f8e0040 */
[----:B------:R-:W-:Y:S02]  /*53f0*/  LEA.HI.X R53, R56, UR11, R55, 0x2, P3 ;  /* 0x0000000b38357c11 */ /* 0x000fe400098f1437 */
[----:B------:R-:W-:Y:S01]  /*5400*/  IMAD.WIDE.U32 R56, R24, R32, R62 ;  /* 0x0000002018387225 */ /* 0x000fe200078e003e */
[----:B------:R4:W-:Y:S01]  /*5410*/  @P5 STG.E desc[UR18][R50.64], R67 ;  /* 0x0000004332005986 */ /* 0x0009e2000c101912 */
[----:B------:R-:W-:-:S02]  /*5420*/  IADD3 R54, P3, R25, R44, RZ ;  /* 0x0000002c19367210 */ /* 0x000fc40007f7e0ff */
[----:B------:R-:W-:-:S04]  /*5430*/  IADD3 R56, P5, R4, R56, RZ ;  /* 0x0000003804387210 */ /* 0x000fc80007fbe0ff */
[----:B------:R-:W-:Y:S01]  /*5440*/  IADD3.X R57, R5, R3, R57, P5, !PT ;  /* 0x0000000305397210 */ /* 0x000fe20002ffe439 */
[----:B------:R-:W-:Y:S08]  /*5450*/  @!P6 BRA `(.L_x_43) ;  /* 0x000000000004e947 */ /* 0x000ff00003800000 */
[----:B------:R0:W5:Y:S02]  /*5460*/  LDG.E.LTC128B R35, desc[UR18][R52.64] ;  /* 0x0000001234237981 */ /* 0x000164000c1e1920 */
.L_x_43:
[----:B------:R-:W-:Y:S05]  /*5470*/  BSYNC B1 ;  /* 0x0000000000017941 */ /* 0x000fea0003800000 */
.L_x_42:
[----:B-----5:R-:W-:Y:S01]  /*5480*/  FMUL R68, R35, UR21 ;  /* 0x0000001523447c20 */ /* 0x020fe20008400000 */
[----:B------:R-:W-:Y:S01]  /*5490*/  IMAD.X R55, R34, 0x1, R45, P3 ;  /* 0x0000000122377824 */ /* 0x000fe200018e062d */
[----:B0-----:R-:W-:Y:S01]  /*54a0*/  LEA R52, P3, R64, UR10, 0x2 ;  /* 0x0000000a40347c11 */ /* 0x001fe2000f8610ff */
[----:B------:R-:W-:Y:S02]  /*54b0*/  VIADD R53, R65, UR6 ;  /* 0x0000000641357c36 */ /* 0x000fe40008000000 */
[----:B------:R-:W-:Y:S01]  /*54c0*/  FFMA R219, R219, UR20, R68 ;  /* 0x00000014dbdb7c23 */ /* 0x000fe20008000044 */
[----:B----4-:R-:W-:Y:S01]  /*54d0*/  IMAD.WIDE.U32 R66, R6, UR23, R56 ;  /* 0x0000001706427c25 */ /* 0x010fe2000f8e0038 */
[----:B------:R-:W-:Y:S01]  /*54e0*/  BSSY B1, `(.L_x_44) ;  /* 0x000000a000017945 */ /* 0x000fe20003800000 */
[----:B------:R-:W-:Y:S02]  /*54f0*/  LEA.HI.X R53, R64, UR11, R53, 0x2, P3 ;  /* 0x0000000b40357c11 */ /* 0x000fe400098f1435 */
[----:B------:R0:W-:Y:S01]  /*5500*/  @P6 STG.E desc[UR18][R54.64], R219 ;  /* 0x000000db36006986 */ /* 0x0001e2000c101912 */
[----:B------:R-:W-:Y:S01]  /*5510*/  ISETP.GT.AND P3, PT, R0, 0x10, P2 ;  /* 0x000000100000780c */ /* 0x000fe20001764270 */
[----:B------:R-:W-:Y:S01]  /*5520*/  IMAD.WIDE.U32 R58, R32, 0x7, R58 ;  /* 0x00000007203a7825 */ /* 0x000fe200078e003a */
[----:B------:R-:W-:-:S03]  /*5530*/  LEA R56, P5, R66, UR10, 0x2 ;  /* 0x0000000a42387c11 */ /* 0x000fc6000f8a10ff */
[----:B------:R-:W-:-:S04]  /*5540*/  IMAD.WIDE.U32 R60, R32, 0x7, R60 ;  /* 0x00000007203c7825 */ /* 0x000fc800078e003c */
[----:B------:R-:W-:-:S04]  /*5550*/  VIADD R69, R67, UR6 ;  /* 0x0000000643457c36 */ /* 0x000fc80008000000 */
[----:B0-----:R-:W-:Y:S05]  /*5560*/  @!P3 BRA `(.L_x_45) ;  /* 0x000000000004b947 */ /* 0x001fea0003800000 */
[----:B------:R0:W5:Y:S02]  /*5570*/  LDG.E.LTC128B R35, desc[UR18][R52.64+0x20] ;  /* 0x0000201234237981 */ /* 0x000164000c1e1920 */
.L_x_45:
[----:B------:R-:W-:Y:S05]  /*5580*/  BSYNC B1 ;  /* 0x0000000000017941 */ /* 0x000fea0003800000 */
.L_x_44:
[----:B-----5:R-:W-:Y:S01]  /*5590*/  FMUL R65, R35, UR21 ;  /* 0x0000001523417c20 */ /* 0x020fe20008400000 */
[----:B------:R-:W-:Y:S01]  /*55a0*/  LEA.HI.X R57, R66, UR11, R69, 0x2, P5 ;  /* 0x0000000b42397c11 */ /* 0x000fe2000a8f1445 */
[----:B------:R-:W-:Y:S01]  /*55b0*/  IMAD.IADD R70, R227, 0x1, R61 ;  /* 0x00000001e3467824 */ /* 0x000fe200078e023d */
[----:B------:R-:W-:Y:S01]  /*55c0*/  IADD3 R61, P6, R30, R60, RZ ;  /* 0x0000003c1e3d7210 */ /* 0x000fe20007fde0ff */
[----:B------:R-:W-:Y:S01]  /*55d0*/  FFMA R69, R218, UR20, R65 ;  /* 0x00000014da457c23 */ /* 0x000fe20008000041 */
[----:B------:R-:W-:Y:S01]  /*55e0*/  IADD3 R66, P5, R58, R32, RZ ;  /* 0x000000203a427210 */ /* 0x000fe20007fbe0ff */
[----:B------:R-:W-:Y:S01]  /*55f0*/  BSSY B1, `(.L_x_46) ;  /* 0x000000b000017945 */ /* 0x000fe20003800000 */
[----:B------:R-:W-:Y:S02]  /*5600*/  IADD3.X R64, R70, R29, RZ, P6, !PT ;  /* 0x0000001d46407210 */ /* 0x000fe400037fe4ff */
[----:B------:R4:W-:Y:S01]  /*5610*/  @P3 STG.E desc[UR18][R50.64+0x20], R69 ;  /* 0x0000204532003986 */ /* 0x0009e2000c101912 */
[----:B------:R-:W-:-:S02]  /*5620*/  ISETP.GT.AND P3, PT, R0, 0x11, P2 ;  /* 0x000000110000780c */ /* 0x000fc40001764270 */
[----:B------:R-:W-:Y:S02]  /*5630*/  LEA R58, P6, R61, UR10, 0x2 ;  /* 0x0000000a3d3a7c11 */ /* 0x000fe4000f8c10ff */
[----:B------:R-:W-:Y:S02]  /*5640*/  IADD3.X R67, R33, R227, R59, P5, !PT ;  /* 0x000000e321437210 */ /* 0x000fe40002ffe43b */
[----:B------:R-:W-:Y:S02]  /*5650*/  LEA.HI.X R59, R61, UR11, R64, 0x2, P6 ;  /* 0x0000000b3d3b7c11 */ /* 0x000fe4000b0f1440 */
[-C--:B------:R-:W-:Y:S01]  /*5660*/  IADD3 R64, P5, R60, R32.reuse, RZ ;  /* 0x000000203c407210 */ /* 0x080fe20007fbe0ff */
[----:B------:R-:W-:-:S04]  /*5670*/  IMAD.WIDE.U32 R60, R24, R32, R66 ;  /* 0x00000020183c7225 */ /* 0x000fc800078e0042 */
[----:B----4-:R-:W-:Y:S08]  /*5680*/  @!P3 BRA `(.L_x_47) ;  /* 0x000000000004b947 */ /* 0x010ff00003800000 */
[----:B------:R4:W5:Y:S02]  /*5690*/  LDG.E.LTC128B R35, desc[UR18][R56.64+0x20] ;  /* 0x0000201238237981 */ /* 0x000964000c1e1920 */
.L_x_47:
[----:B------:R-:W-:Y:S05]  /*56a0*/  BSYNC B1 ;  /* 0x0000000000017941 */ /* 0x000fea0003800000 */
.L_x_46:
[----:B-----5:R-:W-:Y:S01]  /*56b0*/  FMUL R68, R35, UR21 ;  /* 0x0000001523447c20 */ /* 0x020fe20008400000 */
[----:B------:R-:W-:Y:S01]  /*56c0*/  IADD3 R69, P6, R64, R30, RZ ;  /* 0x0000001e40457210 */ /* 0x000fe20007fde0ff */
[----:B------:R-:W-:Y:S01]  /*56d0*/  IMAD.X R65, R70, 0x1, R33, P5 ;  /* 0x0000000146417824 */ /* 0x000fe200028e0621 */
[----:B------:R-:W-:Y:S01]  /*56e0*/  IADD3 R72, P5, R4, R60, RZ ;  /* 0x0000003c04487210 */ /* 0x000fe20007fbe0ff */
[----:B------:R-:W-:Y:S01]  /*56f0*/  FFMA R217, R217, UR20, R68 ;  /* 0x00000014d9d97c23 */ /* 0x000fe20008000044 */
[----:B------:R-:W-:Y:S01]  /*5700*/  BSSY B1, `(.L_x_48) ;  /* 0x000000c000017945 */ /* 0x000fe20003800000 */
[----:B------:R-:W-:Y:S01]  /*5710*/  IMAD.X R60, R65, 0x1, R29, P6 ;  /* 0x00000001413c7824 */ /* 0x000fe200030e061d */
[----:B------:R-:W-:Y:S02]  /*5720*/  LEA R70, P6, R69, UR10, 0x2 ;  /* 0x0000000a45467c11 */ /* 0x000fe4000f8c10ff */
[----:B------:R0:W-:Y:S01]  /*5730*/  @P3 STG.E desc[UR18][R54.64+0x20], R217 ;  /* 0x000020d936003986 */ /* 0x0001e2000c101912 */
[----:B------:R-:W-:-:S02]  /*5740*/  ISETP.GT.AND P3, PT, R0, 0x18, P1 ;  /* 0x000000180000780c */ /* 0x000fc40000f64270 */
[----:B------:R-:W-:Y:S02]  /*5750*/  IADD3.X R73, R5, R3, R61, P5, !PT ;  /* 0x0000000305497210 */ /* 0x000fe40002ffe43d */
[----:B------:R-:W-:Y:S01]  /*5760*/  LEA.HI.X R71, R69, UR11, R60, 0x2, P6 ;  /* 0x0000000b45477c11 */ /* 0x000fe2000b0f143c */
[----:B------:R-:W-:Y:S01]  /*5770*/  IMAD.WIDE.U32 R68, R32, 0x7, R62 ;  /* 0x0000000720447825 */ /* 0x000fe200078e003e */
[----:B------:R-:W-:-:S03]  /*5780*/  IADD3 R60, P5, R25, R50, RZ ;  /* 0x00000032193c7210 */ /* 0x000fc60007fbe0ff */
[----:B------:R-:W-:-:S04]  /*5790*/  IMAD.WIDE.U32 R62, R6, UR23, R72 ;  /* 0x00000017063e7c25 */ /* 0x000fc8000f8e0048 */
[----:B0-----:R-:W-:Y:S06]  /*57a0*/  @!P3 BRA `(.L_x_49) ;  /* 0x000000000004b947 */ /* 0x001fec0003800000 */
[----:B------:R0:W5:Y:S02]  /*57b0*/  LDG.E.LTC128B R35, desc[UR18][R58.64] ;  /* 0x000000123a237981 */ /* 0x000164000c1e1920 */
.L_x_49:
[----:B------:R-:W-:Y:S05]  /*57c0*/  BSYNC B1 ;  /* 0x0000000000017941 */ /* 0x000fea0003800000 */
.L_x_48:
[----:B0----5:R-:W-:Y:S01]  /*57d0*/  FMUL R59, R35, UR21 ;  /* 0x00000015233b7c20 */ /* 0x021fe20008400000 */
[----:B------:R-:W-:Y:S01]  /*57e0*/  IMAD.X R61, R34, 0x1, R51, P5 ;  /* 0x00000001223d7824 */ /* 0x000fe200028e0633 */
[----:B------:R-:W-:Y:S01]  /*57f0*/  IADD3 R68, P6, R68, R32, RZ ;  /* 0x0000002044447210 */ /* 0x000fe20007fde0ff */
[----:B------:R-:W-:Y:S02]  /*5800*/  VIADD R63, R63, UR6 ;  /* 0x000000063f3f7c36 */ /* 0x000fe40008000000 */
[----:B------:R-:W-:Y:S01]  /*5810*/  FFMA R75, R216, UR20, R59 ;  /* 0x00000014d84b7c23 */ /* 0x000fe2000800003b */
[----:B------:R-:W-:Y:S01]  /*5820*/  LEA R58, P5, R62, UR10, 0x2 ;  /* 0x0000000a3e3a7c11 */ /* 0x000fe2000f8a10ff */
[----:B------:R-:W-:Y:S01]  /*5830*/  BSSY B1, `(.L_x_50) ;  /* 0x0000009000017945 */ /* 0x000fe20003800000 */
[----:B------:R-:W-:Y:S02]  /*5840*/  IADD3.X R69, R33, R227, R69, P6, !PT ;  /* 0x000000e321457210 */ /* 0x000fe400037fe445 */
[----:B------:R0:W-:Y:S01]  /*5850*/  @P3 STG.E desc[UR18][R60.64], R75 ;  /* 0x0000004b3c003986 */ /* 0x0001e2000c101912 */
[----:B------:R-:W-:-:S02]  /*5860*/  ISETP.GT.AND P3, PT, R0, 0x19, P1 ;  /* 0x000000190000780c */ /* 0x000fc40000f64270 */
[----:B------:R-:W-:Y:S01]  /*5870*/  LEA.HI.X R59, R62, UR11, R63, 0x2, P5 ;  /* 0x0000000b3e3b7c11 */ /* 0x000fe2000a8f143f */
[----:B------:R-:W-:Y:S01]  /*5880*/  IMAD.WIDE.U32 R72, R24, R32, R68 ;  /* 0x0000002018487225 */ /* 0x000fe200078e0044 */
[----:B------:R-:W-:-:S09]  /*5890*/  IADD3 R62, P5, R25, R54, RZ ;  /* 0x00000036193e7210 */ /* 0x000fd20007fbe0ff */
[----:B0-----:R-:W-:Y:S05]  /*58a0*/  @!P3 BRA `(.L_x_51) ;  /* 0x000000000004b947 */ /* 0x001fea0003800000 */
[----:B------:R0:W5:Y:S02]  /*58b0*/  LDG.E.LTC128B R35, desc[UR18][R70.64] ;  /* 0x0000001246237981 */ /* 0x000164000c1e1920 */
.L_x_51:
[----:B------:R-:W-:Y:S05]  /*58c0*/  BSYNC B1 ;  /* 0x0000000000017941 */ /* 0x000fea0003800000 */
.L_x_50:
[----:B-----5:R-:W-:Y:S01]  /*58d0*/  FMUL R74, R35, UR21 ;  /* 0x00000015234a7c20 */ /* 0x020fe20008400000 */
[----:B------:R-:W-:Y:S01]  /*58e0*/  IADD3.X R63, R34, R55, RZ, P5, !PT ;  /* 0x00000037223f7210 */ /* 0x000fe20002ffe4ff */
[----:B------:R-:W-:Y:S01]  /*58f0*/  BSSY B1, `(.L_x_52) ;  /* 0x0000008000017945 */ /* 0x000fe20003800000 */
[----:B------:R-:W-:Y:S01]  /*5900*/  ISETP.GT.AND P5, PT, R0, 0x18, P2 ;  /* 0x000000180000780c */ /* 0x000fe200017a4270 */
[----:B------:R-:W-:Y:S01]  /*5910*/  FFMA R215, R215, UR20, R74 ;  /* 0x00000014d7d77c23 */ /* 0x000fe2000800004a */
[----:B0-----:R-:W-:-:S04]  /*5920*/  IADD3 R70, P6, R4, R72, RZ ;  /* 0x0000004804467210 */ /* 0x001fc80007fde0ff */
[----:B------:R0:W-:Y:S01]  /*5930*/  @P3 STG.E desc[UR18][R62.64], R215 ;  /* 0x000000d73e003986 */ /* 0x0001e2000c101912 */
[----:B------:R-:W-:-:S06]  /*5940*/  IADD3.X R71, R5, R3, R73, P6, !PT ;  /* 0x0000000305477210 */ /* 0x000fcc00037fe449 */
[----:B------:R-:W-:Y:S05]  /*5950*/  @!P5 BRA `(.L_x_53) ;  /* 0x000000000004d947 */ /* 0x000fea0003800000 */
[----:B------:R0:W5:Y:S02]  /*5960*/  LDG.E.LTC128B R35, desc[UR18][R58.64+0x20] ;  /* 0x000020123a237981 */ /* 0x000164000c1e1920 */
.L_x_53:
[----:B------:R-:W-:Y:S05]  /*5970*/  BSYNC B1 ;  /* 0x0000000000017941 */ /* 0x000fea0003800000 */
.L_x_52:
[----:B-----5:R-:W-:Y:S01]  /*5980*/  FMUL R73, R35, UR21 ;  /* 0x0000001523497c20 */ /* 0x020fe20008400000 */
[----:B------:R-:W-:Y:S01]  /*5990*/  IMAD.WIDE.U32 R70, R6, UR23, R70 ;  /* 0x0000001706467c25 */ /* 0x000fe2000f8e0046 */
[----:B------:R-:W-:Y:S03]  /*59a0*/  BSSY B1, `(.L_x_54) ;  /* 0x000000d000017945 */ /* 0x000fe60003800000 */
[----:B------:R-:W-:Y:S01]  /*59b0*/  FFMA R75, R214, UR20, R73 ;  /* 0x00000014d64b7c23 */ /* 0x000fe20008000049 */
[----:B------:R-:W-:Y:S01]  /*59c0*/  IMAD.WIDE.U32 R72, R32, 0x7, R64 ;  /* 0x0000000720487825 */ /* 0x000fe200078e0040 */
[----:B------:R-:W-:-:S03]  /*59d0*/  LEA R64, P3, R70, UR10, 0x2 ;  /* 0x0000000a46407c11 */ /* 0x000fc6000f8610ff */
[----:B------:R0:W-:Y:S01]  /*59e0*/  @P5 STG.E desc[UR18][R60.64+0x20], R75 ;  /* 0x0000204b3c005986 */ /* 0x0001e2000c101912 */
[----:B------:R-:W-:Y:S01]  /*59f0*/  ISETP.GT.AND P5, PT, R0, 0x19, P2 ;  /* 0x000000190000780c */ /* 0x000fe200017a4270 */
[----:B------:R-:W-:Y:S01]  /*5a00*/  VIADD R65, R71, UR6 ;  /* 0x0000000647417c36 */ /* 0x000fe20008000000 */
[----:B------:R-:W-:Y:S01]  /*5a10*/  IADD3 R71, P6, R30, R72, RZ ;  /* 0x000000481e477210 */ /* 0x000fe20007fde0ff */
[----:B------:R-:W-:-:S03]  /*5a20*/  IMAD.WIDE.U32 R66, R32, 0x7, R66 ;  /* 0x0000000720427825 */ /* 0x000fc600078e0042 */
[----:B------:R-:W-:Y:S01]  /*5a30*/  LEA.HI.X R65, R70, UR11, R65, 0x2, P3 ;  /* 0x0000000b46417c11 */ /* 0x000fe200098f1441 */
[----:B------:R-:W-:-:S06]  /*5a40*/  IMAD.IADD R78, R227, 0x1, R73 ;  /* 0x00000001e34e7824 */ /* 0x000fcc00078e0249 */
[----:B0-----:R-:W-:Y:S05]  /*5a50*/  @!P5 BRA `(.L_x_55) ;  /* 0x000000000004d947 */ /* 0x001fea0003800000 */
[----:B------:R0:W5:Y:S02]  /*5a60*/  LDG.E.LTC128B R35, desc[UR18][R64.64+0x20] ;  /* 0x0000201240237981 */ /* 0x000164000c1e1920 */
.L_x_55:
[----:B------:R-:W-:Y:S05]  /*5a70*/  BSYNC B1 ;  /* 0x0000000000017941 */ /* 0x000fea0003800000 */
.L_x_54:
[----:B-----5:R-:W-:Y:S01]  /*5a80*/  FMUL R76, R35, UR21 ;  /* 0x00000015234c7c20 */ /* 0x020fe20008400000 */
[----:B------:R-:W-:Y:S01]  /*5a90*/  IADD3 R74, P3, R66, R32, RZ ;  /* 0x00000020424a7210 */ /* 0x000fe20007f7e0ff */
[----:B------:R-:W-:Y:S01]  /*5aa0*/  IMAD.X R66, R78, 0x1, R29, P6 ;  /* 0x000000014e427824 */ /* 0x000fe200030e061d */
[----:B------:R-:W-:Y:S01]  /*5ab0*/  LEA R70, P6, R71, UR10, 0x2 ;  /* 0x0000000a47467c11 */ /* 0x000fe2000f8c10ff */
[----:B------:R-:W-:Y:S01]  /*5ac0*/  FFMA R213, R213, UR20, R76 ;  /* 0x00000014d5d57c23 */ /* 0x000fe2000800004c */
[----:B------:R-:W-:Y:S01]  /*5ad0*/  IADD3.X R75, R33, R227, R67, P3, !PT ;  /* 0x000000e3214b7210 */ /* 0x000fe20001ffe443 */
[----:B------:R-:W-:Y:S01]  /*5ae0*/  BSSY B1, `(.L_x_56) ;  /* 0x000000f000017945 */ /* 0x000fe20003800000 */
[----:B------:R-:W-:Y:S01]  /*5af0*/  LEA.HI.X R71, R71, UR11, R66, 0x2, P6 ;  /* 0x0000000b47477c11 */ /* 0x000fe2000b0f1442 */
[----:B------:R-:W-:Y:S01]  /*5b00*/  IMAD.WIDE.U32 R68, R32, 0x7, R68 ;  /* 0x0000000720447825 */ /* 0x000fe200078e0044 */
[----:B------:R0:W-:Y:S01]  /*5b10*/  @P5 STG.E desc[UR18][R62.64+0x20], R213 ;  /* 0x000020d53e005986 */ /* 0x0001e2000c101912 */
[----:B------:R-:W-:-:S02]  /*5b20*/  ISETP.GT.AND P5, PT, R0, 0x20, P1 ;  /* 0x000000200000780c */ /* 0x000fc40000fa4270 */
[----:B------:R-:W-:Y:S01]  /*5b30*/  IADD3 R66, P6, R25, R60, RZ ;  /* 0x0000003c19427210 */ /* 0x000fe20007fde0ff */
[-C--:B------:R-:W-:Y:S01]  /*5b40*/  IMAD.WIDE.U32 R76, R24, R32.reuse, R74 ;  /* 0x00000020184c7225 */ /* 0x080fe200078e004a */
[----:B------:R-:W-:-:S03]  /*5b50*/  IADD3 R72, P3, R72, R32, RZ ;  /* 0x0000002048487210 */ /* 0x000fc60007f7e0ff */
[----:B------:R-:W-:Y:S01]  /*5b60*/  IMAD.X R67, R34, 0x1, R61, P6 ;  /* 0x0000000122437824 */ /* 0x000fe200030e063d */
[----:B------:R-:W-:Y:S02]  /*5b70*/  IADD3 R76, P6, R4, R76, RZ ;  /* 0x0000004c044c7210 */ /* 0x000fe40007fde0ff */
[----:B------:R-:W-:Y:S02]  /*5b80*/  IADD3.X R73, R78, R33, RZ, P3, !PT ;  /* 0x000000214e497210 */ /* 0x000fe40001ffe4ff */
[----:B------:R-:W-:Y:S02]  /*5b90*/  IADD3 R80, P3, R72, R30, RZ ;  /* 0x0000001e48507210 */ /* 0x000fe40007f7e0ff */
[----:B------:R-:W-:Y:S01]  /*5ba0*/  IADD3.X R77, R5, R3, R77, P6, !PT ;  /* 0x00000003054d7210 */ /* 0x000fe200037fe44d */
[----:B0-----:R-:W-:Y:S10]  /*5bb0*/  @!P5 BRA `(.L_x_57) ;  /* 0x000000000004d947 */ /* 0x001ff40003800000 */
[----:B------:R0:W5:Y:S02]  /*5bc0*/  LDG.E.LTC128B R35, desc[UR18][R70.64] ;  /* 0x0000001246237981 */ /* 0x000164000c1e1920 */
.L_x_57:
[----:B------:R-:W-:Y:S05]  /*5bd0*/  BSYNC B1 ;  /* 0x0000000000017941 */ /* 0x000fea0003800000 */
.L_x_56:
[----:B------:R-:W-:Y:S01]  /*5be0*/  IMAD.X R81, R73, 0x1, R29, P3 ;  /* 0x0000000149517824 */ /* 0x000fe200018e061d */
[----:B------:R-:W-:Y:S01]  /*5bf0*/  IADD3 R78, P6, R68, R32, RZ ;  /* 0x00000020444e7210 */ /* 0x000fe20007fde0ff */
[----:B0----5:R-:W-:Y:S01]  /*5c00*/  FMUL R71, R35, UR21 ;  /* 0x0000001523477c20 */ /* 0x021fe20008400000 */
[----:B------:R-:W-:Y:S01]  /*5c10*/  LEA R68, P3, R80, UR10, 0x2 ;  /* 0x0000000a50447c11 */ /* 0x000fe2000f8610ff */
[----:B------:R-:W-:Y:S01]  /*5c20*/  BSSY B1, `(.L_x_58) ;  /* 0x000000b000017945 */ /* 0x000fe20003800000 */
[----:B------:R-:W-:Y:S01]  /*5c30*/  IADD3.X R79, R33, R227, R69, P6, !PT ;  /* 0x000000e3214f7210 */ /* 0x000fe200037fe445 */
[----:B------:R-:W-:Y:S01]  /*5c40*/  FFMA R83, R212, UR20, R71 ;  /* 0x00000014d4537c23 */ /* 0x000fe20008000047 */
[----:B------:R-:W-:Y:S01]  /*5c50*/  LEA.HI.X R69, R80, UR11, R81, 0x2, P3 ;  /* 0x0000000b50457c11 */ /* 0x000fe200098f1451 */
[----:B------:R-:W-:Y:S01]  /*5c60*/  IMAD.WIDE.U32 R76, R6, UR23, R76 ;  /* 0x00000017064c7c25 */ /* 0x000fe2000f8e004c */
[----:B------:R-:W-:Y:S02]  /*5c70*/  ISETP.GT.AND P3, PT, R0, 0x21, P1 ;  /* 0x000000210000780c */ /* 0x000fe40000f64270 */
[----:B------:R0:W-:Y:S01]  /*5c80*/  @P5 STG.E desc[UR18][R66.64], R83 ;  /* 0x0000005342005986 */ /* 0x0001e2000c101912 */
[----:B------:R-:W-:Y:S01]  /*5c90*/  IADD3 R70, P5, R25, R62, RZ ;  /* 0x0000003e19467210 */ /* 0x000fe20007fbe0ff */
[----:B------:R-:W-:-:S09]  /*5ca0*/  IMAD.WIDE.U32 R80, R24, R32, R78 ;  /* 0x0000002018507225 */ /* 0x000fd200078e004e */
[----:B------:R-:W-:Y:S05]  /*5cb0*/  @!P3 BRA `(.L_x_59) ;  /* 0x000000000004b947 */ /* 0x000fea0003800000 */
[----:B------:R0:W5:Y:S02]  /*5cc0*/  LDG.E.LTC128B R35, desc[UR18][R68.64] ;  /* 0x0000001244237981 */ /* 0x000164000c1e1920 */
.L_x_59:
[----:B------:R-:W-:Y:S05]  /*5cd0*/  BSYNC B1 ;  /* 0x0000000000017941 */ /* 0x000fea0003800000 */
.L_x_58:
[----:B------:R-:W-:Y:S01]  /*5ce0*/  IADD3 R82, P6, R4, R80, RZ ;  /* 0x0000005004527210 */ /* 0x000fe20007fde0ff */
[----:B-----5:R-:W-:Y:S01]  /*5cf0*/  FMUL R80, R35, UR21 ;  /* 0x0000001523507c20 */ /* 0x020fe20008400000 */
[----:B------:R-:W-:Y:S01]  /*5d00*/  IMAD.X R71, R34, 0x1, R63, P5 ;  /* 0x0000000122477824 */ /* 0x000fe200028e063f */
[----:B0-----:R-:W-:Y:S01]  /*5d10*/  LEA R68, P5, R76, UR10, 0x2 ;  /* 0x0000000a4c447c11 */ /* 0x001fe2000f8a10ff */
[----:B------:R-:W-:Y:S02]  /*5d20*/  VIADD R69, R77, UR6 ;  /* 0x000000064d457c36 */ /* 0x000fe40008000000 */
[----:B------:R-:W-:Y:S01]  /*5d30*/  FFMA R211, R211, UR20, R80 ;  /* 0x00000014d3d37c23 */ /* 0x000fe20008000050 */
[----:B------:R-:W-:Y:S01]  /*5d40*/  IADD3.X R83, R5, R3, R81, P6, !PT ;  /* 0x0000000305537210 */ /* 0x000fe200037fe451 */
[----:B------:R-:W-:Y:S01]  /*5d50*/  IMAD.WIDE.U32 R80, R32, 0x7, R74 ;  /* 0x0000000720507825 */ /* 0x000fe200078e004a */
[----:B------:R-:W-:Y:S01]  /*5d60*/  BSSY B1, `(.L_x_60) ;  /* 0x000000d000017945 */ /* 0x000fe20003800000 */
[----:B------:R-:W-:Y:S01]  /*5d70*/  LEA.HI.X R69, R76, UR11, R69, 0x2, P5 ;  /* 0x0000000b4c457c11 */ /* 0x000fe2000a8f1445 */
[----:B------:R0:W-:Y:S01]  /*5d80*/  @P3 STG.E desc[UR18][R70.64], R211 ;  /* 0x000000d346003986 */ /* 0x0001e2000c101912 */
[----:B------:R-:W-:Y:S01]  /*5d90*/  ISETP.GT.AND P3, PT, R0, 0x20, P2 ;  /* 0x000000200000780c */ /* 0x000fe20001764270 */
[----:B------:R-:W-:Y:S01]  /*5da0*/  IMAD.WIDE.U32 R82, R6, UR23, R82 ;  /* 0x0000001706527c25 */ /* 0x000fe2000f8e0052 */
[----:B------:R-:W-:-:S03]  /*5db0*/  IADD3 R74, P5, R80, R32, RZ ;  /* 0x00000020504a7210 */ /* 0x000fc60007fbe0ff */
[----:B------:R-:W-:Y:S01]  /*5dc0*/  IMAD.WIDE.U32 R76, R32, 0x7, R72 ;  /* 0x00000007204c7825 */ /* 0x000fe200078e0048 */
[----:B------:R-:W-:-:S03]  /*5dd0*/  LEA R72, P6, R82, UR10, 0x2 ;  /* 0x0000000a52487c11 */ /* 0x000fc6000f8c10ff */
[----:B------:R-:W-:Y:S01]  /*5de0*/  VIADD R73, R83, UR6 ;  /* 0x0000000653497c36 */ /* 0x000fe20008000000 */
[----:B------:R-:W-:-:S04]  /*5df0*/  IADD3 R86, R227, R77, RZ ;  /* 0x0000004de3567210 */ /* 0x000fc80007ffe0ff */
[----:B------:R-:W-:Y:S01]  /*5e00*/  LEA.HI.X R73, R82, UR11, R73, 0x2, P6 ;  /* 0x0000000b52497c11 */ /* 0x000fe2000b0f1449 */
[----:B0-----:R-:W-:Y:S06]  /*5e10*/  @!P3 BRA `(.L_x_61) ;  /* 0x000000000004b947 */ /* 0x001fec0003800000 */
[----:B------:R0:W5:Y:S02]  /*5e20*/  LDG.E.LTC128B R35, desc[UR18][R68.64+0x20] ;  /* 0x0000201244237981 */ /* 0x000164000c1e1920 */
.L_x_61:
[----:B------:R-:W-:Y:S05]  /*5e30*/  BSYNC B1 ;  /* 0x0000000000017941 */ /* 0x000fea0003800000 */
.L_x_60:
[----:B-----5:R-:W-:Y:S01]  /*5e40*/  FMUL R77, R35, UR21 ;  /* 0x00000015234d7c20 */ /* 0x020fe20008400000 */
[----:B------:R-:W-:Y:S01]  /*5e50*/  IADD3 R83, P6, R30, R76, RZ ;  /* 0x0000004c1e537210 */ /* 0x000fe20007fde0ff */
[----:B------:R-:W-:Y:S01]  /*5e60*/  BSSY B1, `(.L_x_62) ;  /* 0x000000f000017945 */ /* 0x000fe20003800000 */
[----:B------:R-:W-:Y:S01]  /*5e70*/  IADD3.X R75, R33, R227, R81, P5, !PT ;  /* 0x000000e3214b7210 */ /* 0x000fe20002ffe451 */
[----:B------:R-:W-:Y:S01]  /*5e80*/  FFMA R85, R210, UR20, R77 ;  /* 0x00000014d2557c23 */ /* 0x000fe2000800004d */
[----:B------:R-:W-:Y:S01]  /*5e90*/  LEA R82, P5, R83, UR10, 0x2 ;  /* 0x0000000a53527c11 */ /* 0x000fe2000f8a10ff */
[----:B------:R-:W-:Y:S01]  /*5ea0*/  IMAD.X R84, R86, 0x1, R29, P6 ;  /* 0x0000000156547824 */ /* 0x000fe200030e061d */
[-C--:B------:R-:W-:Y:S01]  /*5eb0*/  IADD3 R76, P6, R76, R32.reuse, RZ ;  /* 0x000000204c4c7210 */ /* 0x080fe20007fde0ff */
[----:B------:R-:W-:Y:S01]  /*5ec0*/  IMAD.WIDE.U32 R80, R24, R32, R74 ;  /* 0x0000002018507225 */ /* 0x000fe200078e004a */
[----:B------:R0:W-:Y:S01]  /*5ed0*/  @P3 STG.E desc[UR18][R66.64+0x20], R85 ;  /* 0x0000205542003986 */ /* 0x0001e2000c101912 */
[----:B------:R-:W-:-:S02]  /*5ee0*/  ISETP.GT.AND P3, PT, R0, 0x21, P2 ;  /* 0x000000210000780c */ /* 0x000fc40001764270 */
[----:B------:R-:W-:Y:S01]  /*5ef0*/  LEA.HI.X R83, R83, UR11, R84, 0x2, P5 ;  /* 0x0000000b53537c11 */ /* 0x000fe2000a8f1454 */
[----:B------:R-:W-:Y:S01]  /*5f00*/  IMAD.WIDE.U32 R78, R32, 0x7, R78 ;  /* 0x00000007204e7825 */ /* 0x000fe200078e004e */
[----:B------:R-:W-:-:S03]  /*5f10*/  IADD3 R88, P5, R4, R80, RZ ;  /* 0x0000005004587210 */ /* 0x000fc60007fbe0ff */
[----:B------:R-:W-:-:S06]  /*5f20*/  IMAD.X R77, R86, 0x1, R33, P6 ;  /* 0x00000001564d7824 */ /* 0x000fcc00030e0621 */
[----:B0-----:R-:W-:Y:S05]  /*5f30*/  @!P3 BRA `(.L_x_63) ;  /* 0x000000000004b947 */ /* 0x001fea0003800000 */
[----:B------:R0:W5:Y:S02]  /*5f40*/  LDG.E.LTC128B R35, desc[UR18][R72.64+0x20] ;  /* 0x0000201248237981 */ /* 0x000164000c1e1920 */
.L_x_63:
[----:B------:R-:W-:Y:S05]  /*5f50*/  BSYNC B1 ;  /* 0x0000000000017941 */ /* 0x000fea0003800000 */
.L_x_62:
[----:B-----5:R-:W-:Y:S01]  /*5f60*/  FMUL R80, R35, UR21 ;  /* 0x0000001523507c20 */ /* 0x020fe20008400000 */
[----:B------:R-:W-:Y:S01]  /*5f70*/  IADD3 R85, P6, R76, R30, RZ ;  /* 0x0000001e4c557210 */ /* 0x000fe20007fde0ff */
[----:B------:R-:W-:Y:S01]  /*5f80*/  BSSY B1, `(.L_x_64) ;  /* 0x000000e000017945 */ /* 0x000fe20003800000 */
[----:B------:R-:W-:Y:S01]  /*5f90*/  IADD3.X R89, R5, R3, R81, P5, !PT ;  /* 0x0000000305597210 */ /* 0x000fe20002ffe451 */
[----:B------:R-:W-:Y:S01]  /*5fa0*/  FFMA R209, R209, UR20, R80 ;  /* 0x00000014d1d17c23 */ /* 0x000fe20008000050 */
[----:B------:R-:W-:Y:S01]  /*5fb0*/  LEA R84, P5, R85, UR10, 0x2 ;  /* 0x0000000a55547c11 */ /* 0x000fe2000f8a10ff */
[----:B------:R-:W-:Y:S01]  /*5fc0*/  IMAD.X R80, R77, 0x1, R29, P6 ;  /* 0x000000014d507824 */ /* 0x000fe200030e061d */
[----:B------:R-:W-:Y:S02]  /*5fd0*/  IADD3 R78, P6, R78, R32, RZ ;  /* 0x000000204e4e7210 */ /* 0x000fe40007fde0ff */
[----:B------:R0:W-:Y:S02]  /*5fe0*/  @P3 STG.E desc[UR18][R70.64+0x20], R209 ;  /* 0x000020d146003986 */ /* 0x0001e4000c101912 */
[----:B------:R-:W-:-:S02]  /*5ff0*/  LEA.HI.X R85, R85, UR11, R80, 0x2, P5 ;  /* 0x0000000b55557c11 */ /* 0x000fc4000a8f1450 */
[----:B------:R-:W-:Y:S02]  /*6000*/  ISETP.GT.AND P5, PT, R0, 0x28, P1 ;  /* 0x000000280000780c */ /* 0x000fe40000fa4270 */
[----:B------:R-:W-:Y:S02]  /*6010*/  IADD3.X R79, R33, R227, R79, P6, !PT ;  /* 0x000000e3214f7210 */ /* 0x000fe400037fe44f */
[----:B------:R-:W-:Y:S01]  /*6020*/  IADD3 R80, P3, R25, R66, RZ ;  /* 0x0000004219507210 */ /* 0x000fe20007f7e0ff */
[----:B------:R-:W-:-:S08]  /*6030*/  IMAD.WIDE.U32 R86, R24, R32, R78 ;  /* 0x0000002018567225 */ /* 0x000fd000078e004e */
[----:B0-----:R-:W-:Y:S05]  /*6040*/  @!P5 BRA `(.L_x_65) ;  /* 0x000000000004d947 */ /* 0x001fea0003800000 */
[----:B------:R0:W5:Y:S02]  /*6050*/  LDG.E.LTC128B R35, desc[UR18][R82.64] ;  /* 0x0000001252237981 */ /* 0x000164000c1e1920 */
.L_x_65:
[----:B------:R-:W-:Y:S05]  /*6060*/  BSYNC B1 ;  /* 0x0000000000017941 */ /* 0x000fea0003800000 */
.L_x_64:
[----:B0----5:R-:W-:Y:S01]  /*6070*/  FMUL R83, R35, UR21 ;  /* 0x0000001523537c20 */ /* 0x021fe20008400000 */
[----:B------:R-:W-:Y:S01]  /*6080*/  IMAD.X R81, R34, 0x1, R67, P3 ;  /* 0x0000000122517824 */ /* 0x000fe200018e0643 */
[----:B------:R-:W-:Y:S01]  /*6090*/  ISETP.GT.AND P3, PT, R0, 0x29, P1 ;  /* 0x000000290000780c */ /* 0x000fe20000f64270 */
[----:B------:R-:W-:Y:S01]  /*60a0*/  BSSY B1, `(.L_x_66) ;  /* 0x0000007000017945 */ /* 0x000fe20003800000 */
[----:B------:R-:W-:Y:S01]  /*60b0*/  FFMA R83, R208, UR20, R83 ;  /* 0x00000014d0537c23 */ /* 0x000fe20008000053 */
[----:B------:R-:W-:-:S04]  /*60c0*/  IADD3 R90, P6, R4, R86, RZ ;  /* 0x00000056045a7210 */ /* 0x000fc80007fde0ff */
[----:B------:R0:W-:Y:S01]  /*60d0*/  @P5 STG.E desc[UR18][R80.64], R83 ;  /* 0x0000005350005986 */ /* 0x0001e2000c101912 */
[----:B------:R-:W-:-:S05]  /*60e0*/  IADD3.X R91, R5, R3, R87, P6, !PT ;  /* 0x00000003055b7210 */ /* 0x000fca00037fe457 */
[----:B------:R-:W-:Y:S05]  /*60f0*/  @!P3 BRA `(.L_x_67) ;  /* 0x000000000004b947 */ /* 0x000fea0003800000 */
[----:B------:R0:W5:Y:S02]  /*6100*/  LDG.E.LTC128B R35, desc[UR18][R84.64] ;  /* 0x0000001254237981 */ /* 0x000164000c1e1920 */
.L_x_67:
[----:B------:R-:W-:Y:S05]  /*6110*/  BSYNC B1 ;  /* 0x0000000000017941 */ /* 0x000fea0003800000 */
.L_x_66:
[----:B------:R-:W-:Y:S01]  /*6120*/  IADD3 R82, P5, R25, R70, RZ ;  /* 0x0000004619527210 */ /* 0x000fe20007fbe0ff */
[----:B------:R-:W-:-:S04]  /*6130*/  IMAD.WIDE.U32 R88, R6, UR23, R88 ;  /* 0x0000001706587c25 */ /* 0x000fc8000f8e0058 */
[----:B-----5:R-:W-:Y:S01]  /*6140*/  FMUL R92, R35, UR21 ;  /* 0x00000015235c7c20 */ /* 0x020fe20008400000 */
[----:B------:R-:W-:Y:S01]  /*6150*/  BSSY B1, `(.L_x_68) ;  /* 0x0000016000017945 */ /* 0x000fe20003800000 */
[----:B0-----:R-:W-:Y:S01]  /*6160*/  IADD3.X R83, R34, R71, RZ, P5, !PT ;  /* 0x0000004722537210 */ /* 0x001fe20002ffe4ff */
[----:B------:R-:W-:Y:S01]  /*6170*/  VIADD R87, R89, UR6 ;  /* 0x0000000659577c36 */ /* 0x000fe20008000000 */
[----:B------:R-:W-:Y:S01]  /*6180*/  LEA R86, P5, R88, UR10, 0x2 ;  /* 0x0000000a58567c11 */ /* 0x000fe2000f8a10ff */
[----:B------:R-:W-:-:S04]  /*6190*/  IMAD.WIDE.U32 R90, R6, UR23, R90 ;  /* 0x00000017065a7c25 */ /* 0x000fc8000f8e005a */
[----:B------:R-:W-:Y:S01]  /*61a0*/  FFMA R207, R207, UR20, R92 ;  /* 0x00000014cfcf7c23 */ /* 0x000fe2000800005c */
[----:B------:R-:W-:Y:S01]  /*61b0*/  LEA.HI.X R87, R88, UR11, R87, 0x2, P5 ;  /* 0x0000000b58577c11 */ /* 0x000fe2000a8f1457 */
[----:B------:R-:W-:Y:S01]  /*61c0*/  VIADD R85, R91, UR6 ;  /* 0x000000065b557c36 */ /* 0x000fe20008000000 */
[----:B------:R-:W-:Y:S01]  /*61d0*/  LEA R84, P6, R90, UR10, 0x2 ;  /* 0x0000000a5a547c11 */ /* 0x000fe2000f8c10ff */
[----:B------:R-:W-:Y:S01]  /*61e0*/  IMAD.WIDE.U32 R76, R32, 0x7, R76 ;  /* 0x00000007204c7825 */ /* 0x000fe200078e004c */
[----:B------:R-:W-:Y:S01]  /*61f0*/  ISETP.GT.AND P5, PT, R0, 0x28, P2 ;  /* 0x000000280000780c */ /* 0x000fe200017a4270 */
[----:B------:R0:W-:Y:S01]  /*6200*/  @P3 STG.E desc[UR18][R82.64], R207 ;  /* 0x000000cf52003986 */ /* 0x0001e2000c101912 */
[----:B------:R-:W-:Y:S01]  /*6210*/  LEA.HI.X R85, R90, UR11, R85, 0x2, P6 ;  /* 0x0000000b5a557c11 */ /* 0x000fe2000b0f1455 */
[----:B------:R-:W-:Y:S01]  /*6220*/  IMAD.IADD R91, R227, 0x1, R77 ;  /* 0x00000001e35b7824 */ /* 0x000fe200078e024d */
[----:B------:R-:W-:Y:S01]  /*6230*/  IADD3 R89, P6, R30, R76, RZ ;  /* 0x0000004c1e597210 */ /* 0x000fe20007fde0ff */
[----:B------:R-:W-:-:S03]  /*6240*/  IMAD.WIDE.U32 R74, R32, 0x7, R74 ;  /* 0x00000007204a7825 */ /* 0x000fc600078e004a */
[----:B------:R-:W-:Y:S01]  /*6250*/  LEA R88, P3, R89, UR10, 0x2 ;  /* 0x0000000a59587c11 */ /* 0x000fe2000f8610ff */
[----:B------:R-:W-:Y:S01]  /*6260*/  IMAD.X R90, R91, 0x1, R29, P6 ;  /* 0x000000015b5a7824 */ /* 0x000fe200030e061d */
[----:B------:R-:W-:-:S04]  /*6270*/  IADD3 R74, P6, R74, R32, RZ ;  /* 0x000000204a4a7210 */ /* 0x000fc80007fde0ff */
[----:B------:R-:W-:Y:S01]  /*6280*/  IADD3.X R75, R33, R227, R75, P6, !PT ;  /* 0x000000e3214b7210 */ /* 0x000fe200037fe44b */
[----:B0-----:R-:W-:Y:S08]  /*6290*/  @!P5 BRA `(.L_x_69) ;  /* 0x000000000004d947 */ /* 0x001ff00003800000 */
[----:B------:R0:W5:Y:S02]  /*62a0*/  LDG.E.LTC128B R35, desc[UR18][R86.64+0x20] ;  /* 0x0000201256237981 */ /* 0x000164000c1e1920 */
.L_x_69:
[----:B------:R-:W-:Y:S05]  /*62b0*/  BSYNC B1 ;  /* 0x0000000000017941 */ /* 0x000fea0003800000 */
.L_x_68:
[----:B-----5:R-:W-:Y:S01]  /*62c0*/  FMUL R77, R35, UR21 ;  /* 0x00000015234d7c20 */ /* 0x020fe20008400000 */
[----:B------:R-:W-:Y:S01]  /*62d0*/  LEA.HI.X R89, R89, UR11, R90, 0x2, P3 ;  /* 0x0000000b59597c11 */ /* 0x000fe200098f145a */
[-C--:B------:R-:W-:Y:S01]  /*62e0*/  IMAD.WIDE.U32 R94, R24, R32.reuse, R74 ;  /* 0x00000020185e7225 */ /* 0x080fe200078e004a */
[----:B------:R-:W-:-:S03]  /*62f0*/  IADD3 R76, P3, R76, R32, RZ ;  /* 0x000000204c4c7210 */ /* 0x000fc60007f7e0ff */
[----:B------:R-:W-:Y:S01]  /*6300*/  FFMA R97, R206, UR20, R77 ;  /* 0x00000014ce617c23 */ /* 0x000fe2000800004d */
[----:B------:R-:W-:Y:S01]  /*6310*/  BSSY B1, `(.L_x_70) ;  /* 0x000000b000017945 */ /* 0x000fe20003800000 */
[----:B------:R-:W-:Y:S01]  /*6320*/  IMAD.WIDE.U32 R78, R32, 0x7, R78 ;  /* 0x00000007204e7825 */ /* 0x000fe200078e004e */
[----:B------:R-:W-:Y:S02]  /*6330*/  IADD3.X R77, R91, R33, RZ, P3, !PT ;  /* 0x000000215b4d7210 */ /* 0x000fe40001ffe4ff */
[----:B------:R0:W-:Y:S01]  /*6340*/  @P5 STG.E desc[UR18][R80.64+0x20], R97 ;  /* 0x0000206150005986 */ /* 0x0001e2000c101912 */
[----:B------:R-:W-:Y:S02]  /*6350*/  ISETP.GT.AND P5, PT, R0, 0x29, P2 ;  /* 0x000000290000780c */ /* 0x000fe400017a4270 */
[----:B------:R-:W-:Y:S02]  /*6360*/  IADD3 R91, P3, R76, R30, RZ ;  /* 0x0000001e4c5b7210 */ /* 0x000fe40007f7e0ff */
[----:B------:R-:W-:-:S03]  /*6370*/  IADD3 R92, P6, R4, R94, RZ ;  /* 0x0000005e045c7210 */ /* 0x000fc60007fde0ff */
[----:B------:R-:W-:Y:S01]  /*6380*/  IMAD.X R96, R77, 0x1, R29, P3 ;  /* 0x000000014d607824 */ /* 0x000fe200018e061d */
[----:B------:R-:W-:-:S05]  /*6390*/  LEA R90, P3, R91, UR10, 0x2 ;  /* 0x0000000a5b5a7c11 */ /* 0x000fca000f8610ff */
[----:B0-----:R-:W-:Y:S08]  /*63a0*/  @!P5 BRA `(.L_x_71) ;  /* 0x000000000004d947 */ /* 0x001ff00003800000 */
[----:B------:R0:W5:Y:S02]  /*63b0*/  LDG.E.LTC128B R35, desc[UR18][R84.64+0x20] ;  /* 0x0000201254237981 */ /* 0x000164000c1e1920 */
.L_x_71:
[----:B------:R-:W-:Y:S05]  /*63c0*/  BSYNC B1 ;  /* 0x0000000000017941 */ /* 0x000fea0003800000 */
.L_x_70:
[----:B-----5:R-:W-:Y:S01]  /*63d0*/  FMUL R94, R35, UR21 ;  /* 0x00000015235e7c20 */ /* 0x020fe20008400000 */
[----:B------:R-:W-:Y:S01]  /*63e0*/  LEA.HI.X R91, R91, UR11, R96, 0x2, P3 ;  /* 0x0000000b5b5b7c11 */ /* 0x000fe200098f1460 */
[----:B------:R-:W-:Y:S01]  /*63f0*/  BSSY B1, `(.L_x_72) ;  /* 0x0000009000017945 */ /* 0x000fe20003800000 */
[----:B------:R-:W-:Y:S01]  /*6400*/  ISETP.GT.AND P3, PT, R0, 0x30, P1 ;  /* 0x000000300000780c */ /* 0x000fe20000f64270 */
[----:B------:R-:W-:Y:S01]  /*6410*/  FFMA R205, R205, UR20, R94 ;  /* 0x00000014cdcd7c23 */ /* 0x000fe2000800005e */
[----:B------:R-:W-:Y:S02]  /*6420*/  IADD3.X R93, R5, R3, R95, P6, !PT ;  /* 0x00000003055d7210 */ /* 0x000fe400037fe45f */
[----:B------:R-:W-:Y:S02]  /*6430*/  IADD3 R78, P6, R78, R32, RZ ;  /* 0x000000204e4e7210 */ /* 0x000fe40007fde0ff */
[----:B------:R0:W-:Y:S02]  /*6440*/  @P5 STG.E desc[UR18][R82.64+0x20], R205 ;  /* 0x000020cd52005986 */ /* 0x0001e4000c101912 */
[----:B------:R-:W-:-:S05]  /*6450*/  IADD3.X R79, R33, R227, R79, P6, !PT ;  /* 0x000000e3214f7210 */ /* 0x000fca00037fe44f */
[----:B------:R-:W-:Y:S05]  /*6460*/  @!P3 BRA `(.L_x_73) ;  /* 0x000000000004b947 */ /* 0x000fea0003800000 */
[----:B------:R0:W5:Y:S02]  /*6470*/  LDG.E.LTC128B R35, desc[UR18][R88.64] ;  /* 0x0000001258237981 */ /* 0x000164000c1e1920 */
.L_x_73:
[----:B------:R-:W-:Y:S05]  /*6480*/  BSYNC B1 ;  /* 0x0000000000017941 */ /* 0x000fea0003800000 */
.L_x_72:
[----:B0----5:R-:W-:Y:S01]  /*6490*/  FMUL R89, R35, UR21 ;  /* 0x0000001523597c20 */ /* 0x021fe20008400000 */
[----:B------:R-:W-:Y:S01]  /*64a0*/  IADD3 R88, P5, R25, R80, RZ ;  /* 0x0000005019587210 */ /* 0x000fe20007fbe0ff */
[----:B------:R-:W-:Y:S01]  /*64b0*/  IMAD.WIDE.U32 R98, R6, UR23, R92 ;  /* 0x0000001706627c25 */ /* 0x000fe2000f8e005c */
[----:B------:R-:W-:Y:S03]  /*64c0*/  BSSY B1, `(.L_x_74) ;  /* 0x000000c000017945 */ /* 0x000fe60003800000 */
[----:B------:R-:W-:Y:S01]  /*64d0*/  FFMA R101, R204, UR20, R89 ;  /* 0x00000014cc657c23 */ /* 0x000fe20008000059 */
[----:B------:R-:W-:Y:S01]  /*64e0*/  IMAD.X R89, R34, 0x1, R81, P5 ;  /* 0x0000000122597824 */ /* 0x000fe200028e0651 */
[----:B------:R-:W-:Y:S01]  /*64f0*/  LEA R92, P6, R98, UR10, 0x2 ;  /* 0x0000000a625c7c11 */ /* 0x000fe2000f8c10ff */
[----:B------:R-:W-:-:S03]  /*6500*/  IMAD.WIDE.U32 R96, R24, R32, R78 ;  /* 0x0000002018607225 */ /* 0x000fc600078e004e */
[----:B------:R0:W-:Y:S01]  /*6510*/  @P3 STG.E desc[UR18][R88.64], R101 ;  /* 0x0000006558003986 */ /* 0x0001e2000c101912 */
[----:B------:R-:W-:Y:S01]  /*6520*/  ISETP.GT.AND P3, PT, R0, 0x31, P1 ;  /* 0x000000310000780c */ /* 0x000fe20000f64270 */
[----:B------:R-:W-:Y:S01]  /*6530*/  VIADD R93, R99, UR6 ;  /* 0x00000006635d7c36 */ /* 0x000fe20008000000 */
[----:B------:R-:W-:-:S04]  /*6540*/  IADD3 R94, P5, R4, R96, RZ ;  /* 0x00000060045e7210 */ /* 0x000fc80007fbe0ff */
[----:B------:R-:W-:-:S07]  /*6550*/  LEA.HI.X R93, R98, UR11, R93, 0x2, P6 ;  /* 0x0000000b625d7c11 */ /* 0x000fce000b0f145d */
[----:B0-----:R-:W-:Y:S05]  /*6560*/  @!P3 BRA `(.L_x_75) ;  /* 0x000000000004b947 */ /* 0x001fea0003800000 */
[----:B------:R0:W5:Y:S02]  /*6570*/  LDG.E.LTC128B R35, desc[UR18][R90.64] ;  /* 0x000000125a237981 */ /* 0x000164000c1e1920 */
.L_x_75:
[----:B------:R-:W-:Y:S05]  /*6580*/  BSYNC B1 ;  /* 0x0000000000017941 */ /* 0x000fea0003800000 */
.L_x_74:
[----:B0-----:R-:W-:Y:S01]  /*6590*/  IADD3 R90, P6, R25, R82, RZ ;  /* 0x00000052195a7210 */ /* 0x001fe20007fde0ff */
[----:B-----5:R-:W-:Y:S01]  /*65a0*/  FMUL R96, R35, UR21 ;  /* 0x0000001523607c20 */ /* 0x020fe20008400000 */
[----:B------:R-:W-:Y:S01]  /*65b0*/  IADD3.X R95, R5, R3, R97, P5, !PT ;  /* 0x00000003055f7210 */ /* 0x000fe20002ffe461 */
[----:B------:R-:W-:Y:S01]  /*65c0*/  BSSY B1, `(.L_x_76) ;  /* 0x0000008000017945 */ /* 0x000fe20003800000 */
[----:B------:R-:W-:Y:S01]  /*65d0*/  ISETP.GT.AND P5, PT, R0, 0x30, P2 ;  /* 0x000000300000780c */ /* 0x000fe200017a4270 */
[----:B------:R-:W-:Y:S02]  /*65e0*/  IMAD.X R91, R34, 0x1, R83, P6 ;  /* 0x00000001225b7824 */ /* 0x000fe400030e0653 */
[----:B------:R-:W-:Y:S01]  /*65f0*/  FFMA R203, R203, UR20, R96 ;  /* 0x00000014cbcb7c23 */ /* 0x000fe20008000060 */
[----:B------:R-:W-:-:S04]  /*6600*/  IMAD.WIDE.U32 R96, R6, UR23, R94 ;  /* 0x0000001706607c25 */ /* 0x000fc8000f8e005e */
[----:B------:R0:W-:Y:S05]  /*6610*/  @P3 STG.E desc[UR18][R90.64], R203 ;  /* 0x000000cb5a003986 */ /* 0x0001ea000c101912 */
[----:B------:R-:W-:Y:S05]  /*6620*/  @!P5 BRA `(.L_x_77) ;  /* 0x000000000004d947 */ /* 0x000fea0003800000 */
[----:B------:R0:W5:Y:S02]  /*6630*/  LDG.E.LTC128B R35, desc[UR18][R92.64+0x20] ;  /* 0x000020125c237981 */ /* 0x000164000c1e1920 */
.L_x_77:
[----:B------:R-:W-:Y:S05]  /*6640*/  BSYNC B1 ;  /* 0x0000000000017941 */ /* 0x000fea0003800000 */
.L_x_76:
[----:B-----5:R-:W-:Y:S01]  /*6650*/  FMUL R95, R35, UR21 ;  /* 0x00000015235f7c20 */ /* 0x020fe20008400000 */
[----:B------:R-:W-:Y:S01]  /*6660*/  ISETP.GT.AND P3, PT, R0, 0x31, P2 ;  /* 0x000000310000780c */ /* 0x000fe20001764270 */
[----:B------:R-:W-:Y:S01]  /*6670*/  BSSY B1, `(.L_x_78) ;  /* 0x0000009000017945 */ /* 0x000fe20003800000 */
[----:B------:R-:W-:Y:S01]  /*6680*/  IADD3 R97, R97, UR6, RZ ;  /* 0x0000000661617c10 */ /* 0x000fe2000fffe0ff */
[----:B------:R-:W-:Y:S01]  /*6690*/  FFMA R99, R202, UR20, R95 ;  /* 0x00000014ca637c23 */ /* 0x000fe2000800005f */
[----:B------:R-:W-:Y:S01]  /*66a0*/  LEA R94, P6, R96, UR10, 0x2 ;  /* 0x0000000a605e7c11 */ /* 0x000fe2000f8c10ff */
[----:B------:R-:W-:-:S03]  /*66b0*/  IMAD.WIDE.U32 R74, R32, 0x7, R74 ;  /* 0x00000007204a7825 */ /* 0x000fc600078e004a */
[----:B------:R0:W-:Y:S01]  /*66c0*/  @P5 STG.E desc[UR18][R88.64+0x20], R99 ;  /* 0x0000206358005986 */ /* 0x0001e2000c101912 */
[----:B------:R-:W-:-:S04]  /*66d0*/  LEA.HI.X R95, R96, UR11, R97, 0x2, P6 ;  /* 0x0000000b605f7c11 */ /* 0x000fc8000b0f1461 */
[----:B------:R-:W-:Y:S05]  /*66e0*/  @!P3 BRA `(.L_x_79) ;  /* 0x000000000004b947 */ /* 0x000fea0003800000 */
[----:B------:R0:W5:Y:S02]  /*66f0*/  LDG.E.LTC128B R35, desc[UR18][R94.64+0x20] ;  /* 0x000020125e237981 */ /* 0x000164000c1e1920 */
.L_x_79:
[----:B------:R-:W-:Y:S05]  /*6700*/  BSYNC B1 ;  /* 0x0000000000017941 */ /* 0x000fea0003800000 */
.L_x_78:
[----:B------:R-:W-:-:S04]  /*6710*/  IMAD.WIDE.U32 R96, R32, 0x7, R76 ;  /* 0x0000000720607825 */ /* 0x000fc800078e004c */
[----:B-----5:R-:W-:Y:S01]  /*6720*/  FMUL R98, R35, UR21 ;  /* 0x0000001523627c20 */ /* 0x020fe20008400000 */
[----:B------:R-:W-:Y:S01]  /*6730*/  IADD3 R74, P5, R74, R32, RZ ;  /* 0x000000204a4a7210 */ /* 0x000fe20007fbe0ff */
[----:B------:R-:W-:Y:S01]  /*6740*/  BSSY B1, `(.L_x_80) ;  /* 0x0000017000017945 */ /* 0x000fe20003800000 */
[----:B------:R-:W-:Y:S01]  /*6750*/  IMAD.IADD R97, R227, 0x1, R97 ;  /* 0x00000001e3617824 */ /* 0x000fe200078e0261 */
[----:B------:R-:W-:Y:S01]  /*6760*/  IADD3 R77, P6, R30, R96, RZ ;  /* 0x000000601e4d7210 */ /* 0x000fe20007fde0ff */
[----:B------:R-:W-:Y:S01]  /*6770*/  FFMA R201, R201, UR20, R98 ;  /* 0x00000014c9c97c23 */ /* 0x000fe20008000062 */
[----:B------:R-:W-:Y:S01]  /*6780*/  IADD3.X R75, R33, R227, R75, P5, !PT ;  /* 0x000000e3214b7210 */ /* 0x000fe20002ffe44b */
[----:B------:R-:W-:Y:S01]  /*6790*/  IMAD.WIDE.U32 R78, R32, 0x7, R78 ;  /* 0x00000007204e7825 */ /* 0x000fe200078e004e */
[----:B------:R-:W-:Y:S02]  /*67a0*/  IADD3 R76, P5, R25, R88, RZ ;  /* 0x00000058194c7210 */ /* 0x000fe40007fbe0ff */
[----:B------:R1:W-:Y:S01]  /*67b0*/  @P3 STG.E desc[UR18][R90.64+0x20], R201 ;  /* 0x000020c95a003986 */ /* 0x0003e2000c101912 */
[----:B------:R-:W-:Y:S01]  /*67c0*/  IMAD.X R102, R97, 0x1, R29, P6 ;  /* 0x0000000161667824 */ /* 0x000fe200030e061d */
[----:B------:R-:W-:Y:S01]  /*67d0*/  LEA R98, P6, R77, UR10, 0x2 ;  /* 0x0000000a4d627c11 */ /* 0x000fe2000f8c10ff */
[-C--:B------:R-:W-:Y:S01]  /*67e0*/  IMAD.WIDE.U32 R100, R24, R32.reuse, R74 ;  /* 0x0000002018647225 */ /* 0x080fe200078e004a */
[----:B------:R-:W-:-:S02]  /*67f0*/  IADD3 R96, P3, R96, R32, RZ ;  /* 0x0000002060607210 */ /* 0x000fc40007f7e0ff */
[----:B0-----:R-:W-:Y:S01]  /*6800*/  LEA.HI.X R99, R77, UR11, R102, 0x2, P6 ;  /* 0x0000000b4d637c11 */ /* 0x001fe2000b0f1466 */
        /* <DEDUP_REMOVED lines=8> */
[----:B-1----:R-:W-:Y:S08]  /*6890*/  @!P5 BRA `(.L_x_81) ;  /* 0x000000000004d947 */ /* 0x002ff00003800000 */
[----:B------:R0:W5:Y:S02]  /*68a0*/  LDG.E.LTC128B R35, desc[UR18][R98.64] ;  /* 0x0000001262237981 */ /* 0x000164000c1e1920 */
.L_x_81:
[----:B------:R-:W-:Y:S05]  /*68b0*/  BSYNC B1 ;  /* 0x0000000000017941 */ /* 0x000fea0003800000 */
.L_x_80:
[----:B------:R-:W-:Y:S01]  /*68c0*/  ISETP.GT.AND P6, PT, R0, 0x39, P1 ;  /* 0x000000390000780c */ /* 0x000fe20000fc4270 */
[----:B0----5:R-:W-:Y:S01]  /*68d0*/  FMUL R99, R35, UR21 ;  /* 0x0000001523637c20 */ /* 0x021fe20008400000 */
[----:B------:R-:W-:Y:S01]  /*68e0*/  IMAD.WIDE.U32 R102, R24, R32, R78 ;  /* 0x0000002018667225 */ /* 0x000fe200078e004e */
[----:B------:R-:W-:Y:S01]  /*68f0*/  IADD3.X R101, R97, R29, RZ, P3, !PT ;  /* 0x0000001d61657210 */ /* 0x000fe20001ffe4ff */
[----:B------:R-:W-:Y:S02]  /*6900*/  BSSY B1, `(.L_x_82) ;  /* 0x000000b000017945 */ /* 0x000fe40003800000 */
[----:B------:R-:W-:Y:S01]  /*6910*/  FFMA R107, R200, UR20, R99 ;  /* 0x00000014c86b7c23 */ /* 0x000fe20008000063 */
[----:B------:R-:W-:Y:S01]  /*6920*/  LEA R98, P3, R100, UR10, 0x2 ;  /* 0x0000000a64627c11 */ /* 0x000fe2000f8610ff */
[----:B------:R-:W-:-:S03]  /*6930*/  IMAD.WIDE.U32 R104, R6, UR23, R104 ;  /* 0x0000001706687c25 */ /* 0x000fc6000f8e0068 */
[----:B------:R0:W-:Y:S01]  /*6940*/  @P5 STG.E desc[UR18][R76.64], R107 ;  /* 0x0000006b4c005986 */ /* 0x0001e2000c101912 */
[----:B------:R-:W-:Y:S02]  /*6950*/  IADD3 R102, P5, R4, R102, RZ ;  /* 0x0000006604667210 */ /* 0x000fe40007fbe0ff */
[----:B------:R-:W-:Y:S02]  /*6960*/  LEA.HI.X R99, R100, UR11, R101, 0x2, P3 ;  /* 0x0000000b64637c11 */ /* 0x000fe400098f1465 */
[----:B------:R-:W-:Y:S02]  /*6970*/  IADD3 R100, P3, R25, R90, RZ ;  /* 0x0000005a19647210 */ /* 0x000fe40007f7e0ff */
[----:B------:R-:W-:Y:S01]  /*6980*/  IADD3.X R103, R5, R3, R103, P5, !PT ;  /* 0x0000000305677210 */ /* 0x000fe20002ffe467 */
[----:B------:R-:W-:Y:S10]  /*6990*/  @!P6 BRA `(.L_x_83) ;  /* 0x000000000004e947 */ /* 0x000ff40003800000 */
[----:B------:R1:W5:Y:S02]  /*69a0*/  LDG.E.LTC128B R35, desc[UR18][R98.64] ;  /* 0x0000001262237981 */ /* 0x000364000c1e1920 */
.L_x_83:
[----:B------:R-:W-:Y:S05]  /*69b0*/  BSYNC B1 ;  /* 0x0000000000017941 */ /* 0x000fea0003800000 */
.L_x_82:
[----:B-----5:R-:W-:Y:S01]  /*69c0*/  FMUL R108, R35, UR21 ;  /* 0x00000015236c7c20 */ /* 0x020fe20008400000 */
[----:B------:R-:W-:Y:S01]  /*69d0*/  IMAD.X R101, R34, 0x1, R91, P3 ;  /* 0x0000000122657824 */ /* 0x000fe200018e065b */
[----:B-1----:R-:W-:Y:S01]  /*69e0*/  LEA R98, P3, R104, UR10, 0x2 ;  /* 0x0000000a68627c11 */ /* 0x002fe2000f8610ff */
[----:B------:R-:W-:Y:S02]  /*69f0*/  VIADD R99, R105, UR6 ;  /* 0x0000000669637c36 */ /* 0x000fe40008000000 */
[----:B------:R-:W-:Y:S01]  /*6a00*/  FFMA R199, R199, UR20, R108 ;  /* 0x00000014c7c77c23 */ /* 0x000fe2000800006c */
[----:B0-----:R-:W-:Y:S01]  /*6a10*/  IMAD.WIDE.U32 R106, R6, UR23, R102 ;  /* 0x00000017066a7c25 */ /* 0x001fe2000f8e0066 */
        /* <DEDUP_REMOVED lines=10> */
.L_x_85:
[----:B------:R-:W-:Y:S05]  /*6ac0*/  BSYNC B1 ;  /* 0x0000000000017941 */ /* 0x000fea0003800000 */
.L_x_84:
[----:B-----5:R-:W-:Y:S01]  /*6ad0*/  FMUL R97, R35, UR21 ;  /* 0x0000001523617c20 */ /* 0x020fe20008400000 */
[----:B------:R-:W-:Y:S01]  /*6ae0*/  IMAD.IADD R110, R227, 0x1, R75 ;  /* 0x00000001e36e7824 */ /* 0x000fe200078e024b */
[----:B------:R-:W-:Y:S01]  /*6af0*/  IADD3 R75, P6, R30, R74, RZ ;  /* 0x0000004a1e4b7210 */ /* 0x000fe20007fde0ff */
[----:B------:R-:W-:Y:S01]  /*6b00*/  BSSY B1, `(.L_x_86) ;  /* 0x000000e000017945 */ /* 0x000fe20003800000 */
[----:B------:R-:W-:Y:S01]  /*6b10*/  FFMA R107, R198, UR20, R97 ;  /* 0x00000014c66b7c23 */ /* 0x000fe20008000061 */
[----:B------:R-:W-:Y:S02]  /*6b20*/  LEA.HI.X R103, R106, UR11, R109, 0x2, P5 ;  /* 0x0000000b6a677c11 */ /* 0x000fe4000a8f146d */
[----:B------:R-:W-:Y:S02]  /*6b30*/  IADD3 R96, P5, R104, R32, RZ ;  /* 0x0000002068607210 */ /* 0x000fe40007fbe0ff */
[----:B------:R1:W-:Y:S01]  /*6b40*/  @P3 STG.E desc[UR18][R76.64+0x20], R107 ;  /* 0x0000206b4c003986 */ /* 0x0003e2000c101912 */
[----:B------:R-:W-:-:S02]  /*6b50*/  ISETP.GT.AND P3, PT, R0, 0x39, P2 ;  /* 0x000000390000780c */ /* 0x000fc40001764270 */
[----:B------:R-:W-:Y:S02]  /*6b60*/  IADD3.X R104, R110, R29, RZ, P6, !PT ;  /* 0x0000001d6e687210 */ /* 0x000fe400037fe4ff */
[----:B------:R-:W-:Y:S02]  /*6b70*/  LEA R108, P6, R75, UR10, 0x2 ;  /* 0x0000000a4b6c7c11 */ /* 0x000fe4000f8c10ff */
[----:B------:R-:W-:Y:S02]  /*6b80*/  IADD3.X R97, R33, R227, R105, P5, !PT ;  /* 0x000000e321617210 */ /* 0x000fe40002ffe469 */
[----:B------:R-:W-:Y:S02]  /*6b90*/  LEA.HI.X R109, R75, UR11, R104, 0x2, P6 ;  /* 0x0000000b4b6d7c11 */ /* 0x000fe4000b0f1468 */
[-C--:B------:R-:W-:Y:S01]  /*6ba0*/  IADD3 R74, P5, R74, R32.reuse, RZ ;  /* 0x000000204a4a7210 */ /* 0x080fe20007fbe0ff */
[----:B------:R-:W-:Y:S02]  /*6bb0*/  IMAD.WIDE.U32 R104, R24, R32, R96 ;  /* 0x0000002018687225 */ /* 0x000fe400078e0060 */
[----:B-1----:R-:W-:Y:S10]  /*6bc0*/  @!P3 BRA `(.L_x_87) ;  /* 0x000000000004b947 */ /* 0x002ff40003800000 */
[----:B------:R1:W5:Y:S02]  /*6bd0*/  LDG.E.LTC128B R35, desc[UR18][R102.64+0x20] ;  /* 0x0000201266237981 */ /* 0x000364000c1e1920 */
.L_x_87:
[----:B------:R-:W-:Y:S05]  /*6be0*/  BSYNC B1 ;  /* 0x0000000000017941 */ /* 0x000fea0003800000 */
.L_x_86:
[----:B-----5:R-:W-:Y:S01]  /*6bf0*/  FMUL R106, R35, UR21 ;  /* 0x00000015236a7c20 */ /* 0x020fe20008400000 */
[----:B------:R-:W-:Y:S01]  /*6c00*/  IADD3 R107, P6, R74, R30, RZ ;  /* 0x0000001e4a6b7210 */ /* 0x000fe20007fde0ff */
[----:B------:R-:W-:Y:S01]  /*6c10*/  IMAD.X R75, R110, 0x1, R33, P5 ;  /* 0x000000016e4b7824 */ /* 0x000fe200028e0621 */
[----:B------:R-:W-:Y:S01]  /*6c20*/  IADD3 R110, P5, R4, R104, RZ ;  /* 0x00000068046e7210 */ /* 0x000fe20007fbe0ff */
[----:B------:R-:W-:Y:S01]  /*6c30*/  FFMA R197, R197, UR20, R106 ;  /* 0x00000014c5c57c23 */ /* 0x000fe2000800006a */
[----:B------:R-:W-:Y:S01]  /*6c40*/  BSSY B1, `(.L_x_88) ;  /* 0x000000c000017945 */ /* 0x000fe20003800000 */
[----:B------:R-:W-:Y:S01]  /*6c50*/  IMAD.X R104, R75, 0x1, R29, P6 ;  /* 0x000000014b687824 */ /* 0x000fe200030e061d */
[----:B------:R-:W-:Y:S01]  /*6c60*/  LEA R106, P6, R107, UR10, 0x2 ;  /* 0x0000000a6b6a7c11 */ /* 0x000fe2000f8c10ff */
[----:B------:R-:W-:Y:S01]  /*6c70*/  IMAD.WIDE.U32 R78, R32, 0x7, R78 ;  /* 0x00000007204e7825 */ /* 0x000fe200078e004e */
[----:B------:R0:W-:Y:S01]  /*6c80*/  @P3 STG.E desc[UR18][R100.64+0x20], R197 ;  /* 0x000020c564003986 */ /* 0x0001e2000c101912 */
[----:B------:R-:W-:-:S02]  /*6c90*/  ISETP.GT.AND P3, PT, R0, 0x40, P1 ;  /* 0x000000400000780c */ /* 0x000fc40000f64270 */
[----:B------:R-:W-:Y:S02]  /*6ca0*/  IADD3.X R111, R5, R3, R105, P5, !PT ;  /* 0x00000003056f7210 */ /* 0x000fe40002ffe469 */
[----:B------:R-:W-:Y:S02]  /*6cb0*/  LEA.HI.X R107, R107, UR11, R104, 0x2, P6 ;  /* 0x0000000b6b6b7c11 */ /* 0x000fe4000b0f1468 */
[----:B------:R-:W-:Y:S01]  /*6cc0*/  IADD3 R104, P5, R25, R76, RZ ;  /* 0x0000004c19687210 */ /* 0x000fe20007fbe0ff */
[----:B------:R-:W-:-:S06]  /*6cd0*/  IMAD.WIDE.U32 R110, R6, UR23, R110 ;  /* 0x00000017066e7c25 */ /* 0x000fcc000f8e006e */
[----:B0-----:R-:W-:Y:S06]  /*6ce0*/  @!P3 BRA `(.L_x_89) ;  /* 0x000000000004b947 */ /* 0x001fec0003800000 */
[----:B------:R0:W5:Y:S02]  /*6cf0*/  LDG.E.LTC128B R35, desc[UR18][R108.64] ;  /* 0x000000126c237981 */ /* 0x000164000c1e1920 */
.L_x_89:
[----:B------:R-:W-:Y:S05]  /*6d00*/  BSYNC B1 ;  /* 0x0000000000017941 */ /* 0x000fea0003800000 */
.L_x_88:
        /* <DEDUP_REMOVED lines=15> */
.L_x_91:
[----:B------:R-:W-:Y:S05]  /*6e00*/  BSYNC B1 ;  /* 0x0000000000017941 */ /* 0x000fea0003800000 */
.L_x_90:
        /* <DEDUP_REMOVED lines=10> */
.L_x_93:
[----:B------:R-:W-:Y:S05]  /*6eb0*/  BSYNC B1 ;  /* 0x0000000000017941 */ /* 0x000fea0003800000 */
.L_x_92:
        /* <DEDUP_REMOVED lines=15> */
.L_x_95:
[----:B------:R-:W-:Y:S05]  /*6fb0*/  BSYNC B1 ;  /* 0x0000000000017941 */ /* 0x000fea0003800000 */
.L_x_94:
        /* <DEDUP_REMOVED lines=15> */
[----:B------:R-:W-:Y:S02]  /*70b0*/  IADD3.X R115, R118, R33, RZ, P3, !PT ;  /* 0x0000002176737210 */ /* 0x000fe40001ffe4ff */
[----:B------:R-:W-:Y:S02]  /*70c0*/  IADD3 R118, P6, R4, R112, RZ ;  /* 0x0000007004767210 */ /* 0x000fe40007fde0ff */
[----:B------:R-:W-:Y:S02]  /*70d0*/  IADD3 R120, P3, R114, R30, RZ ;  /* 0x0000001e72787210 */ /* 0x000fe40007f7e0ff */
[----:B------:R-:W-:Y:S01]  /*70e0*/  IADD3.X R119, R5, R3, R113, P6, !PT ;  /* 0x0000000305777210 */ /* 0x000fe200037fe471 */
[----:B0-----:R-:W-:Y:S10]  /*70f0*/  @!P5 BRA `(.L_x_97) ;  /* 0x000000000004d947 */ /* 0x001ff40003800000 */
[----:B------:R0:W5:Y:S02]  /*7100*/  LDG.E.LTC128B R35, desc[UR18][R106.64] ;  /* 0x000000126a237981 */ /* 0x000164000c1e1920 */
.L_x_97:
[----:B------:R-:W-:Y:S05]  /*7110*/  BSYNC B1 ;  /* 0x0000000000017941 */ /* 0x000fea0003800000 */
.L_x_96:
[----:B0----5:R-:W-:Y:S01]  /*7120*/  FMUL R107, R35, UR21 ;  /* 0x00000015236b7c20 */ /* 0x021fe20008400000 */
[----:B------:R-:W-:Y:S01]  /*7130*/  IMAD.X R113, R115, 0x1, R29, P3 ;  /* 0x0000000173717824 */ /* 0x000fe200018e061d */
[----:B------:R-:W-:Y:S01]  /*7140*/  IADD3 R106, P6, R108, R32, RZ ;  /* 0x000000206c6a7210 */ /* 0x000fe20007fde0ff */
[----:B------:R-:W-:Y:S01]  /*7150*/  BSSY B1, `(.L_x_98) ;  /* 0x000000c000017945 */ /* 0x000fe20003800000 */
[----:B------:R-:W-:Y:S01]  /*7160*/  LEA R108, P3, R120, UR10, 0x2 ;  /* 0x0000000a786c7c11 */ /* 0x000fe2000f8610ff */
[----:B------:R-:W-:Y:S01]  /*7170*/  FFMA R123, R192, UR20, R107 ;  /* 0x00000014c07b7c23 */ /* 0x000fe2000800006b */
[----:B------:R-:W-:Y:S01]  /*7180*/  IADD3.X R107, R33, R227, R109, P6, !PT ;  /* 0x000000e3216b7210 */ /* 0x000fe200037fe46d */
[----:B------:R-:W-:Y:S01]  /*7190*/  IMAD.WIDE.U32 R118, R6, UR23, R118 ;  /* 0x0000001706767c25 */ /* 0x000fe2000f8e0076 */
[----:B------:R-:W-:Y:S02]  /*71a0*/  LEA.HI.X R109, R120, UR11, R113, 0x2, P3 ;  /* 0x0000000b786d7c11 */ /* 0x000fe400098f1471 */
[----:B------:R-:W-:Y:S01]  /*71b0*/  ISETP.GT.AND P3, PT, R0, 0x49, P1 ;  /* 0x000000490000780c */ /* 0x000fe20000f64270 */
[----:B------:R0:W-:Y:S01]  /*71c0*/  @P5 STG.E desc[UR18][R96.64], R123 ;  /* 0x0000007b60005986 */ /* 0x0001e2000c101912 */
[----:B------:R-:W-:Y:S01]  /*71d0*/  IADD3 R112, P5, R25, R110, RZ ;  /* 0x0000006e19707210 */ /* 0x000fe20007fbe0ff */
[----:B------:R-:W-:-:S10]  /*71e0*/  IMAD.WIDE.U32 R120, R24, R32, R106 ;  /* 0x0000002018787225 */ /* 0x000fd400078e006a */
[----:B0-----:R-:W-:Y:S05]  /*71f0*/  @!P3 BRA `(.L_x_99) ;  /* 0x000000000004b947 */ /* 0x001fea0003800000 */
[----:B------:R0:W5:Y:S02]  /*7200*/  LDG.E.LTC128B R35, desc[UR18][R108.64] ;  /* 0x000000126c237981 */ /* 0x000164000c1e1920 */
.L_x_99:
[----:B------:R-:W-:Y:S05]  /*7210*/  BSYNC B1 ;  /* 0x0000000000017941 */ /* 0x000fea0003800000 */
.L_x_98:
        /* <DEDUP_REMOVED lines=21> */
.L_x_101:
[----:B------:R-:W-:Y:S05]  /*7370*/  BSYNC B1 ;  /* 0x0000000000017941 */ /* 0x000fea0003800000 */
.L_x_100:
        /* <DEDUP_REMOVED lines=17> */
.L_x_103:
[----:B------:R-:W-:Y:S05]  /*7490*/  BSYNC B1 ;  /* 0x0000000000017941 */ /* 0x000fea0003800000 */
.L_x_102:
        /* <DEDUP_REMOVED lines=16> */
.L_x_105:
[----:B------:R-:W-:Y:S05]  /*75a0*/  BSYNC B1 ;  /* 0x0000000000017941 */ /* 0x000fea0003800000 */
.L_x_104:
        /* <DEDUP_REMOVED lines=10> */
.L_x_107:
[----:B------:R-:W-:Y:S05]  /*7650*/  BSYNC B1 ;  /* 0x0000000000017941 */ /* 0x000fea0003800000 */
.L_x_106:
[----:B0-----:R-:W-:Y:S01]  /*7660*/  IADD3 R126, P5, R25, R112, RZ ;  /* 0x00000070197e7210 */ /* 0x001fe20007fbe0ff */
[----:B------:R-:W-:-:S04]  /*7670*/  IMAD.WIDE.U32 R120, R6, UR23, R120 ;  /* 0x0000001706787c25 */ /* 0x000fc8000f8e0078 */
[----:B-----5:R-:W-:Y:S01]  /*7680*/  FMUL R132, R35, UR21 ;  /* 0x0000001523847c20 */ /* 0x020fe20008400000 */
[----:B------:R-:W-:Y:S01]  /*7690*/  BSSY B1, `(.L_x_108) ;  /* 0x0000016000017945 */ /* 0x000fe20003800000 */
[----:B------:R-:W-:Y:S01]  /*76a0*/  IADD3.X R127, R34, R113, RZ, P5, !PT ;  /* 0x00000071227f7210 */ /* 0x000fe20002ffe4ff */
[----:B------:R-:W-:Y:S01]  /*76b0*/  IMAD.WIDE.U32 R130, R6, UR23, R122 ;  /* 0x0000001706827c25 */ /* 0x000fe2000f8e007a */
[----:B------:R-:W-:-:S03]  /*76c0*/  LEA R128, P5, R120, UR10, 0x2 ;  /* 0x0000000a78807c11 */ /* 0x000fc6000f8a10ff */
[----:B------:R-:W-:Y:S01]  /*76d0*/  FFMA R187, R187, UR20, R132 ;  /* 0x00000014bbbb7c23 */ /* 0x000fe20008000084 */
[----:B------:R-:W-:Y:S01]  /*76e0*/  VIADD R123, R121, UR6 ;  /* 0x00000006797b7c36 */ /* 0x000fe20008000000 */
[----:B------:R-:W-:Y:S01]  /*76f0*/  LEA R122, P6, R130, UR10, 0x2 ;  /* 0x0000000a827a7c11 */ /* 0x000fe2000f8c10ff */
[----:B------:R-:W-:Y:S02]  /*7700*/  VIADD R121, R131, UR6 ;  /* 0x0000000683797c36 */ /* 0x000fe40008000000 */
[----:B------:R0:W-:Y:S01]  /*7710*/  @P3 STG.E desc[UR18][R126.64], R187 ;  /* 0x000000bb7e003986 */ /* 0x0001e2000c101912 */
[----:B------:R-:W-:Y:S01]  /*7720*/  IMAD.WIDE.U32 R118, R32, 0x7, R118 ;  /* 0x0000000720767825 */ /* 0x000fe200078e0076 */
[----:B------:R-:W-:Y:S02]  /*7730*/  LEA.HI.X R129, R120, UR11, R123, 0x2, P5 ;  /* 0x0000000b78817c11 */ /* 0x000fe4000a8f147b */
[----:B------:R-:W-:Y:S01]  /*7740*/  ISETP.GT.AND P5, PT, R0, 0x50, P2 ;  /* 0x000000500000780c */ /* 0x000fe200017a4270 */
[----:B------:R-:W-:Y:S01]  /*7750*/  IMAD.IADD R132, R227, 0x1, R119 ;  /* 0x00000001e3847824 */ /* 0x000fe200078e0277 */
[----:B------:R-:W-:Y:S01]  /*7760*/  LEA.HI.X R123, R130, UR11, R121, 0x2, P6 ;  /* 0x0000000b827b7c11 */ /* 0x000fe2000b0f1479 */
[----:B------:R-:W-:Y:S01]  /*7770*/  IMAD.WIDE.U32 R116, R32, 0x7, R116 ;  /* 0x0000000720747825 */ /* 0x000fe200078e0074 */
[----:B------:R-:W-:-:S04]  /*7780*/  IADD3 R121, P6, R30, R118, RZ ;  /* 0x000000761e797210 */ /* 0x000fc80007fde0ff */
[----:B------:R-:W-:Y:S01]  /*7790*/  LEA R120, P3, R121, UR10, 0x2 ;  /* 0x0000000a79787c11 */ /* 0x000fe2000f8610ff */
[----:B------:R-:W-:Y:S01]  /*77a0*/  IMAD.X R130, R132, 0x1, R29, P6 ;  /* 0x0000000184827824 */ /* 0x000fe200030e061d */
[----:B------:R-:W-:-:S04]  /*77b0*/  IADD3 R116, P6, R116, R32, RZ ;  /* 0x0000002074747210 */ /* 0x000fc80007fde0ff */
[----:B------:R-:W-:Y:S01]  /*77c0*/  IADD3.X R117, R33, R227, R117, P6, !PT ;  /* 0x000000e321757210 */ /* 0x000fe200037fe475 */
[----:B0-----:R-:W-:Y:S08]  /*77d0*/  @!P5 BRA `(.L_x_109) ;  /* 0x000000000004d947 */ /* 0x001ff00003800000 */
[----:B------:R0:W5:Y:S02]  /*77e0*/  LDG.E.LTC128B R35, desc[UR18][R128.64+0x20] ;  /* 0x0000201280237981 */ /* 0x000164000c1e1920 */
.L_x_109:
[----:B------:R-:W-:Y:S05]  /*77f0*/  BSYNC B1 ;  /* 0x0000000000017941 */ /* 0x000fea0003800000 */
.L_x_108:
        /* <DEDUP_REMOVED lines=13> */
[----:B------:R-:W-:Y:S02]  /*78d0*/  LEA R130, P3, R135, UR10, 0x2 ;  /* 0x0000000a87827c11 */ /* 0x000fe4000f8610ff */
[----:B------:R-:W-:-:S03]  /*78e0*/  IADD3.X R133, R5, R3, R131, P6, !PT ;  /* 0x0000000305857210 */ /* 0x000fc600037fe483 */
[----:B0-----:R-:W-:Y:S08]  /*78f0*/  @!P5 BRA `(.L_x_111) ;  /* 0x000000000004d947 */ /* 0x001ff00003800000 */
[----:B------:R0:W5:Y:S02]  /*7900*/  LDG.E.LTC128B R35, desc[UR18][R122.64+0x20] ;  /* 0x000020127a237981 */ /* 0x000164000c1e1920 */
.L_x_111:
[----:B------:R-:W-:Y:S05]  /*7910*/  BSYNC B1 ;  /* 0x0000000000017941 */ /* 0x000fea0003800000 */
.L_x_110:
[----:B-----5:R-:W-:Y:S01]  /*7920*/  FMUL R134, R35, UR21 ;  /* 0x0000001523867c20 */ /* 0x020fe20008400000 */
[----:B------:R-:W-:Y:S01]  /*7930*/  LEA.HI.X R131, R135, UR11, R136, 0x2, P3 ;  /* 0x0000000b87837c11 */ /* 0x000fe200098f1488 */
[----:B------:R-:W-:Y:S01]  /*7940*/  BSSY B1, `(.L_x_112) ;  /* 0x0000008000017945 */ /* 0x000fe20003800000 */
[----:B------:R-:W-:Y:S01]  /*7950*/  ISETP.GT.AND P3, PT, R0, 0x58, P1 ;  /* 0x000000580000780c */ /* 0x000fe20000f64270 */
[----:B------:R-:W-:Y:S01]  /*7960*/  FFMA R185, R185, UR20, R134 ;  /* 0x00000014b9b97c23 */ /* 0x000fe20008000086 */
[----:B------:R-:W-:-:S04]  /*7970*/  IADD3 R106, P6, R106, R32, RZ ;  /* 0x000000206a6a7210 */ /* 0x000fc80007fde0ff */
[----:B------:R0:W-:Y:S01]  /*7980*/  @P5 STG.E desc[UR18][R126.64+0x20], R185 ;  /* 0x000020b97e005986 */ /* 0x0001e2000c101912 */
[----:B------:R-:W-:-:S06]  /*7990*/  IADD3.X R107, R33, R227, R107, P6, !PT ;  /* 0x000000e3216b7210 */ /* 0x000fcc00037fe46b */
[----:B------:R-:W-:Y:S05]  /*79a0*/  @!P3 BRA `(.L_x_113) ;  /* 0x000000000004b947 */ /* 0x000fea0003800000 */
[----:B------:R0:W5:Y:S02]  /*79b0*/  LDG.E.LTC128B R35, desc[UR18][R120.64] ;  /* 0x0000001278237981 */ /* 0x000164000c1e1920 */
.L_x_113:
[----:B------:R-:W-:Y:S05]  /*79c0*/  BSYNC B1 ;  /* 0x0000000000017941 */ /* 0x000fea0003800000 */
.L_x_112:
        /* <DEDUP_REMOVED lines=15> */
.L_x_115:
[----:B------:R-:W-:Y:S05]  /*7ac0*/  BSYNC B1 ;  /* 0x0000000000017941 */ /* 0x000fea0003800000 */
.L_x_114:
        /* <DEDUP_REMOVED lines=11> */
.L_x_117:
[----:B------:R-:W-:Y:S05]  /*7b80*/  BSYNC B1 ;  /* 0x0000000000017941 */ /* 0x000fea0003800000 */
.L_x_116:
        /* <DEDUP_REMOVED lines=11> */
.L_x_119:
[----:B------:R-:W-:Y:S05]  /*7c40*/  BSYNC B1 ;  /* 0x0000000000017941 */ /* 0x000fea0003800000 */
.L_x_118:
[----:B-----5:R-:W-:Y:S01]  /*7c50*/  FMUL R134, R35, UR21 ;  /* 0x0000001523867c20 */ /* 0x020fe20008400000 */
[----:B------:R-:W-:Y:S01]  /*7c60*/  IMAD.IADD R135, R227, 0x1, R119 ;  /* 0x00000001e3877824 */ /* 0x000fe200078e0277 */
[----:B------:R-:W-:Y:S01]  /*7c70*/  IADD3 R119, P5, R30, R118, RZ ;  /* 0x000000761e777210 */ /* 0x000fe20007fbe0ff */
[----:B------:R-:W-:Y:S01]  /*7c80*/  BSSY B1, `(.L_x_120) ;  /* 0x000000f000017945 */ /* 0x000fe20003800000 */
[----:B------:R-:W-:Y:S01]  /*7c90*/  FFMA R181, R181, UR20, R134 ;  /* 0x00000014b5b57c23 */ /* 0x000fe20008000086 */
[----:B------:R-:W-:Y:S02]  /*7ca0*/  IADD3 R134, P6, R118, R32, RZ ;  /* 0x0000002076867210 */ /* 0x000fe40007fde0ff */
[----:B------:R-:W-:Y:S01]  /*7cb0*/  IMAD.X R142, R135, 0x1, R29, P5 ;  /* 0x00000001878e7824 */ /* 0x000fe200028e061d */
[----:B------:R-:W-:Y:S01]  /*7cc0*/  IADD3 R138, P5, R25, R120, RZ ;  /* 0x00000078198a7210 */ /* 0x000fe20007fbe0ff */
[----:B------:R1:W-:Y:S01]  /*7cd0*/  @P3 STG.E desc[UR18][R130.64+0x20], R181 ;  /* 0x000020b582003986 */ /* 0x0003e2000c101912 */
[----:B------:R-:W-:Y:S01]  /*7ce0*/  LEA R140, P3, R119, UR10, 0x2 ;  /* 0x0000000a778c7c11 */ /* 0x000fe2000f8610ff */
[----:B------:R-:W-:-:S02]  /*7cf0*/  IMAD.X R135, R135, 0x1, R33, P6 ;  /* 0x0000000187877824 */ /* 0x000fc400030e0621 */
[----:B0-----:R-:W-:Y:S01]  /*7d00*/  IMAD.X R139, R34, 0x1, R121, P5 ;  /* 0x00000001228b7824 */ /* 0x001fe200028e0679 */
[----:B------:R-:W-:Y:S02]  /*7d10*/  LEA.HI.X R141, R119, UR11, R142, 0x2, P3 ;  /* 0x0000000b778d7c11 */ /* 0x000fe400098f148e */
[----:B------:R-:W-:Y:S02]  /*7d20*/  ISETP.GT.AND P3, PT, R0, 0x60, P1 ;  /* 0x000000600000780c */ /* 0x000fe40000f64270 */
[----:B------:R-:W-:-:S04]  /*7d30*/  IADD3 R142, P5, R134, R30, RZ ;  /* 0x0000001e868e7210 */ /* 0x000fc80007fbe0ff */
[----:B------:R-:W-:-:S07]  /*7d40*/  IADD3.X R143, R135, R29, RZ, P5, !PT ;  /* 0x0000001d878f7210 */ /* 0x000fce0002ffe4ff */
[----:B-1----:R-:W-:Y:S05]  /*7d50*/  @!P3 BRA `(.L_x_121) ;  /* 0x000000000004b947 */ /* 0x002fea0003800000 */
[----:B------:R0:W5:Y:S02]  /*7d60*/  LDG.E.LTC128B R35, desc[UR18][R140.64] ;  /* 0x000000128c237981 */ /* 0x000164000c1e1920 */
.L_x_121:
[----:B------:R-:W-:Y:S05]  /*7d70*/  BSYNC B1 ;  /* 0x0000000000017941 */ /* 0x000fea0003800000 */
.L_x_120:
[----:B-----5:R-:W-:Y:S01]  /*7d80*/  FMUL R119, R35, UR21 ;  /* 0x0000001523777c20 */ /* 0x020fe20008400000 */
[----:B------:R-:W-:Y:S01]  /*7d90*/  LEA R118, P5, R142, UR10, 0x2 ;  /* 0x0000000a8e767c11 */ /* 0x000fe2000f8a10ff */
[----:B------:R-:W-:Y:S01]  /*7da0*/  IMAD.WIDE.U32 R116, R32, 0x7, R116 ;  /* 0x0000000720747825 */ /* 0x000fe200078e0074 */
[----:B------:R-:W-:Y:S03]  /*7db0*/  BSSY B1, `(.L_x_122) ;  /* 0x000000b000017945 */ /* 0x000fe60003800000 */
[----:B------:R-:W-:Y:S01]  /*7dc0*/  FFMA R145, R180, UR20, R119 ;  /* 0x00000014b4917c23 */ /* 0x000fe20008000077 */
[----:B------:R-:W-:Y:S01]  /*7dd0*/  LEA.HI.X R119, R142, UR11, R143, 0x2, P5 ;  /* 0x0000000b8e777c11 */ /* 0x000fe2000a8f148f */
[----:B0-----:R-:W-:Y:S01]  /*7de0*/  IMAD.WIDE.U32 R140, R32, 0x7, R106 ;  /* 0x00000007208c7825 */ /* 0x001fe200078e006a */
[----:B------:R-:W-:Y:S02]  /*7df0*/  IADD3 R106, P5, R116, R32, RZ ;  /* 0x00000020746a7210 */ /* 0x000fe40007fbe0ff */
[----:B------:R0:W-:Y:S01]  /*7e00*/  @P3 STG.E desc[UR18][R138.64], R145 ;  /* 0x000000918a003986 */ /* 0x0001e2000c101912 */
[----:B------:R-:W-:-:S02]  /*7e10*/  ISETP.GT.AND P3, PT, R0, 0x61, P1 ;  /* 0x000000610000780c */ /* 0x000fc40000f64270 */
[----:B------:R-:W-:Y:S02]  /*7e20*/  IADD3 R116, P6, R140, R32, RZ ;  /* 0x000000208c747210 */ /* 0x000fe40007fde0ff */
[----:B------:R-:W-:-:S09]  /*7e30*/  IADD3.X R107, R33, R227, R117, P5, !PT ;  /* 0x000000e3216b7210 */ /* 0x000fd20002ffe475 */
[----:B0-----:R-:W-:Y:S05]  /*7e40*/  @!P3 BRA `(.L_x_123) ;  /* 0x000000000004b947 */ /* 0x001fea0003800000 */
[----:B------:R0:W5:Y:S02]  /*7e50*/  LDG.E.LTC128B R35, desc[UR18][R118.64] ;  /* 0x0000001276237981 */ /* 0x000164000c1e1920 */
.L_x_123:
[----:B------:R-:W-:Y:S05]  /*7e60*/  BSYNC B1 ;  /* 0x0000000000017941 */ /* 0x000fea0003800000 */
.L_x_122:
[----:B0-----:R-:W-:Y:S01]  /*7e70*/  IMAD.WIDE.U32 R118, R24, R32, R106 ;  /* 0x0000002018767225 */ /* 0x001fe200078e006a */
[----:B------:R-:W-:-:S03]  /*7e80*/  IADD3.X R117, R33, R227, R141, P6, !PT ;  /* 0x000000e321757210 */ /* 0x000fc600037fe48d */
[----:B-----5:R-:W-:Y:S01]  /*7e90*/  FMUL R144, R35, UR21 ;  /* 0x0000001523907c20 */ /* 0x020fe20008400000 */
[----:B------:R-:W-:Y:S01]  /*7ea0*/  BSSY B1, `(.L_x_124) ;  /* 0x0000015000017945 */ /* 0x000fe20003800000 */
[----:B------:R-:W-:Y:S01]  /*7eb0*/  IADD3 R118, P5, R4, R118, RZ ;  /* 0x0000007604767210 */ /* 0x000fe20007fbe0ff */
[----:B------:R-:W-:-:S04]  /*7ec0*/  IMAD.WIDE.U32 R140, R24, R32, R116 ;  /* 0x00000020188c7225 */ /* 0x000fc800078e0074 */
[----:B------:R-:W-:Y:S01]  /*7ed0*/  FFMA R179, R179, UR20, R144 ;  /* 0x00000014b3b37c23 */ /* 0x000fe20008000090 */
[----:B------:R-:W-:Y:S02]  /*7ee0*/  IADD3.X R119, R5, R3, R119, P5, !PT ;  /* 0x0000000305777210 */ /* 0x000fe40002ffe477 */
[----:B------:R-:W-:Y:S01]  /*7ef0*/  IADD3 R142, P5, R4, R140, RZ ;  /* 0x0000008c048e7210 */ /* 0x000fe20007fbe0ff */
[----:B------:R-:W-:-:S03]  /*7f00*/  IMAD.WIDE.U32 R118, R6, UR23, R118 ;  /* 0x0000001706767c25 */ /* 0x000fc6000f8e0076 */
[----:B------:R-:W-:Y:S01]  /*7f10*/  IADD3.X R143, R5, R3, R141, P5, !PT ;  /* 0x00000003058f7210 */ /* 0x000fe20002ffe48d */
[----:B------:R-:W-:Y:S01]  /*7f20*/  VIADD R119, R119, UR6 ;  /* 0x0000000677777c36 */ /* 0x000fe20008000000 */
[----:B------:R-:W-:Y:S01]  /*7f30*/  LEA R140, P5, R118, UR10, 0x2 ;  /* 0x0000000a768c7c11 */ /* 0x000fe2000f8a10ff */
[----:B------:R-:W-:-:S03]  /*7f40*/  IMAD.WIDE.U32 R142, R6, UR23, R142 ;  /* 0x00000017068e7c25 */ /* 0x000fc6000f8e008e */
[----:B------:R-:W-:Y:S01]  /*7f50*/  LEA.HI.X R141, R118, UR11, R119, 0x2, P5 ;  /* 0x0000000b768d7c11 */ /* 0x000fe2000a8f1477 */
[----:B------:R-:W-:Y:S01]  /*7f60*/  VIADD R143, R143, UR6 ;  /* 0x000000068f8f7c36 */ /* 0x000fe20008000000 */
[----:B------:R-:W-:Y:S02]  /*7f70*/  IADD3 R118, P5, R25, R130, RZ ;  /* 0x0000008219767210 */ /* 0x000fe40007fbe0ff */
[----:B------:R-:W-:-:S03]  /*7f80*/  LEA R144, P6, R142, UR10, 0x2 ;  /* 0x0000000a8e907c11 */ /* 0x000fc6000f8c10ff */
[----:B------:R-:W-:Y:S01]  /*7f90*/  IMAD.X R119, R34, 0x1, R131, P5 ;  /* 0x0000000122777824 */ /* 0x000fe200028e0683 */
[----:B------:R-:W-:Y:S02]  /*7fa0*/  ISETP.GT.AND P5, PT, R0, 0x60, P2 ;  /* 0x000000600000780c */ /* 0x000fe400017a4270 */
[----:B------:R-:W-:Y:S02]  /*7fb0*/  LEA.HI.X R145, R142, UR11, R143, 0x2, P6 ;  /* 0x0000000b8e917c11 */ /* 0x000fe4000b0f148f */
[----:B------:R0:W-:Y:S09]  /*7fc0*/  @P3 STG.E desc[UR18][R118.64], R179 ;  /* 0x000000b376003986 */ /* 0x0001f2000c101912 */
[----:B------:R-:W-:Y:S05]  /*7fd0*/  @!P5 BRA `(.L_x_125) ;  /* 0x000000000004d947 */ /* 0x000fea0003800000 */
[----:B------:R1:W5:Y:S02]  /*7fe0*/  LDG.E.LTC128B R35, desc[UR18][R140.64+0x20] ;  /* 0x000020128c237981 */ /* 0x000364000c1e1920 */
.L_x_125:
[----:B------:R-:W-:Y:S05]  /*7ff0*/  BSYNC B1 ;  /* 0x0000000000017941 */ /* 0x000fea0003800000 */
.L_x_124:
[----:B-----5:R-:W-:Y:S01]  /*8000*/  FMUL R143, R35, UR21 ;  /* 0x00000015238f7c20 */ /* 0x020fe20008400000 */
[----:B------:R-:W-:Y:S01]  /*8010*/  ISETP.GT.AND P3, PT, R0, 0x61, P2 ;  /* 0x000000610000780c */ /* 0x000fe20001764270 */
[----:B------:R-:W-:Y:S02]  /*8020*/  BSSY B1, `(.L_x_126) ;  /* 0x0000005000017945 */ /* 0x000fe40003800000 */
[----:B------:R-:W-:-:S05]  /*8030*/  FFMA R143, R178, UR20, R143 ;  /* 0x00000014b28f7c23 */ /* 0x000fca000800008f */
[----:B------:R0:W-:Y:S05]  /*8040*/  @P5 STG.E desc[UR18][R138.64+0x20], R143 ;  /* 0x0000208f8a005986 */ /* 0x0001ea000c101912 */
[----:B------:R-:W-:Y:S05]  /*8050*/  @!P3 BRA `(.L_x_127) ;  /* 0x000000000004b947 */ /* 0x000fea0003800000 */
[----:B------:R0:W5:Y:S02]  /*8060*/  LDG.E.LTC128B R35, desc[UR18][R144.64+0x20] ;  /* 0x0000201290237981 */ /* 0x000164000c1e1920 */
.L_x_127:
[----:B------:R-:W-:Y:S05]  /*8070*/  BSYNC B1 ;  /* 0x0000000000017941 */ /* 0x000fea0003800000 */
.L_x_126:
[----:B-----5:R-:W-:Y:S01]  /*8080*/  FMUL R142, R35, UR21 ;  /* 0x00000015238e7c20 */ /* 0x020fe20008400000 */
[C---:B------:R-:W-:Y:S01]  /*8090*/  IMAD.WIDE.U32 R106, R32.reuse, 0x7, R106 ;  /* 0x00000007206a7825 */ /* 0x040fe200078e006a */
[----:B------:R-:W-:Y:S03]  /*80a0*/  BSSY B1, `(.L_x_128) ;  /* 0x000000e000017945 */ /* 0x000fe60003800000 */
[----:B------:R-:W-:Y:S01]  /*80b0*/  FFMA R177, R177, UR20, R142 ;  /* 0x00000014b1b17c23 */ /* 0x000fe2000800008e */
[----:B------:R-:W-:-:S04]  /*80c0*/  IMAD.WIDE.U32 R134, R32, 0x7, R134 ;  /* 0x0000000720867825 */ /* 0x000fc800078e0086 */
[----:B------:R0:W-:Y:S01]  /*80d0*/  @P3 STG.E desc[UR18][R118.64+0x20], R177 ;  /* 0x000020b176003986 */ /* 0x0001e2000c101912 */
[----:B------:R-:W-:Y:S01]  /*80e0*/  IADD3 R148, P3, R106, R32, RZ ;  /* 0x000000206a947210 */ /* 0x000fe20007f7e0ff */
[----:B------:R-:W-:-:S03]  /*80f0*/  IMAD.IADD R147, R227, 0x1, R135 ;  /* 0x00000001e3937824 */ /* 0x000fc600078e0287 */
[----:B------:R-:W-:Y:S02]  /*8100*/  IADD3.X R149, R33, R227, R107, P3, !PT ;  /* 0x000000e321957210 */ /* 0x000fe40001ffe46b */
[----:B------:R-:W-:Y:S02]  /*8110*/  ISETP.GT.AND P3, PT, R0, 0x68, P1 ;  /* 0x000000680000780c */ /* 0x000fe40000f64270 */
[----:B------:R-:W-:-:S04]  /*8120*/  IADD3 R107, P5, R30, R134, RZ ;  /* 0x000000861e6b7210 */ /* 0x000fc80007fbe0ff */
[----:B------:R-:W-:Y:S02]  /*8130*/  IADD3.X R142, R147, R29, RZ, P5, !PT ;  /* 0x0000001d938e7210 */ /* 0x000fe40002ffe4ff */
[----:B------:R-:W-:-:S04]  /*8140*/  LEA R106, P5, R107, UR10, 0x2 ;  /* 0x0000000a6b6a7c11 */ /* 0x000fc8000f8a10ff */
[----:B------:R-:W-:Y:S01]  /*8150*/  LEA.HI.X R107, R107, UR11, R142, 0x2, P5 ;  /* 0x0000000b6b6b7c11 */ /* 0x000fe2000a8f148e */
[----:B0-----:R-:W-:Y:S08]  /*8160*/  @!P3 BRA `(.L_x_129) ;  /* 0x000000000004b947 */ /* 0x001ff00003800000 */
[----:B------:R0:W5:Y:S02]  /*8170*/  LDG.E.LTC128B R35, desc[UR18][R106.64] ;  /* 0x000000126a237981 */ /* 0x000164000c1e1920 */
.L_x_129:
[----:B------:R-:W-:Y:S05]  /*8180*/  BSYNC B1 ;  /* 0x0000000000017941 */ /* 0x000fea0003800000 */
.L_x_128:
[-C--:B------:R-:W-:Y:S01]  /*8190*/  IADD3 R146, P5, R134, R32.reuse, RZ ;  /* 0x0000002086927210 */ /* 0x080fe20007fbe0ff */
[----:B0-----:R-:W-:Y:S01]  /*81a0*/  IMAD.WIDE.U32 R106, R24, R32, R148 ;  /* 0x00000020186a7225 */ /* 0x001fe200078e0094 */
[----:B------:R-:W-:Y:S03]  /*81b0*/  BSSY B1, `(.L_x_130) ;  /* 0x0000013000017945 */ /* 0x000fe60003800000 */
[----:B------:R-:W-:Y:S01]  /*81c0*/  IMAD.X R147, R147, 0x1, R33, P5 ;  /* 0x0000000193937824 */ /* 0x000fe200028e0621 */
[----:B------:R-:W-:Y:S01]  /*81d0*/  IADD3 R142, P6, R4, R106, RZ ;  /* 0x0000006a048e7210 */ /* 0x000fe20007fde0ff */
[----:B------:R-:W-:Y:S01]  /*81e0*/  IMAD.WIDE.U32 R116, R32, 0x7, R116 ;  /* 0x0000000720747825 */ /* 0x000fe200078e0074 */
[----:B------:R-:W-:Y:S02]  /*81f0*/  IADD3 R106, P5, R146, R30, RZ ;  /* 0x0000001e926a7210 */ /* 0x000fe40007fbe0ff */
[----:B------:R-:W-:-:S02]  /*8200*/  IADD3.X R143, R5, R3, R107, P6, !PT ;  /* 0x00000003058f7210 */ /* 0x000fc400037fe46b */
[----:B------:R-:W-:Y:S01]  /*8210*/  IADD3 R116, P6, R116, R32, RZ ;  /* 0x0000002074747210 */ /* 0x000fe20007fde0ff */
[----:B------:R-:W-:Y:S01]  /*8220*/  IMAD.X R107, R147, 0x1, R29, P5 ;  /* 0x00000001936b7824 */ /* 0x000fe200028e061d */
[C---:B------:R-:W-:Y:S02]  /*8230*/  LEA R134, P5, R106.reuse, UR10, 0x2 ;  /* 0x0000000a6a867c11 */ /* 0x040fe4000f8a10ff */
[----:B------:R-:W-:Y:S02]  /*8240*/  IADD3.X R117, R33, R227, R117, P6, !PT ;  /* 0x000000e321757210 */ /* 0x000fe400037fe475 */
[----:B------:R-:W-:Y:S01]  /*8250*/  LEA.HI.X R135, R106, UR11, R107, 0x2, P5 ;  /* 0x0000000b6a877c11 */ /* 0x000fe2000a8f146b */
[----:B-----5:R-:W-:Y:S01]  /*8260*/  FMUL R107, R35, UR21 ;  /* 0x00000015236b7c20 */ /* 0x020fe20008400000 */
[----:B------:R-:W-:-:S03]  /*8270*/  IADD3 R106, P5, R25, R138, RZ ;  /* 0x0000008a196a7210 */ /* 0x000fc60007fbe0ff */
[----:B------:R-:W-:Y:S02]  /*8280*/  FFMA R151, R176, UR20, R107 ;  /* 0x00000014b0977c23 */ /* 0x000fe4000800006b */
[----:B------:R-:W-:Y:S01]  /*8290*/  IMAD.X R107, R34, 0x1, R139, P5 ;  /* 0x00000001226b7824 */ /* 0x000fe200028e068b */
[----:B------:R-:W-:-:S04]  /*82a0*/  ISETP.GT.AND P5, PT, R0, 0x69, P1 ;  /* 0x000000690000780c */ /* 0x000fc80000fa4270 */
[----:B------:R0:W-:Y:S09]  /*82b0*/  @P3 STG.E desc[UR18][R106.64], R151 ;  /* 0x000000976a003986 */ /* 0x0001f2000c101912 */
[----:B------:R-:W-:Y:S05]  /*82c0*/  @!P5 BRA `(.L_x_131) ;  /* 0x000000000004d947 */ /* 0x000fea0003800000 */
[----:B------:R0:W5:Y:S02]  /*82d0*/  LDG.E.LTC128B R35, desc[UR18][R134.64] ;  /* 0x0000001286237981 */ /* 0x000164000c1e1920 */
.L_x_131:
[----:B------:R-:W-:Y:S05]  /*82e0*/  BSYNC B1 ;  /* 0x0000000000017941 */ /* 0x000fea0003800000 */
.L_x_130:
[----:B0-----:R-:W-:-:S04]  /*82f0*/  IMAD.WIDE.U32 R150, R24, R32, R116 ;  /* 0x0000002018967225 */ /* 0x001fc800078e0074 */
[----:B-----5:R-:W-:Y:S01]  /*8300*/  FMUL R176, R35, UR21 ;  /* 0x0000001523b07c20 */ /* 0x020fe20008400000 */
[----:B------:R-:W-:Y:S01]  /*8310*/  BSSY B1, `(.L_x_132) ;  /* 0x0000012000017945 */ /* 0x000fe20003800000 */
[----:B------:R-:W-:Y:S01]  /*8320*/  IMAD.WIDE.U32 R134, R6, UR23, R142 ;  /* 0x0000001706867c25 */ /* 0x000fe2000f8e008e */
[----:B------:R-:W-:-:S03]  /*8330*/  IADD3 R150, P3, R4, R150, RZ ;  /* 0x0000009604967210 */ /* 0x000fc60007f7e0ff */
[----:B------:R-:W-:Y:S01]  /*8340*/  FFMA R175, R175, UR20, R176 ;  /* 0x00000014afaf7c23 */ /* 0x000fe200080000b0 */
[----:B------:R-:W-:Y:S01]  /*8350*/  VIADD R135, R135, UR6 ;  /* 0x0000000687877c36 */ /* 0x000fe20008000000 */
[----:B------:R-:W-:Y:S02]  /*8360*/  IADD3.X R151, R5, R3, R151, P3, !PT ;  /* 0x0000000305977210 */ /* 0x000fe40001ffe497 */
[----:B------:R-:W-:Y:S01]  /*8370*/  LEA R142, P3, R134, UR10, 0x2 ;  /* 0x0000000a868e7c11 */ /* 0x000fe2000f8610ff */
[----:B------:R-:W-:-:S03]  /*8380*/  IMAD.WIDE.U32 R150, R6, UR23, R150 ;  /* 0x0000001706967c25 */ /* 0x000fc6000f8e0096 */
[----:B------:R-:W-:Y:S02]  /*8390*/  LEA.HI.X R143, R134, UR11, R135, 0x2, P3 ;  /* 0x0000000b868f7c11 */ /* 0x000fe400098f1487 */
[----:B------:R-:W-:Y:S01]  /*83a0*/  IADD3 R134, P3, R25, R118, RZ ;  /* 0x0000007619867210 */ /* 0x000fe20007f7e0ff */
[----:B------:R-:W-:Y:S01]  /*83b0*/  VIADD R151, R151, UR6 ;  /* 0x0000000697977c36 */ /* 0x000fe20008000000 */
[----:B------:R-:W-:Y:S02]  /*83c0*/  LEA R176, P6, R150, UR10, 0x2 ;  /* 0x0000000a96b07c11 */ /* 0x000fe4000f8c10ff */
[----:B------:R-:W-:Y:S02]  /*83d0*/  IADD3.X R135, R34, R119, RZ, P3, !PT ;  /* 0x0000007722877210 */ /* 0x000fe40001ffe4ff */
[----:B------:R-:W-:Y:S02]  /*83e0*/  ISETP.GT.AND P3, PT, R0, 0x68, P2 ;  /* 0x000000680000780c */ /* 0x000fe40001764270 */
[----:B------:R-:W-:Y:S01]  /*83f0*/  LEA.HI.X R177, R150, UR11, R151, 0x2, P6 ;  /* 0x0000000b96b17c11 */ /* 0x000fe2000b0f1497 */
[----:B------:R0:W-:Y:S10]  /*8400*/  @P5 STG.E desc[UR18][R134.64], R175 ;  /* 0x000000af86005986 */ /* 0x0001f4000c101912 */
[----:B------:R-:W-:Y:S05]  /*8410*/  @!P3 BRA `(.L_x_133) ;  /* 0x000000000004b947 */ /* 0x000fea0003800000 */
[----:B------:R0:W5:Y:S02]  /*8420*/  LDG.E.LTC128B R35, desc[UR18][R142.64+0x20] ;  /* 0x000020128e237981 */ /* 0x000164000c1e1920 */
.L_x_133:
[----:B------:R-:W-:Y:S05]  /*8430*/  BSYNC B1 ;  /* 0x0000000000017941 */ /* 0x000fea0003800000 */
.L_x_132:
[----:B-----5:R-:W-:Y:S01]  /*8440*/  FMUL R151, R35, UR21 ;  /* 0x0000001523977c20 */ /* 0x020fe20008400000 */
[----:B------:R-:W-:Y:S01]  /*8450*/  ISETP.GT.AND P5, PT, R0, 0x69, P2 ;  /* 0x000000690000780c */ /* 0x000fe200017a4270 */
[----:B------:R-:W-:Y:S02]  /*8460*/  BSSY B1, `(.L_x_134) ;  /* 0x0000005000017945 */ /* 0x000fe40003800000 */
[----:B------:R-:W-:-:S05]  /*8470*/  FFMA R151, R174, UR20, R151 ;  /* 0x00000014ae977c23 */ /* 0x000fca0008000097 */
[----:B------:R0:W-:Y:S05]  /*8480*/  @P3 STG.E desc[UR18][R106.64+0x20], R151 ;  /* 0x000020976a003986 */ /* 0x0001ea000c101912 */
[----:B------:R-:W-:Y:S05]  /*8490*/  @!P5 BRA `(.L_x_135) ;  /* 0x000000000004d947 */ /* 0x000fea0003800000 */
[----:B------:R0:W5:Y:S02]  /*84a0*/  LDG.E.LTC128B R35, desc[UR18][R176.64+0x20] ;  /* 0x00002012b0237981 */ /* 0x000164000c1e1920 */
.L_x_135:
[----:B------:R-:W-:Y:S05]  /*84b0*/  BSYNC B1 ;  /* 0x0000000000017941 */ /* 0x000fea0003800000 */
.L_x_134:
[----:B------:R-:W-:-:S04]  /*84c0*/  IMAD.WIDE.U32 R148, R32, 0x7, R148 ;  /* 0x0000000720947825 */ /* 0x000fc800078e0094 */
[----:B-----5:R-:W-:Y:S01]  /*84d0*/  FMUL R150, R35, UR21 ;  /* 0x0000001523967c20 */ /* 0x020fe20008400000 */
[----:B------:R-:W-:Y:S01]  /*84e0*/  BSSY B1, `(.L_x_136) ;  /* 0x000000e000017945 */ /* 0x000fe20003800000 */
[----:B------:R-:W-:Y:S01]  /*84f0*/  IMAD.WIDE.U32 R146, R32, 0x7, R146 ;  /* 0x0000000720927825 */ /* 0x000fe200078e0092 */
[----:B------:R-:W-:-:S03]  /*8500*/  IADD3 R178, P3, R148, R32, RZ ;  /* 0x0000002094b27210 */ /* 0x000fc60007f7e0ff */
[----:B------:R-:W-:Y:S01]  /*8510*/  FFMA R173, R173, UR20, R150 ;  /* 0x00000014adad7c23 */ /* 0x000fe20008000096 */
[----:B0-----:R-:W-:Y:S01]  /*8520*/  IMAD.IADD R175, R227, 0x1, R147 ;  /* 0x00000001e3af7824 */ /* 0x001fe200078e0293 */
[----:B------:R-:W-:Y:S02]  /*8530*/  IADD3.X R179, R33, R227, R149, P3, !PT ;  /* 0x000000e321b37210 */ /* 0x000fe40001ffe495 */
[----:B------:R-:W-:Y:S01]  /*8540*/  ISETP.GT.AND P3, PT, R0, 0x70, P1 ;  /* 0x000000700000780c */ /* 0x000fe20000f64270 */
[----:B------:R0:W-:Y:S01]  /*8550*/  @P5 STG.E desc[UR18][R134.64+0x20], R173 ;  /* 0x000020ad86005986 */ /* 0x0001e2000c101912 */
[----:B------:R-:W-:-:S05]  /*8560*/  IADD3 R149, P5, R30, R146, RZ ;  /* 0x000000921e957210 */ /* 0x000fca0007fbe0ff */
[----:B------:R-:W-:Y:S01]  /*8570*/  IMAD.X R150, R175, 0x1, R29, P5 ;  /* 0x00000001af967824 */ /* 0x000fe200028e061d */
[----:B------:R-:W-:-:S04]  /*8580*/  LEA R148, P5, R149, UR10, 0x2 ;  /* 0x0000000a95947c11 */ /* 0x000fc8000f8a10ff */
[----:B------:R-:W-:Y:S01]  /*8590*/  LEA.HI.X R149, R149, UR11, R150, 0x2, P5 ;  /* 0x0000000b95957c11 */ /* 0x000fe2000a8f1496 */
[----:B0-----:R-:W-:Y:S08]  /*85a0*/  @!P3 BRA `(.L_x_137) ;  /* 0x000000000004b947 */ /* 0x001ff00003800000 */
[----:B------:R0:W5:Y:S02]  /*85b0*/  LDG.E.LTC128B R35, desc[UR18][R148.64] ;  /* 0x0000001294237981 */ /* 0x000164000c1e1920 */
.L_x_137:
[----:B------:R-:W-:Y:S05]  /*85c0*/  BSYNC B1 ;  /* 0x0000000000017941 */ /* 0x000fea0003800000 */
.L_x_136:
[-C--:B------:R-:W-:Y:S01]  /*85d0*/  IADD3 R174, P5, R146, R32.reuse, RZ ;  /* 0x0000002092ae7210 */ /* 0x080fe20007fbe0ff */
[----:B------:R-:W-:Y:S01]  /*85e0*/  IMAD.WIDE.U32 R146, R24, R32, R178 ;  /* 0x0000002018927225 */ /* 0x000fe200078e00b2 */
[----:B------:R-:W-:Y:S03]  /*85f0*/  BSSY B1, `(.L_x_138) ;  /* 0x0000013000017945 */ /* 0x000fe60003800000 */
[----:B------:R-:W-:Y:S01]  /*8600*/  IMAD.X R175, R175, 0x1, R33, P5 ;  /* 0x00000001afaf7824 */ /* 0x000fe200028e0621 */
[----:B------:R-:W-:Y:S01]  /*8610*/  IADD3 R150, P6, R4, R146, RZ ;  /* 0x0000009204967210 */ /* 0x000fe20007fde0ff */
[----:B------:R-:W-:Y:S01]  /*8620*/  IMAD.WIDE.U32 R116, R32, 0x7, R116 ;  /* 0x0000000720747825 */ /* 0x000fe200078e0074 */
[----:B------:R-:W-:Y:S02]  /*8630*/  IADD3 R146, P5, R174, R30, RZ ;  /* 0x0000001eae927210 */ /* 0x000fe40007fbe0ff */
[----:B------:R-:W-:-:S02]  /*8640*/  IADD3.X R151, R5, R3, R147, P6, !PT ;  /* 0x0000000305977210 */ /* 0x000fc400037fe493 */
[----:B------:R-:W-:Y:S02]  /*8650*/  IADD3.X R147, R175, R29, RZ, P5, !PT ;  /* 0x0000001daf937210 */ /* 0x000fe40002ffe4ff */
[----:B0-----:R-:W-:Y:S02]  /*8660*/  LEA R148, P5, R146, UR10, 0x2 ;  /* 0x0000000a92947c11 */ /* 0x001fe4000f8a10ff */
[----:B------:R-:W-:Y:S02]  /*8670*/  IADD3 R116, P6, R116, R32, RZ ;  /* 0x0000002074747210 */ /* 0x000fe40007fde0ff */
[----:B------:R-:W-:Y:S01]  /*8680*/  LEA.HI.X R149, R146, UR11, R147, 0x2, P5 ;  /* 0x0000000b92957c11 */ /* 0x000fe2000a8f1493 */
[----:B-----5:R-:W-:Y:S01]  /*8690*/  FMUL R147, R35, UR21 ;  /* 0x0000001523937c20 */ /* 0x020fe20008400000 */
[----:B------:R-:W-:Y:S02]  /*86a0*/  IADD3 R146, P5, R25, R106, RZ ;  /* 0x0000006a19927210 */ /* 0x000fe40007fbe0ff */
[----:B------:R-:W-:Y:S01]  /*86b0*/  IADD3.X R117, R33, R227, R117, P6, !PT ;  /* 0x000000e321757210 */ /* 0x000fe200037fe475 */
[----:B------:R-:W-:-:S02]  /*86c0*/  FFMA R173, R172, UR20, R147 ;  /* 0x00000014acad7c23 */ /* 0x000fc40008000093 */
[----:B------:R-:W-:Y:S01]  /*86d0*/  IMAD.X R147, R34, 0x1, R107, P5 ;  /* 0x0000000122937824 */ /* 0x000fe200028e066b */
[----:B------:R-:W-:-:S04]  /*86e0*/  ISETP.GT.AND P5, PT, R0, 0x71, P1 ;  /* 0x000000710000780c */ /* 0x000fc80000fa4270 */
[----:B------:R0:W-:Y:S09]  /*86f0*/  @P3 STG.E desc[UR18][R146.64], R173 ;  /* 0x000000ad92003986 */ /* 0x0001f2000c101912 */
[----:B------:R-:W-:Y:S05]  /*8700*/  @!P5 BRA `(.L_x_139) ;  /* 0x000000000004d947 */ /* 0x000fea0003800000 */
[----:B------:R0:W5:Y:S02]  /*8710*/  LDG.E.LTC128B R35, desc[UR18][R148.64] ;  /* 0x0000001294237981 */ /* 0x000164000c1e1920 */
.L_x_139:
[----:B------:R-:W-:Y:S05]  /*8720*/  BSYNC B1 ;  /* 0x0000000000017941 */ /* 0x000fea0003800000 */
.L_x_138:
[----:B0-----:R-:W-:-:S04]  /*8730*/  IMAD.WIDE.U32 R172, R24, R32, R116 ;  /* 0x0000002018ac7225 */ /* 0x001fc800078e0074 */
[----:B-----5:R-:W-:Y:S01]  /*8740*/  FMUL R180, R35, UR21 ;  /* 0x0000001523b47c20 */ /* 0x020fe20008400000 */
[----:B------:R-:W-:Y:S01]  /*8750*/  ISETP.GT.AND P6, PT, R0, 0x70, P2 ;  /* 0x000000700000780c */ /* 0x000fe200017c4270 */
        /* <DEDUP_REMOVED lines=10> */
[----:B------:R-:W-:-:S04]  /*8800*/  VIADD R171, R173, UR6 ;  /* 0x00000006adab7c36 */ /* 0x000fc80008000000 */
[----:B------:R-:W-:Y:S01]  /*8810*/  IMAD.X R149, R34, 0x1, R135, P3 ;  /* 0x0000000122957824 */ /* 0x000fe200018e0687 */
[----:B------:R-:W-:-:S04]  /*8820*/  LEA R180, P3, R172, UR10, 0x2 ;  /* 0x0000000aacb47c11 */ /* 0x000fc8000f8610ff */
[----:B------:R0:W-:Y:S01]  /*8830*/  @P5 STG.E desc[UR18][R148.64], R183 ;  /* 0x000000b794005986 */ /* 0x0001e2000c101912 */
[----:B------:R-:W-:Y:S01]  /*8840*/  LEA.HI.X R181, R172, UR11, R171, 0x2, P3 ;  /* 0x0000000bacb57c11 */ /* 0x000fe200098f14ab */
[----:B------:R-:W-:Y:S07]  /*8850*/  @!P6 BRA `(.L_x_141) ;  /* 0x000000000004e947 */ /* 0x000fee0003800000 */
[----:B------:R0:W5:Y:S02]  /*8860*/  LDG.E.LTC128B R35, desc[UR18][R150.64+0x20] ;  /* 0x0000201296237981 */ /* 0x000164000c1e1920 */
.L_x_141:
[----:B------:R-:W-:Y:S05]  /*8870*/  BSYNC B1 ;  /* 0x0000000000017941 */ /* 0x000fea0003800000 */
.L_x_140:
[----:B-----5:R-:W-:Y:S01]  /*8880*/  FMUL R31, R35, UR21 ;  /* 0x00000015231f7c20 */ /* 0x020fe20008400000 */
[----:B------:R-:W-:Y:S01]  /*8890*/  IMAD.WIDE.U32 R178, R32, 0x7, R178 ;  /* 0x0000000720b27825 */ /* 0x000fe200078e00b2 */
[----:B------:R-:W-:Y:S03]  /*88a0*/  BSSY B1, `(.L_x_142) ;  /* 0x0000010000017945 */ /* 0x000fe60003800000 */
[----:B------:R-:W-:Y:S01]  /*88b0*/  FFMA R173, R170, UR20, R31 ;  /* 0x00000014aaad7c23 */ /* 0x000fe2000800001f */
[----:B------:R-:W-:Y:S01]  /*88c0*/  IMAD.WIDE.U32 R116, R32, 0x7, R116 ;  /* 0x0000000720747825 */ /* 0x000fe200078e0074 */
[----:B------:R-:W-:-:S03]  /*88d0*/  IADD3 R170, P3, R178, R32, RZ ;  /* 0x00000020b2aa7210 */ /* 0x000fc60007f7e0ff */
[----:B------:R-:W-:Y:S01]  /*88e0*/  IMAD.WIDE.U32 R174, R32, 0x7, R174 ;  /* 0x0000000720ae7825 */ /* 0x000fe200078e00ae */
[CC--:B------:R-:W-:Y:S01]  /*88f0*/  IADD3.X R171, R33.reuse, R227.reuse, R179, P3, !PT ;  /* 0x000000e321ab7210 */ /* 0x0c0fe20001ffe4b3 */
[----:B------:R0:W-:Y:S01]  /*8900*/  @P6 STG.E desc[UR18][R146.64+0x20], R173 ;  /* 0x000020ad92006986 */ /* 0x0001e2000c101912 */
[-C--:B------:R-:W-:Y:S02]  /*8910*/  IADD3 R116, P3, R116, R32.reuse, RZ ;  /* 0x0000002074747210 */ /* 0x080fe40007f7e0ff */
[C---:B------:R-:W-:Y:S02]  /*8920*/  IADD3 R31, P5, P6, R30.reuse, R32, R174 ;  /* 0x000000201e1f7210 */ /* 0x040fe40007ebe0ae */
[----:B------:R-:W-:Y:S02]  /*8930*/  IADD3.X R117, R33, R227, R117, P3, !PT ;  /* 0x000000e321757210 */ /* 0x000fe40001ffe475 */
[----:B------:R-:W-:Y:S02]  /*8940*/  IADD3 R227, R227, R175, RZ ;  /* 0x000000afe3e37210 */ /* 0x000fe40007ffe0ff */
[----:B------:R-:W-:-:S02]  /*8950*/  IADD3 R30, P3, R30, R174, RZ ;  /* 0x000000ae1e1e7210 */ /* 0x000fc40007f7e0ff */
[----:B------:R-:W-:Y:S02]  /*8960*/  IADD3.X R172, R29, R33, R227, P5, P6 ;  /* 0x000000211dac7210 */ /* 0x000fe40002fec4e3 */
[----:B------:R-:W-:-:S13]  /*8970*/  ISETP.GT.AND P5, PT, R0, 0x71, P2 ;  /* 0x000000710000780c */ /* 0x000fda00017a4270 */
[----:B0-----:R-:W-:Y:S05]  /*8980*/  @!P5 BRA `(.L_x_143) ;  /* 0x000000000004d947 */ /* 0x001fea0003800000 */
[----:B------:R0:W5:Y:S02]  /*8990*/  LDG.E.LTC128B R35, desc[UR18][R180.64+0x20] ;  /* 0x00002012b4237981 */ /* 0x000164000c1e1920 */
.L_x_143:
[----:B------:R-:W-:Y:S05]  /*89a0*/  BSYNC B1 ;  /* 0x0000000000017941 */ /* 0x000fea0003800000 */
.L_x_142:
[----:B-----5:R-:W-:Y:S01]  /*89b0*/  FMUL R28, R35, UR21 ;  /* 0x00000015231c7c20 */ /* 0x020fe20008400000 */
[----:B------:R-:W-:Y:S01]  /*89c0*/  IMAD.X R29, R227, 0x1, R29, P3 ;  /* 0x00000001e31d7824 */ /* 0x000fe200018e061d */
[----:B------:R-:W-:Y:S01]  /*89d0*/  BSSY B1, `(.L_x_144) ;  /* 0x000000a000017945 */ /* 0x000fe20003800000 */
[----:B------:R-:W-:-:S04]  /*89e0*/  IMAD.WIDE.U32 R170, R24, R32, R170 ;  /* 0x0000002018aa7225 */ /* 0x000fc800078e00aa */
[----:B------:R-:W-:Y:S01]  /*89f0*/  FFMA R169, R169, UR20, R28 ;  /* 0x00000014a9a97c23 */ /* 0x000fe2000800001c */
[----:B------:R-:W-:Y:S01]  /*8a00*/  LEA R28, P3, R30, UR10, 0x2 ;  /* 0x0000000a1e1c7c11 */ /* 0x000fe2000f8610ff */
[----:B------:R-:W-:-:S03]  /*8a10*/  IMAD.WIDE.U32 R116, R24, R32, R116 ;  /* 0x0000002018747225 */ /* 0x000fc600078e0074 */
[----:B------:R0:W-:Y:S01]  /*8a20*/  @P5 STG.E desc[UR18][R148.64+0x20], R169 ;  /* 0x000020a994005986 */ /* 0x0001e2000c101912 */
[----:B------:R-:W-:Y:S02]  /*8a30*/  ISETP.GT.AND P5, PT, R0, 0x78, P1 ;  /* 0x000000780000780c */ /* 0x000fe40000fa4270 */
[----:B------:R-:W-:-:S11]  /*8a40*/  LEA.HI.X R29, R30, UR11, R29, 0x2, P3 ;  /* 0x0000000b1e1d7c11 */ /* 0x000fd600098f141d */
[----:B0-----:R-:W-:Y:S05]  /*8a50*/  @!P5 BRA `(.L_x_145) ;  /* 0x000000000004d947 */ /* 0x001fea0003800000 */
[----:B------:R0:W5:Y:S02]  /*8a60*/  LDG.E.LTC128B R35, desc[UR18][R28.64] ;  /* 0x000000121c237981 */ /* 0x000164000c1e1920 */
.L_x_145:
[----:B------:R-:W-:Y:S05]  /*8a70*/  BSYNC B1 ;  /* 0x0000000000017941 */ /* 0x000fea0003800000 */
.L_x_144:
[----:B------:R-:W-:Y:S01]  /*8a80*/  IADD3 R24, P6, R25, R146, RZ ;  /* 0x0000009219187210 */ /* 0x000fe20007fde0ff */
[----:B-----5:R-:W-:Y:S01]  /*8a90*/  FMUL R169, R35, UR21 ;  /* 0x0000001523a97c20 */ /* 0x020fe20008400000 */
[----:B0-----:R-:W-:Y:S01]  /*8aa0*/  IADD3 R28, P3, R25, R148, RZ ;  /* 0x00000094191c7210 */ /* 0x001fe20007f7e0ff */
[----:B------:R-:W-:Y:S01]  /*8ab0*/  BSSY B1, `(.L_x_146) ;  /* 0x000000e000017945 */ /* 0x000fe20003800000 */
[----:B------:R-:W-:Y:S01]  /*8ac0*/  ISETP.GT.AND P1, PT, R0, 0x79, P1 ;  /* 0x000000790000780c */ /* 0x000fe20000f24270 */
[----:B------:R-:W-:Y:S02]  /*8ad0*/  IMAD.X R25, R34, 0x1, R147, P6 ;  /* 0x0000000122197824 */ /* 0x000fe400030e0693 */
[----:B------:R-:W-:Y:S01]  /*8ae0*/  FFMA R169, R168, UR20, R169 ;  /* 0x00000014a8a97c23 */ /* 0x000fe200080000a9 */
[----:B------:R-:W-:-:S04]  /*8af0*/  LEA R30, P6, R31, UR10, 0x2 ;  /* 0x0000000a1f1e7c11 */ /* 0x000fc8000f8c10ff */
[----:B------:R0:W-:Y:S01]  /*8b00*/  @P5 STG.E desc[UR18][R24.64], R169 ;  /* 0x000000a918005986 */ /* 0x0001e2000c101912 */
[----:B------:R-:W-:Y:S02]  /*8b10*/  LEA.HI.X R31, R31, UR11, R172, 0x2, P6 ;  /* 0x0000000b1f1f7c11 */ /* 0x000fe4000b0f14ac */
[----:B------:R-:W-:-:S04]  /*8b20*/  IADD3 R32, P6, R4, R170, RZ ;  /* 0x000000aa04207210 */ /* 0x000fc80007fde0ff */
[----:B------:R-:W-:Y:S02]  /*8b30*/  IADD3.X R33, R5, R3, R171, P6, !PT ;  /* 0x0000000305217210 */ /* 0x000fe400037fe4ab */
[----:B------:R-:W-:Y:S01]  /*8b40*/  IADD3 R4, P6, R4, R116, RZ ;  /* 0x0000007404047210 */ /* 0x000fe20007fde0ff */
[----:B------:R-:W-:-:S03]  /*8b50*/  IMAD.WIDE.U32 R32, R6, UR23, R32 ;  /* 0x0000001706207c25 */ /* 0x000fc6000f8e0020 */
[----:B------:R-:W-:Y:S01]  /*8b60*/  IADD3.X R5, R5, R3, R117, P6, !PT ;  /* 0x0000000305057210 */ /* 0x000fe200037fe475 */
[----:B0-----:R-:W-:Y:S08]  /*8b70*/  @!P1 BRA `(.L_x_147) ;  /* 0x0000000000049947 */ /* 0x001ff00003800000 */
[----:B------:R0:W5:Y:S02]  /*8b80*/  LDG.E.LTC128B R35, desc[UR18][R30.64] ;  /* 0x000000121e237981 */ /* 0x000164000c1e1920 */
.L_x_147:
[----:B------:R-:W-:Y:S05]  /*8b90*/  BSYNC B1 ;  /* 0x0000000000017941 */ /* 0x000fea0003800000 */
.L_x_146:
[----:B-----5:R-:W-:Y:S01]  /*8ba0*/  FMUL R116, R35, UR21 ;  /* 0x0000001523747c20 */ /* 0x020fe20008400000 */
[----:B------:R-:W-:Y:S01]  /*8bb0*/  IMAD.X R29, R34, 0x1, R149, P3 ;  /* 0x00000001221d7824 */ /* 0x000fe200018e0695 */
[----:B------:R-:W-:Y:S01]  /*8bc0*/  ISETP.GT.AND P3, PT, R0, 0x78, P2 ;  /* 0x000000780000780c */ /* 0x000fe20001764270 */
[----:B------:R-:W-:Y:S02]  /*8bd0*/  VIADD R3, R33, UR6 ;  /* 0x0000000621037c36 */ /* 0x000fe40008000000 */
[----:B------:R-:W-:Y:S01]  /*8be0*/  FFMA R167, R167, UR20, R116 ;  /* 0x00000014a7a77c23 */ /* 0x000fe20008000074 */
[----:B0-----:R-:W-:Y:S01]  /*8bf0*/  LEA R30, P5, R32, UR10, 0x2 ;  /* 0x0000000a201e7c11 */ /* 0x001fe2000f8a10ff */
[----:B------:R-:W-:Y:S01]  /*8c00*/  BSSY B1, `(.L_x_148) ;  /* 0x0000006000017945 */ /* 0x000fe20003800000 */
[----:B------:R-:W-:Y:S02]  /*8c10*/  IMAD.WIDE.U32 R4, R6, UR23, R4 ;  /* 0x0000001706047c25 */ /* 0x000fe4000f8e0004 */
[----:B------:R0:W-:Y:S01]  /*8c20*/  @P1 STG.E desc[UR18][R28.64], R167 ;  /* 0x000000a71c001986 */ /* 0x0001e2000c101912 */
[----:B------:R-:W-:-:S04]  /*8c30*/  LEA.HI.X R31, R32, UR11, R3, 0x2, P5 ;  /* 0x0000000b201f7c11 */ /* 0x000fc8000a8f1403 */
[----:B------:R-:W-:Y:S05]  /*8c40*/  @!P3 BRA `(.L_x_149) ;  /* 0x000000000004b947 */ /* 0x000fea0003800000 */
[----:B------:R0:W5:Y:S02]  /*8c50*/  LDG.E.LTC128B R35, desc[UR18][R30.64+0x20] ;  /* 0x000020121e237981 */ /* 0x000164000c1e1920 */
.L_x_149:
[----:B------:R-:W-:Y:S05]  /*8c60*/  BSYNC B1 ;  /* 0x0000000000017941 */ /* 0x000fea0003800000 */
.L_x_148:
[----:B-----5:R-:W-:Y:S01]  /*8c70*/  FMUL R3, R35, UR21 ;  /* 0x0000001523037c20 */ /* 0x020fe20008400000 */
[----:B------:R-:W-:Y:S01]  /*8c80*/  ISETP.GT.AND P2, PT, R0, 0x79, P2 ;  /* 0x000000790000780c */ /* 0x000fe20001744270 */
[----:B------:R-:W-:Y:S01]  /*8c90*/  BSSY B1, `(.L_x_150) ;  /* 0x0000009000017945 */ /* 0x000fe20003800000 */
[----:B------:R-:W-:Y:S01]  /*8ca0*/  IADD3 R5, R5, UR6, RZ ;  /* 0x0000000605057c10 */ /* 0x000fe2000fffe0ff */
[----:B------:R-:W-:Y:S01]  /*8cb0*/  FFMA R3, R166, UR20, R3 ;  /* 0x00000014a6037c23 */ /* 0x000fe20008000003 */
[----:B------:R-:W-:Y:S02]  /*8cc0*/  LEA R32, P5, R4, UR10, 0x2 ;  /* 0x0000000a04207c11 */ /* 0x000fe4000f8a10ff */
[----:B------:R-:W-:Y:S02]  /*8cd0*/  ISETP.GT.AND P1, PT, R2, 0x80, PT ;  /* 0x000000800200780c */ /* 0x000fe40003f24270 */
[----:B------:R0:W-:Y:S01]  /*8ce0*/  @P3 STG.E desc[UR18][R24.64+0x20], R3 ;  /* 0x0000200318003986 */ /* 0x0001e2000c101912 */
[----:B------:R-:W-:-:S04]  /*8cf0*/  LEA.HI.X R33, R4, UR11, R5, 0x2, P5 ;  /* 0x0000000b04217c11 */ /* 0x000fc8000a8f1405 */
[----:B------:R-:W-:Y:S06]  /*8d00*/  @!P2 BRA `(.L_x_151) ;  /* 0x000000000004a947 */ /* 0x000fec0003800000 */
[----:B------:R0:W5:Y:S02]  /*8d10*/  LDG.E.LTC128B R35, desc[UR18][R32.64+0x20] ;  /* 0x0000201220237981 */ /* 0x000164000c1e1920 */
.L_x_151:
[----:B------:R-:W-:Y:S05]  /*8d20*/  BSYNC B1 ;  /* 0x0000000000017941 */ /* 0x000fea0003800000 */
.L_x_150:
[----:B-----5:R-:W-:Y:S01]  /*8d30*/  FMUL R4, R35, UR21 ;  /* 0x0000001523047c20 */ /* 0x020fe20008400000 */
[----:B------:R-:W-:Y:S01]  /*8d40*/  ISETP.GT.AND P3, PT, R0, RZ, P1 ;  /* 0x000000ff0000720c */ /* 0x000fe20000f64270 */
[----:B------:R-:W-:Y:S02]  /*8d50*/  BSSY B1, `(.L_x_152) ;  /* 0x0000005000017945 */ /* 0x000fe40003800000 */
[----:B------:R-:W-:-:S05]  /*8d60*/  FFMA R165, R165, UR20, R4 ;  /* 0x00000014a5a57c23 */ /* 0x000fca0008000004 */
[----:B------:R0:W-:Y:S05]  /*8d70*/  @P2 STG.E desc[UR18][R28.64+0x20], R165 ;  /* 0x000020a51c002986 */ /* 0x0001ea000c101912 */
[----:B------:R-:W-:Y:S05]  /*8d80*/  @!P3 BRA `(.L_x_153) ;  /* 0x000000000004b947 */ /* 0x000fea0003800000 */
[----:B------:R0:W5:Y:S02]  /*8d90*/  LDG.E.LTC128B R35, desc[UR18][R36.64+0x200] ;  /* 0x0002001224237981 */ /* 0x000164000c1e1920 */
.L_x_153:
[----:B------:R-:W-:Y:S05]  /*8da0*/  BSYNC B1 ;  /* 0x0000000000017941 */ /* 0x000fea0003800000 */
.L_x_152:
[----:B0----5:R-:W-:Y:S01]  /*8db0*/  FMUL R3, R35, UR21 ;  /* 0x0000001523037c20 */ /* 0x021fe20008400000 */
[----:B------:R-:W-:Y:S01]  /*8dc0*/  ISETP.GT.AND P5, PT, R0, 0x1, P1 ;  /* 0x000000010000780c */ /* 0x000fe20000fa4270 */
[----:B------:R-:W-:Y:S01]  /*8dd0*/  BSSY B1, `(.L_x_154) ;  /* 0x0000006000017945 */ /* 0x000fe20003800000 */
[----:B------:R-:W-:Y:S01]  /*8de0*/  ISETP.GT.AND P2, PT, R2, 0x88, PT ;  /* 0x000000880200780c */ /* 0x000fe20003f44270 */
[----:B------:R-:W-:-:S05]  /*8df0*/  FFMA R3, R164, UR20, R3 ;  /* 0x00000014a4037c23 */ /* 0x000fca0008000003 */
[----:B------:R0:W-:Y:S05]  /*8e00*/  @P3 STG.E desc[UR18][R26.64+0x200], R3 ;  /* 0x000200031a003986 */ /* 0x0001ea000c101912 */
[----:B------:R-:W-:Y:S05]  /*8e10*/  @!P5 BRA `(.L_x_155) ;  /* 0x000000000004d947 */ /* 0x000fea0003800000 */
[----:B------:R0:W5:Y:S02]  /*8e20*/  LDG.E.LTC128B R35, desc[UR18][R40.64+0x200] ;  /* 0x0002001228237981 */ /* 0x000164000c1e1920 */
.L_x_155:
[----:B------:R-:W-:Y:S05]  /*8e30*/  BSYNC B1 ;  /* 0x0000000000017941 */ /* 0x000fea0003800000 */
.L_x_154:
[----:B-----5:R-:W-:Y:S01]  /*8e40*/  FMUL R2, R35, UR21 ;  /* 0x0000001523027c20 */ /* 0x020fe20008400000 */
[----:B------:R-:W-:Y:S01]  /*8e50*/  ISETP.GT.AND P3, PT, R0, RZ, P2 ;  /* 0x000000ff0000720c */ /* 0x000fe20001764270 */
[----:B------:R-:W-:Y:S02]  /*8e60*/  BSSY B1, `(.L_x_156) ;  /* 0x0000005000017945 */ /* 0x000fe40003800000 */
[----:B------:R-:W-:-:S05]  /*8e70*/  FFMA R163, R163, UR20, R2 ;  /* 0x00000014a3a37c23 */ /* 0x000fca0008000002 */
[----:B------:R0:W-:Y:S05]  /*8e80*/  @P5 STG.E desc[UR18][R38.64+0x200], R163 ;  /* 0x000200a326005986 */ /* 0x0001ea000c101912 */
[----:B------:R-:W-:Y:S05]  /*8e90*/  @!P3 BRA `(.L_x_157) ;  /* 0x000000000004b947 */ /* 0x000fea0003800000 */
[----:B------:R0:W5:Y:S02]  /*8ea0*/  LDG.E.LTC128B R35, desc[UR18][R36.64+0x220] ;  /* 0x0002201224237981 */ /* 0x000164000c1e1920 */
.L_x_157:
[----:B------:R-:W-:Y:S05]  /*8eb0*/  BSYNC B1 ;  /* 0x0000000000017941 */ /* 0x000fea0003800000 */
.L_x_156:
[----:B0----5:R-:W-:Y:S01]  /*8ec0*/  FMUL R3, R35, UR21 ;  /* 0x0000001523037c20 */ /* 0x021fe20008400000 */
[----:B------:R-:W-:Y:S01]  /*8ed0*/  ISETP.GT.AND P5, PT, R0, 0x1, P2 ;  /* 0x000000010000780c */ /* 0x000fe200017a4270 */
[----:B------:R-:W-:Y:S02]  /*8ee0*/  BSSY B1, `(.L_x_158) ;  /* 0x0000005000017945 */ /* 0x000fe40003800000 */
[----:B------:R-:W-:-:S05]  /*8ef0*/  FFMA R3, R162, UR20, R3 ;  /* 0x00000014a2037c23 */ /* 0x000fca0008000003 */
[----:B------:R0:W-:Y:S05]  /*8f00*/  @P3 STG.E desc[UR18][R26.64+0x220], R3 ;  /* 0x000220031a003986 */ /* 0x0001ea000c101912 */
[----:B------:R-:W-:Y:S05]  /*8f10*/  @!P5 BRA `(.L_x_159) ;  /* 0x000000000004d947 */ /* 0x000fea0003800000 */
[----:B------:R0:W5:Y:S02]  /*8f20*/  LDG.E.LTC128B R35, desc[UR18][R40.64+0x220] ;  /* 0x0002201228237981 */ /* 0x000164000c1e1920 */
.L_x_159:
[----:B------:R-:W-:Y:S05]  /*8f30*/  BSYNC B1 ;  /* 0x0000000000017941 */ /* 0x000fea0003800000 */
.L_x_158:
[----:B-----5:R-:W-:Y:S01]  /*8f40*/  FMUL R2, R35, UR21 ;  /* 0x0000001523027c20 */ /* 0x020fe20008400000 */
[----:B------:R-:W-:Y:S01]  /*8f50*/  ISETP.GT.AND P3, PT, R0, 0x8, P1 ;  /* 0x000000080000780c */ /* 0x000fe20000f64270 */
[----:B------:R-:W-:Y:S02]  /*8f60*/  BSSY B1, `(.L_x_160) ;  /* 0x0000005000017945 */ /* 0x000fe40003800000 */
[----:B------:R-:W-:-:S05]  /*8f70*/  FFMA R161, R161, UR20, R2 ;  /* 0x00000014a1a17c23 */ /* 0x000fca0008000002 */
[----:B------:R0:W-:Y:S05]  /*8f80*/  @P5 STG.E desc[UR18][R38.64+0x220], R161 ;  /* 0x000220a126005986 */ /* 0x0001ea000c101912 */
[----:B------:R-:W-:Y:S05]  /*8f90*/  @!P3 BRA `(.L_x_161) ;  /* 0x000000000004b947 */ /* 0x000fea0003800000 */
[----:B------:R0:W5:Y:S02]  /*8fa0*/  LDG.E.LTC128B R35, desc[UR18][R46.64+0x200] ;  /* 0x000200122e237981 */ /* 0x000164000c1e1920 */
.L_x_161:
[----:B------:R-:W-:Y:S05]  /*8fb0*/  BSYNC B1 ;  /* 0x0000000000017941 */ /* 0x000fea0003800000 */
.L_x_160:
[----:B0----5:R-:W-:Y:S01]  /*8fc0*/  FMUL R3, R35, UR21 ;  /* 0x0000001523037c20 */ /* 0x021fe20008400000 */
[----:B------:R-:W-:Y:S01]  /*8fd0*/  ISETP.GT.AND P5, PT, R0, 0x9, P1 ;  /* 0x000000090000780c */ /* 0x000fe20000fa4270 */
[----:B------:R-:W-:Y:S02]  /*8fe0*/  BSSY B1, `(.L_x_162) ;  /* 0x0000005000017945 */ /* 0x000fe40003800000 */
[----:B------:R-:W-:-:S05]  /*8ff0*/  FFMA R3, R160, UR20, R3 ;  /* 0x00000014a0037c23 */ /* 0x000fca0008000003 */
[----:B------:R0:W-:Y:S05]  /*9000*/  @P3 STG.E desc[UR18][R42.64+0x200], R3 ;  /* 0x000200032a003986 */ /* 0x0001ea000c101912 */
[----:B------:R-:W-:Y:S05]  /*9010*/  @!P5 BRA `(.L_x_163) ;  /* 0x000000000004d947 */ /* 0x000fea0003800000 */
[----:B------:R0:W5:Y:S02]  /*9020*/  LDG.E.LTC128B R35, desc[UR18][R48.64+0x200] ;  /* 0x0002001230237981 */ /* 0x000164000c1e1920 */
.L_x_163:
[----:B------:R-:W-:Y:S05]  /*9030*/  BSYNC B1 ;  /* 0x0000000000017941 */ /* 0x000fea0003800000 */
.L_x_162:
[----:B-----5:R-:W-:Y:S01]  /*9040*/  FMUL R2, R35, UR21 ;  /* 0x0000001523027c20 */ /* 0x020fe20008400000 */
[----:B------:R-:W-:Y:S01]  /*9050*/  ISETP.GT.AND P3, PT, R0, 0x8, P2 ;  /* 0x000000080000780c */ /* 0x000fe20001764270 */
[----:B------:R-:W-:Y:S02]  /*9060*/  BSSY B1, `(.L_x_164) ;  /* 0x0000005000017945 */ /* 0x000fe40003800000 */
[----:B------:R-:W-:-:S05]  /*9070*/  FFMA R159, R159, UR20, R2 ;  /* 0x000000149f9f7c23 */ /* 0x000fca0008000002 */
[----:B------:R0:W-:Y:S05]  /*9080*/  @P5 STG.E desc[UR18][R44.64+0x200], R159 ;  /* 0x0002009f2c005986 */ /* 0x0001ea000c101912 */
[----:B------:R-:W-:Y:S05]  /*9090*/  @!P3 BRA `(.L_x_165) ;  /* 0x000000000004b947 */ /* 0x000fea0003800000 */
[----:B------:R0:W5:Y:S02]  /*90a0*/  LDG.E.LTC128B R35, desc[UR18][R46.64+0x220] ;  /* 0x000220122e237981 */ /* 0x000164000c1e1920 */
.L_x_165:
[----:B------:R-:W-:Y:S05]  /*90b0*/  BSYNC B1 ;  /* 0x0000000000017941 */ /* 0x000fea0003800000 */
.L_x_164:
[----:B0----5:R-:W-:Y:S01]  /*90c0*/  FMUL R3, R35, UR21 ;  /* 0x0000001523037c20 */ /* 0x021fe20008400000 */
[----:B------:R-:W-:Y:S01]  /*90d0*/  ISETP.GT.AND P5, PT, R0, 0x9, P2 ;  /* 0x000000090000780c */ /* 0x000fe200017a4270 */
[----:B------:R-:W-:Y:S02]  /*90e0*/  BSSY B1, `(.L_x_166) ;  /* 0x0000005000017945 */ /* 0x000fe40003800000 */
[----:B------:R-:W-:-:S05]  /*90f0*/  FFMA R3, R158, UR20, R3 ;  /* 0x000000149e037c23 */ /* 0x000fca0008000003 */
[----:B------:R0:W-:Y:S05]  /*9100*/  @P3 STG.E desc[UR18][R42.64+0x220], R3 ;  /* 0x000220032a003986 */ /* 0x0001ea000c101912 */
[----:B------:R-:W-:Y:S05]  /*9110*/  @!P5 BRA `(.L_x_167) ;  /* 0x000000000004d947 */ /* 0x000fea0003800000 */
[----:B------:R0:W5:Y:S02]  /*9120*/  LDG.E.LTC128B R35, desc[UR18][R48.64+0x220] ;  /* 0x0002201230237981 */ /* 0x000164000c1e1920 */
.L_x_167:
[----:B------:R-:W-:Y:S05]  /*9130*/  BSYNC B1 ;  /* 0x0000000000017941 */ /* 0x000fea0003800000 */
.L_x_166:
[----:B-----5:R-:W-:Y:S01]  /*9140*/  FMUL R2, R35, UR21 ;  /* 0x0000001523027c20 */ /* 0x020fe20008400000 */
[----:B------:R-:W-:Y:S01]  /*9150*/  ISETP.GT.AND P3, PT, R0, 0x10, P1 ;  /* 0x000000100000780c */ /* 0x000fe20000f64270 */
[----:B------:R-:W-:Y:S02]  /*9160*/  BSSY B1, `(.L_x_168) ;  /* 0x0000005000017945 */ /* 0x000fe40003800000 */
[----:B------:R-:W-:-:S05]  /*9170*/  FFMA R157, R157, UR20, R2 ;  /* 0x000000149d9d7c23 */ /* 0x000fca0008000002 */
[----:B------:R0:W-:Y:S05]  /*9180*/  @P5 STG.E desc[UR18][R44.64+0x220], R157 ;  /* 0x0002209d2c005986 */ /* 0x0001ea000c101912 */
[----:B------:R-:W-:Y:S05]  /*9190*/  @!P3 BRA `(.L_x_169) ;  /* 0x000000000004b947 */ /* 0x000fea0003800000 */
[----:B------:R0:W5:Y:S02]  /*91a0*/  LDG.E.LTC128B R35, desc[UR18][R52.64+0x200] ;  /* 0x0002001234237981 */ /* 0x000164000c1e1920 */
.L_x_169:
[----:B------:R-:W-:Y:S05]  /*91b0*/  BSYNC B1 ;  /* 0x0000000000017941 */ /* 0x000fea0003800000 */
.L_x_168:
[----:B0----5:R-:W-:Y:S01]  /*91c0*/  FMUL R3, R35, UR21 ;  /* 0x0000001523037c20 */ /* 0x021fe20008400000 */
[----:B------:R-:W-:Y:S01]  /*91d0*/  ISETP.GT.AND P5, PT, R0, 0x11, P1 ;  /* 0x000000110000780c */ /* 0x000fe20000fa4270 */
[----:B------:R-:W-:Y:S02]  /*91e0*/  BSSY B1, `(.L_x_170) ;  /* 0x0000005000017945 */ /* 0x000fe40003800000 */
[----:B------:R-:W-:-:S05]  /*91f0*/  FFMA R3, R156, UR20, R3 ;  /* 0x000000149c037c23 */ /* 0x000fca0008000003 */
[----:B------:R0:W-:Y:S05]  /*9200*/  @P3 STG.E desc[UR18][R50.64+0x200], R3 ;  /* 0x0002000332003986 */ /* 0x0001ea000c101912 */
[----:B------:R-:W-:Y:S05]  /*9210*/  @!P5 BRA `(.L_x_171) ;  /* 0x000000000004d947 */ /* 0x000fea0003800000 */
[----:B------:R0:W5:Y:S02]  /*9220*/  LDG.E.LTC128B R35, desc[UR18][R56.64+0x200] ;  /* 0x0002001238237981 */ /* 0x000164000c1e1920 */
.L_x_171:
[----:B------:R-:W-:Y:S05]  /*9230*/  BSYNC B1 ;  /* 0x0000000000017941 */ /* 0x000fea0003800000 */
.L_x_170:
[----:B-----5:R-:W-:Y:S01]  /*9240*/  FMUL R2, R35, UR21 ;  /* 0x0000001523027c20 */ /* 0x020fe20008400000 */
[----:B------:R-:W-:Y:S01]  /*9250*/  ISETP.GT.AND P3, PT, R0, 0x10, P2 ;  /* 0x000000100000780c */ /* 0x000fe20001764270 */
[----:B------:R-:W-:Y:S02]  /*9260*/  BSSY B1, `(.L_x_172) ;  /* 0x0000005000017945 */ /* 0x000fe40003800000 */
[----:B------:R-:W-:-:S05]  /*9270*/  FFMA R155, R155, UR20, R2 ;  /* 0x000000149b9b7c23 */ /* 0x000fca0008000002 */
[----:B------:R0:W-:Y:S05]  /*9280*/  @P5 STG.E desc[UR18][R54.64+0x200], R155 ;  /* 0x0002009b36005986 */ /* 0x0001ea000c101912 */
[----:B------:R-:W-:Y:S05]  /*9290*/  @!P3 BRA `(.L_x_173) ;  /* 0x000000000004b947 */ /* 0x000fea0003800000 */
[----:B------:R0:W5:Y:S02]  /*92a0*/  LDG.E.LTC128B R35, desc[UR18][R52.64+0x220] ;  /* 0x0002201234237981 */ /* 0x000164000c1e1920 */
.L_x_173:
[----:B------:R-:W-:Y:S05]  /*92b0*/  BSYNC B1 ;  /* 0x0000000000017941 */ /* 0x000fea0003800000 */
.L_x_172:
[----:B0----5:R-:W-:Y:S01]  /*92c0*/  FMUL R3, R35, UR21 ;  /* 0x0000001523037c20 */ /* 0x021fe20008400000 */
[----:B------:R-:W-:Y:S01]  /*92d0*/  ISETP.GT.AND P5, PT, R0, 0x11, P2 ;  /* 0x000000110000780c */ /* 0x000fe200017a4270 */
[----:B------:R-:W-:Y:S02]  /*92e0*/  BSSY B1, `(.L_x_174) ;  /* 0x0000005000017945 */ /* 0x000fe40003800000 */
[----:B------:R-:W-:-:S05]  /*92f0*/  FFMA R3, R154, UR20, R3 ;  /* 0x000000149a037c23 */ /* 0x000fca0008000003 */
[----:B------:R0:W-:Y:S05]  /*9300*/  @P3 STG.E desc[UR18][R50.64+0x220], R3 ;  /* 0x0002200332003986 */ /* 0x0001ea000c101912 */
[----:B------:R-:W-:Y:S05]  /*9310*/  @!P5 BRA `(.L_x_175) ;  /* 0x000000000004d947 */ /* 0x000fea0003800000 */
[----:B------:R0:W5:Y:S02]  /*9320*/  LDG.E.LTC128B R35, desc[UR18][R56.64+0x220] ;  /* 0x0002201238237981 */ /* 0x000164000c1e1920 */
.L_x_175:
[----:B------:R-:W-:Y:S05]  /*9330*/  BSYNC B1 ;  /* 0x0000000000017941 */ /* 0x000fea0003800000 */
.L_x_174:
[----:B-----5:R-:W-:Y:S01]  /*9340*/  FMUL R2, R35, UR21 ;  /* 0x0000001523027c20 */ /* 0x020fe20008400000 */
[----:B------:R-:W-:Y:S01]  /*9350*/  ISETP.GT.AND P3, PT, R0, 0x18, P1 ;  /* 0x000000180000780c */ /* 0x000fe20000f64270 */
[----:B------:R-:W-:Y:S02]  /*9360*/  BSSY B1, `(.L_x_176) ;  /* 0x0000005000017945 */ /* 0x000fe40003800000 */
[----:B------:R-:W-:-:S05]  /*9370*/  FFMA R23, R23, UR20, R2 ;  /* 0x0000001417177c23 */ /* 0x000fca0008000002 */
[----:B------:R0:W-:Y:S05]  /*9380*/  @P5 STG.E desc[UR18][R54.64+0x220], R23 ;  /* 0x0002201736005986 */ /* 0x0001ea000c101912 */
[----:B------:R-:W-:Y:S05]  /*9390*/  @!P3 BRA `(.L_x_177) ;  /* 0x000000000004b947 */ /* 0x000fea0003800000 */
[----:B------:R0:W5:Y:S02]  /*93a0*/  LDG.E.LTC128B R35, desc[UR18][R58.64+0x200] ;  /* 0x000200123a237981 */ /* 0x000164000c1e1920 */
.L_x_177:
[----:B------:R-:W-:Y:S05]  /*93b0*/  BSYNC B1 ;  /* 0x0000000000017941 */ /* 0x000fea0003800000 */
.L_x_176:
[----:B0----5:R-:W-:Y:S01]  /*93c0*/  FMUL R3, R35, UR21 ;  /* 0x0000001523037c20 */ /* 0x021fe20008400000 */
[----:B------:R-:W-:Y:S01]  /*93d0*/  ISETP.GT.AND P5, PT, R0, 0x19, P1 ;  /* 0x000000190000780c */ /* 0x000fe20000fa4270 */
[----:B------:R-:W-:Y:S02]  /*93e0*/  BSSY B1, `(.L_x_178) ;  /* 0x0000005000017945 */ /* 0x000fe40003800000 */
[----:B------:R-:W-:-:S05]  /*93f0*/  FFMA R3, R22, UR20, R3 ;  /* 0x0000001416037c23 */ /* 0x000fca0008000003 */
[----:B------:R0:W-:Y:S05]  /*9400*/  @P3 STG.E desc[UR18][R60.64+0x200], R3 ;  /* 0x000200033c003986 */ /* 0x0001ea000c101912 */
[----:B------:R-:W-:Y:S05]  /*9410*/  @!P5 BRA `(.L_x_179) ;  /* 0x000000000004d947 */ /* 0x000fea0003800000 */
[----:B------:R0:W5:Y:S02]  /*9420*/  LDG.E.LTC128B R35, desc[UR18][R64.64+0x200] ;  /* 0x0002001240237981 */ /* 0x000164000c1e1920 */
.L_x_179:
[----:B------:R-:W-:Y:S05]  /*9430*/  BSYNC B1 ;  /* 0x0000000000017941 */ /* 0x000fea0003800000 */
.L_x_178:
[----:B-----5:R-:W-:Y:S01]  /*9440*/  FMUL R2, R35, UR21 ;  /* 0x0000001523027c20 */ /* 0x020fe20008400000 */
[----:B------:R-:W-:Y:S01]  /*9450*/  ISETP.GT.AND P3, PT, R0, 0x18, P2 ;  /* 0x000000180000780c */ /* 0x000fe20001764270 */
[----:B------:R-:W-:Y:S02]  /*9460*/  BSSY B1, `(.L_x_180) ;  /* 0x0000005000017945 */ /* 0x000fe40003800000 */
[----:B------:R-:W-:-:S05]  /*9470*/  FFMA R21, R21, UR20, R2 ;  /* 0x0000001415157c23 */ /* 0x000fca0008000002 */
[----:B------:R0:W-:Y:S05]  /*9480*/  @P5 STG.E desc[UR18][R62.64+0x200], R21 ;  /* 0x000200153e005986 */ /* 0x0001ea000c101912 */
[----:B------:R-:W-:Y:S05]  /*9490*/  @!P3 BRA `(.L_x_181) ;  /* 0x000000000004b947 */ /* 0x000fea0003800000 */
[----:B------:R0:W5:Y:S02]  /*94a0*/  LDG.E.LTC128B R35, desc[UR18][R58.64+0x220] ;  /* 0x000220123a237981 */ /* 0x000164000c1e1920 */
.L_x_181:
[----:B------:R-:W-:Y:S05]  /*94b0*/  BSYNC B1 ;  /* 0x0000000000017941 */ /* 0x000fea0003800000 */
.L_x_180:
[----:B0----5:R-:W-:Y:S01]  /*94c0*/  FMUL R3, R35, UR21 ;  /* 0x0000001523037c20 */ /* 0x021fe20008400000 */
[----:B------:R-:W-:Y:S01]  /*94d0*/  ISETP.GT.AND P5, PT, R0, 0x19, P2 ;  /* 0x000000190000780c */ /* 0x000fe200017a4270 */
[----:B------:R-:W-:Y:S02]  /*94e0*/  BSSY B1, `(.L_x_182) ;  /* 0x0000005000017945 */ /* 0x000fe40003800000 */
[----:B------:R-:W-:-:S05]  /*94f0*/  FFMA R3, R20, UR20, R3 ;  /* 0x0000001414037c23 */ /* 0x000fca0008000003 */
[----:B------:R0:W-:Y:S05]  /*9500*/  @P3 STG.E desc[UR18][R60.64+0x220], R3 ;  /* 0x000220033c003986 */ /* 0x0001ea000c101912 */
[----:B------:R-:W-:Y:S05]  /*9510*/  @!P5 BRA `(.L_x_183) ;  /* 0x000000000004d947 */ /* 0x000fea0003800000 */
[----:B------:R0:W5:Y:S02]  /*9520*/  LDG.E.LTC128B R35, desc[UR18][R64.64+0x220] ;  /* 0x0002201240237981 */ /* 0x000164000c1e1920 */
.L_x_183:
[----:B------:R-:W-:Y:S05]  /*9530*/  BSYNC B1 ;  /* 0x0000000000017941 */ /* 0x000fea0003800000 */
.L_x_182:
[----:B-----5:R-:W-:Y:S01]  /*9540*/  FMUL R2, R35, UR21 ;  /* 0x0000001523027c20 */ /* 0x020fe20008400000 */
[----:B------:R-:W-:Y:S01]  /*9550*/  ISETP.GT.AND P3, PT, R0, 0x20, P1 ;  /* 0x000000200000780c */ /* 0x000fe20000f64270 */
[----:B------:R-:W-:Y:S02]  /*9560*/  BSSY B1, `(.L_x_184) ;  /* 0x0000005000017945 */ /* 0x000fe40003800000 */
[----:B------:R-:W-:-:S05]  /*9570*/  FFMA R19, R19, UR20, R2 ;  /* 0x0000001413137c23 */ /* 0x000fca0008000002 */
[----:B------:R0:W-:Y:S05]  /*9580*/  @P5 STG.E desc[UR18][R62.64+0x220], R19 ;  /* 0x000220133e005986 */ /* 0x0001ea000c101912 */
[----:B------:R-:W-:Y:S05]  /*9590*/  @!P3 BRA `(.L_x_185) ;  /* 0x000000000004b947 */ /* 0x000fea0003800000 */
[----:B------:R0:W5:Y:S02]  /*95a0*/  LDG.E.LTC128B R35, desc[UR18][R68.64+0x200] ;  /* 0x0002001244237981 */ /* 0x000164000c1e1920 */
.L_x_185:
[----:B------:R-:W-:Y:S05]  /*95b0*/  BSYNC B1 ;  /* 0x0000000000017941 */ /* 0x000fea0003800000 */
.L_x_184:
[----:B0----5:R-:W-:Y:S01]  /*95c0*/  FMUL R3, R35, UR21 ;  /* 0x0000001523037c20 */ /* 0x021fe20008400000 */
[----:B------:R-:W-:Y:S01]  /*95d0*/  ISETP.GT.AND P5, PT, R0, 0x21, P1 ;  /* 0x000000210000780c */ /* 0x000fe20000fa4270 */
[----:B------:R-:W-:Y:S02]  /*95e0*/  BSSY B1, `(.L_x_186) ;  /* 0x0000005000017945 */ /* 0x000fe40003800000 */
[----:B------:R-:W-:-:S05]  /*95f0*/  FFMA R3, R18, UR20, R3 ;  /* 0x0000001412037c23 */ /* 0x000fca0008000003 */
[----:B------:R0:W-:Y:S05]  /*9600*/  @P3 STG.E desc[UR18][R66.64+0x200], R3 ;  /* 0x0002000342003986 */ /* 0x0001ea000c101912 */
[----:B------:R-:W-:Y:S05]  /*9610*/  @!P5 BRA `(.L_x_187) ;  /* 0x000000000004d947 */ /* 0x000fea0003800000 */
[----:B------:R0:W5:Y:S02]  /*9620*/  LDG.E.LTC128B R35, desc[UR18][R72.64+0x200] ;  /* 0x0002001248237981 */ /* 0x000164000c1e1920 */
.L_x_187:
[----:B------:R-:W-:Y:S05]  /*9630*/  BSYNC B1 ;  /* 0x0000000000017941 */ /* 0x000fea0003800000 */
.L_x_186:
[----:B-----5:R-:W-:Y:S01]  /*9640*/  FMUL R2, R35, UR21 ;  /* 0x0000001523027c20 */ /* 0x020fe20008400000 */
[----:B------:R-:W-:Y:S01]  /*9650*/  ISETP.GT.AND P3, PT, R0, 0x20, P2 ;  /* 0x000000200000780c */ /* 0x000fe20001764270 */
[----:B------:R-:W-:Y:S02]  /*9660*/  BSSY B1, `(.L_x_188) ;  /* 0x0000005000017945 */ /* 0x000fe40003800000 */
[----:B------:R-:W-:-:S05]  /*9670*/  FFMA R17, R17, UR20, R2 ;  /* 0x0000001411117c23 */ /* 0x000fca0008000002 */
[----:B------:R0:W-:Y:S05]  /*9680*/  @P5 STG.E desc[UR18][R70.64+0x200], R17 ;  /* 0x0002001146005986 */ /* 0x0001ea000c101912 */
[----:B------:R-:W-:Y:S05]  /*9690*/  @!P3 BRA `(.L_x_189) ;  /* 0x000000000004b947 */ /* 0x000fea0003800000 */
[----:B------:R0:W5:Y:S02]  /*96a0*/  LDG.E.LTC128B R35, desc[UR18][R68.64+0x220] ;  /* 0x0002201244237981 */ /* 0x000164000c1e1920 */
.L_x_189:
[----:B------:R-:W-:Y:S05]  /*96b0*/  BSYNC B1 ;  /* 0x0000000000017941 */ /* 0x000fea0003800000 */
.L_x_188:
[----:B0----5:R-:W-:Y:S01]  /*96c0*/  FMUL R3, R35, UR21 ;  /* 0x0000001523037c20 */ /* 0x021fe20008400000 */
[----:B------:R-:W-:Y:S01]  /*96d0*/  ISETP.GT.AND P5, PT, R0, 0x21, P2 ;  /* 0x000000210000780c */ /* 0x000fe200017a4270 */
[----:B------:R-:W-:Y:S02]  /*96e0*/  BSSY B1, `(.L_x_190) ;  /* 0x0000005000017945 */ /* 0x000fe40003800000 */
[----:B------:R-:W-:-:S05]  /*96f0*/  FFMA R3, R16, UR20, R3 ;  /* 0x0000001410037c23 */ /* 0x000fca0008000003 */
[----:B------:R0:W-:Y:S05]  /*9700*/  @P3 STG.E desc[UR18][R66.64+0x220], R3 ;  /* 0x0002200342003986 */ /* 0x0001ea000c101912 */
[----:B------:R-:W-:Y:S05]  /*9710*/  @!P5 BRA `(.L_x_191) ;  /* 0x000000000004d947 */ /* 0x000fea0003800000 */
[----:B------:R0:W5:Y:S02]  /*9720*/  LDG.E.LTC128B R35, desc[UR18][R72.64+0x220] ;  /* 0x0002201248237981 */ /* 0x000164000c1e1920 */
.L_x_191:
[----:B------:R-:W-:Y:S05]  /*9730*/  BSYNC B1 ;  /* 0x0000000000017941 */ /* 0x000fea0003800000 */
.L_x_190:
[----:B-----5:R-:W-:Y:S01]  /*9740*/  FMUL R2, R35, UR21 ;  /* 0x0000001523027c20 */ /* 0x020fe20008400000 */
[----:B------:R-:W-:Y:S01]  /*9750*/  ISETP.GT.AND P3, PT, R0, 0x28, P1 ;  /* 0x000000280000780c */ /* 0x000fe20000f64270 */
[----:B------:R-:W-:Y:S02]  /*9760*/  BSSY B1, `(.L_x_192) ;  /* 0x0000005000017945 */ /* 0x000fe40003800000 */
[----:B------:R-:W-:-:S05]  /*9770*/  FFMA R15, R15, UR20, R2 ;  /* 0x000000140f0f7c23 */ /* 0x000fca0008000002 */
[----:B------:R0:W-:Y:S05]  /*9780*/  @P5 STG.E desc[UR18][R70.64+0x220], R15 ;  /* 0x0002200f46005986 */ /* 0x0001ea000c101912 */
[----:B------:R-:W-:Y:S05]  /*9790*/  @!P3 BRA `(.L_x_193) ;  /* 0x000000000004b947 */ /* 0x000fea0003800000 */
[----:B------:R0:W5:Y:S02]  /*97a0*/  LDG.E.LTC128B R35, desc[UR18][R86.64+0x200] ;  /* 0x0002001256237981 */ /* 0x000164000c1e1920 */
.L_x_193:
[----:B------:R-:W-:Y:S05]  /*97b0*/  BSYNC B1 ;  /* 0x0000000000017941 */ /* 0x000fea0003800000 */
.L_x_192:
[----:B0----5:R-:W-:Y:S01]  /*97c0*/  FMUL R3, R35, UR21 ;  /* 0x0000001523037c20 */ /* 0x021fe20008400000 */
[----:B------:R-:W-:Y:S01]  /*97d0*/  ISETP.GT.AND P5, PT, R0, 0x29, P1 ;  /* 0x000000290000780c */ /* 0x000fe20000fa4270 */
[----:B------:R-:W-:Y:S02]  /*97e0*/  BSSY B1, `(.L_x_194) ;  /* 0x0000005000017945 */ /* 0x000fe40003800000 */
[----:B------:R-:W-:-:S05]  /*97f0*/  FFMA R3, R14, UR20, R3 ;  /* 0x000000140e037c23 */ /* 0x000fca0008000003 */
[----:B------:R0:W-:Y:S05]  /*9800*/  @P3 STG.E desc[UR18][R80.64+0x200], R3 ;  /* 0x0002000350003986 */ /* 0x0001ea000c101912 */
[----:B------:R-:W-:Y:S05]  /*9810*/  @!P5 BRA `(.L_x_195) ;  /* 0x000000000004d947 */ /* 0x000fea0003800000 */
[----:B------:R0:W5:Y:S02]  /*9820*/  LDG.E.LTC128B R35, desc[UR18][R84.64+0x200] ;  /* 0x0002001254237981 */ /* 0x000164000c1e1920 */
.L_x_195:
[----:B------:R-:W-:Y:S05]  /*9830*/  BSYNC B1 ;  /* 0x0000000000017941 */ /* 0x000fea0003800000 */
.L_x_194:
[----:B-----5:R-:W-:Y:S01]  /*9840*/  FMUL R2, R35, UR21 ;  /* 0x0000001523027c20 */ /* 0x020fe20008400000 */
[----:B------:R-:W-:Y:S01]  /*9850*/  ISETP.GT.AND P3, PT, R0, 0x28, P2 ;  /* 0x000000280000780c */ /* 0x000fe20001764270 */
[----:B------:R-:W-:Y:S02]  /*9860*/  BSSY B1, `(.L_x_196) ;  /* 0x0000005000017945 */ /* 0x000fe40003800000 */
[----:B------:R-:W-:-:S05]  /*9870*/  FFMA R13, R13, UR20, R2 ;  /* 0x000000140d0d7c23 */ /* 0x000fca0008000002 */
[----:B------:R0:W-:Y:S05]  /*9880*/  @P5 STG.E desc[UR18][R82.64+0x200], R13 ;  /* 0x0002000d52005986 */ /* 0x0001ea000c101912 */
[----:B------:R-:W-:Y:S05]  /*9890*/  @!P3 BRA `(.L_x_197) ;  /* 0x000000000004b947 */ /* 0x000fea0003800000 */
[----:B------:R0:W5:Y:S02]  /*98a0*/  LDG.E.LTC128B R35, desc[UR18][R86.64+0x220] ;  /* 0x0002201256237981 */ /* 0x000164000c1e1920 */
.L_x_197:
[----:B------:R-:W-:Y:S05]  /*98b0*/  BSYNC B1 ;  /* 0x0000000000017941 */ /* 0x000fea0003800000 */
.L_x_196:
[----:B0----5:R-:W-:Y:S01]  /*98c0*/  FMUL R3, R35, UR21 ;  /* 0x0000001523037c20 */ /* 0x021fe20008400000 */
[----:B------:R-:W-:Y:S01]  /*98d0*/  ISETP.GT.AND P5, PT, R0, 0x29, P2 ;  /* 0x000000290000780c */ /* 0x000fe200017a4270 */
[----:B------:R-:W-:Y:S02]  /*98e0*/  BSSY B1, `(.L_x_198) ;  /* 0x0000005000017945 */ /* 0x000fe40003800000 */
[----:B------:R-:W-:-:S05]  /*98f0*/  FFMA R3, R12, UR20, R3 ;  /* 0x000000140c037c23 */ /* 0x000fca0008000003 */
[----:B------:R0:W-:Y:S05]  /*9900*/  @P3 STG.E desc[UR18][R80.64+0x220], R3 ;  /* 0x0002200350003986 */ /* 0x0001ea000c101912 */
[----:B------:R-:W-:Y:S05]  /*9910*/  @!P5 BRA `(.L_x_199) ;  /* 0x000000000004d947 */ /* 0x000fea0003800000 */
[----:B------:R0:W5:Y:S02]  /*9920*/  LDG.E.LTC128B R35, desc[UR18][R84.64+0x220] ;  /* 0x0002201254237981 */ /* 0x000164000c1e1920 */
.L_x_199:
[----:B------:R-:W-:Y:S05]  /*9930*/  BSYNC B1 ;  /* 0x0000000000017941 */ /* 0x000fea0003800000 */
.L_x_198:
[----:B-----5:R-:W-:Y:S01]  /*9940*/  FMUL R2, R35, UR21 ;  /* 0x0000001523027c20 */ /* 0x020fe20008400000 */
[----:B------:R-:W-:Y:S01]  /*9950*/  ISETP.GT.AND P3, PT, R0, 0x30, P1 ;  /* 0x000000300000780c */ /* 0x000fe20000f64270 */
[----:B------:R-:W-:Y:S02]  /*9960*/  BSSY B1, `(.L_x_200) ;  /* 0x0000005000017945 */ /* 0x000fe40003800000 */
[----:B------:R-:W-:-:S05]  /*9970*/  FFMA R11, R11, UR20, R2 ;  /* 0x000000140b0b7c23 */ /* 0x000fca0008000002 */
[----:B------:R0:W-:Y:S05]  /*9980*/  @P5 STG.E desc[UR18][R82.64+0x220], R11 ;  /* 0x0002200b52005986 */ /* 0x0001ea000c101912 */
[----:B------:R-:W-:Y:S05]  /*9990*/  @!P3 BRA `(.L_x_201) ;  /* 0x000000000004b947 */ /* 0x000fea0003800000 */
[----:B------:R0:W5:Y:S02]  /*99a0*/  LDG.E.LTC128B R35, desc[UR18][R92.64+0x200] ;  /* 0x000200125c237981 */ /* 0x000164000c1e1920 */
.L_x_201:
[----:B------:R-:W-:Y:S05]  /*99b0*/  BSYNC B1 ;  /* 0x0000000000017941 */ /* 0x000fea0003800000 */
.L_x_200:
[----:B0----5:R-:W-:Y:S01]  /*99c0*/  FMUL R3, R35, UR21 ;  /* 0x0000001523037c20 */ /* 0x021fe20008400000 */
[----:B------:R-:W-:Y:S01]  /*99d0*/  ISETP.GT.AND P5, PT, R0, 0x31, P1 ;  /* 0x000000310000780c */ /* 0x000fe20000fa4270 */
[----:B------:R-:W-:Y:S02]  /*99e0*/  BSSY B1, `(.L_x_202) ;  /* 0x0000005000017945 */ /* 0x000fe40003800000 */
[----:B------:R-:W-:-:S05]  /*99f0*/  FFMA R3, R10, UR20, R3 ;  /* 0x000000140a037c23 */ /* 0x000fca0008000003 */
[----:B------:R0:W-:Y:S05]  /*9a00*/  @P3 STG.E desc[UR18][R88.64+0x200], R3 ;  /* 0x0002000358003986 */ /* 0x0001ea000c101912 */
[----:B------:R-:W-:Y:S05]  /*9a10*/  @!P5 BRA `(.L_x_203) ;  /* 0x000000000004d947 */ /* 0x000fea0003800000 */
[----:B------:R0:W5:Y:S02]  /*9a20*/  LDG.E.LTC128B R35, desc[UR18][R94.64+0x200] ;  /* 0x000200125e237981 */ /* 0x000164000c1e1920 */
.L_x_203:
[----:B------:R-:W-:Y:S05]  /*9a30*/  BSYNC B1 ;  /* 0x0000000000017941 */ /* 0x000fea0003800000 */
.L_x_202:
[----:B-----5:R-:W-:Y:S01]  /*9a40*/  FMUL R2, R35, UR21 ;  /* 0x0000001523027c20 */ /* 0x020fe20008400000 */
[----:B------:R-:W-:Y:S01]  /*9a50*/  ISETP.GT.AND P3, PT, R0, 0x30, P2 ;  /* 0x000000300000780c */ /* 0x000fe20001764270 */
[----:B------:R-:W-:Y:S02]  /*9a60*/  BSSY B1, `(.L_x_204) ;  /* 0x0000005000017945 */ /* 0x000fe40003800000 */
[----:B------:R-:W-:-:S05]  /*9a70*/  FFMA R9, R9, UR20, R2 ;  /* 0x0000001409097c23 */ /* 0x000fca0008000002 */
[----:B------:R0:W-:Y:S05]  /*9a80*/  @P5 STG.E desc[UR18][R90.64+0x200], R9 ;  /* 0x000200095a005986 */ /* 0x0001ea000c101912 */
[----:B------:R-:W-:Y:S05]  /*9a90*/  @!P3 BRA `(.L_x_205) ;  /* 0x000000000004b947 */ /* 0x000fea0003800000 */
[----:B------:R0:W5:Y:S02]  /*9aa0*/  LDG.E.LTC128B R35, desc[UR18][R92.64+0x220] ;  /* 0x000220125c237981 */ /* 0x000164000c1e1920 */
.L_x_205:
[----:B------:R-:W-:Y:S05]  /*9ab0*/  BSYNC B1 ;  /* 0x0000000000017941 */ /* 0x000fea0003800000 */
.L_x_204:
[----:B0----5:R-:W-:Y:S01]  /*9ac0*/  FMUL R3, R35, UR21 ;  /* 0x0000001523037c20 */ /* 0x021fe20008400000 */
[----:B------:R-:W-:Y:S01]  /*9ad0*/  ISETP.GT.AND P5, PT, R0, 0x31, P2 ;  /* 0x000000310000780c */ /* 0x000fe200017a4270 */
[----:B------:R-:W-:Y:S02]  /*9ae0*/  BSSY B1, `(.L_x_206) ;  /* 0x0000005000017945 */ /* 0x000fe40003800000 */
[----:B------:R-:W-:-:S05]  /*9af0*/  FFMA R3, R8, UR20, R3 ;  /* 0x0000001408037c23 */ /* 0x000fca0008000003 */
[----:B------:R0:W-:Y:S05]  /*9b00*/  @P3 STG.E desc[UR18][R88.64+0x220], R3 ;  /* 0x0002200358003986 */ /* 0x0001ea000c101912 */
[----:B------:R-:W-:Y:S05]  /*9b10*/  @!P5 BRA `(.L_x_207) ;  /* 0x000000000004d947 */ /* 0x000fea0003800000 */
[----:B------:R0:W5:Y:S02]  /*9b20*/  LDG.E.LTC128B R35, desc[UR18][R94.64+0x220] ;  /* 0x000220125e237981 */ /* 0x000164000c1e1920 */
.L_x_207:
[----:B------:R-:W-:Y:S05]  /*9b30*/  BSYNC B1 ;  /* 0x0000000000017941 */ /* 0x000fea0003800000 */
.L_x_206:
[----:B-----5:R-:W-:Y:S01]  /*9b40*/  FMUL R2, R35, UR21 ;  /* 0x0000001523027c20 */ /* 0x020fe20008400000 */
[----:B------:R-:W-:Y:S01]  /*9b50*/  ISETP.GT.AND P3, PT, R0, 0x38, P1 ;  /* 0x000000380000780c */ /* 0x000fe20000f64270 */
[----:B------:R-:W-:Y:S02]  /*9b60*/  BSSY B1, `(.L_x_208) ;  /* 0x0000005000017945 */ /* 0x000fe40003800000 */
[----:B------:R-:W-:-:S05]  /*9b70*/  FFMA R7, R7, UR20, R2 ;  /* 0x0000001407077c23 */ /* 0x000fca0008000002 */
[----:B------:R0:W-:Y:S05]  /*9b80*/  @P5 STG.E desc[UR18][R90.64+0x220], R7 ;  /* 0x000220075a005986 */ /* 0x0001ea000c101912 */
[----:B------:R-:W-:Y:S05]  /*9b90*/  @!P3 BRA `(.L_x_209) ;  /* 0x000000000004b947 */ /* 0x000fea0003800000 */
[----:B------:R0:W5:Y:S02]  /*9ba0*/  LDG.E.LTC128B R35, desc[UR18][R98.64+0x200] ;  /* 0x0002001262237981 */ /* 0x000164000c1e1920 */
.L_x_209:
[----:B------:R-:W-:Y:S05]  /*9bb0*/  BSYNC B1 ;  /* 0x0000000000017941 */ /* 0x000fea0003800000 */
.L_x_208:
[----:B0----5:R-:W-:Y:S01]  /*9bc0*/  FMUL R3, R35, UR21 ;  /* 0x0000001523037c20 */ /* 0x021fe20008400000 */
[----:B------:R-:W-:Y:S01]  /*9bd0*/  ISETP.GT.AND P5, PT, R0, 0x39, P1 ;  /* 0x000000390000780c */ /* 0x000fe20000fa4270 */
[----:B------:R-:W-:Y:S02]  /*9be0*/  BSSY B1, `(.L_x_210) ;  /* 0x0000005000017945 */ /* 0x000fe40003800000 */
[----:B------:R-:W-:-:S05]  /*9bf0*/  FFMA R3, R152, UR20, R3 ;  /* 0x0000001498037c23 */ /* 0x000fca0008000003 */
[----:B------:R0:W-:Y:S05]  /*9c00*/  @P3 STG.E desc[UR18][R76.64+0x200], R3 ;  /* 0x000200034c003986 */ /* 0x0001ea000c101912 */
[----:B------:R-:W-:Y:S05]  /*9c10*/  @!P5 BRA `(.L_x_211) ;  /* 0x000000000004d947 */ /* 0x000fea0003800000 */
[----:B------:R0:W5:Y:S02]  /*9c20*/  LDG.E.LTC128B R35, desc[UR18][R102.64+0x200] ;  /* 0x0002001266237981 */ /* 0x000164000c1e1920 */
.L_x_211:
[----:B------:R-:W-:Y:S05]  /*9c30*/  BSYNC B1 ;  /* 0x0000000000017941 */ /* 0x000fea0003800000 */
.L_x_210:
[----:B-----5:R-:W-:Y:S01]  /*9c40*/  FMUL R2, R35, UR21 ;  /* 0x0000001523027c20 */ /* 0x020fe20008400000 */
[----:B------:R-:W-:Y:S01]  /*9c50*/  ISETP.GT.AND P3, PT, R0, 0x38, P2 ;  /* 0x000000380000780c */ /* 0x000fe20001764270 */
[----:B------:R-:W-:Y:S02]  /*9c60*/  BSSY B1, `(.L_x_212) ;  /* 0x0000005000017945 */ /* 0x000fe40003800000 */
[----:B------:R-:W-:-:S05]  /*9c70*/  FFMA R153, R153, UR20, R2 ;  /* 0x0000001499997c23 */ /* 0x000fca0008000002 */
[----:B------:R0:W-:Y:S05]  /*9c80*/  @P5 STG.E desc[UR18][R100.64+0x200], R153 ;  /* 0x0002009964005986 */ /* 0x0001ea000c101912 */
[----:B------:R-:W-:Y:S05]  /*9c90*/  @!P3 BRA `(.L_x_213) ;  /* 0x000000000004b947 */ /* 0x000fea0003800000 */
[----:B------:R0:W5:Y:S02]  /*9ca0*/  LDG.E.LTC128B R35, desc[UR18][R98.64+0x220] ;  /* 0x0002201262237981 */ /* 0x000164000c1e1920 */
.L_x_213:
[----:B------:R-:W-:Y:S05]  /*9cb0*/  BSYNC B1 ;  /* 0x0000000000017941 */ /* 0x000fea0003800000 */
.L_x_212:
[----:B-----5:R-:W-:Y:S01]  /*9cc0*/  FMUL R2, R35, UR21 ;  /* 0x0000001523027c20 */ /* 0x020fe20008400000 */
[----:B------:R-:W-:Y:S01]  /*9cd0*/  ISETP.GT.AND P5, PT, R0, 0x39, P2 ;  /* 0x000000390000780c */ /* 0x000fe200017a4270 */
[----:B------:R-:W-:Y:S02]  /*9ce0*/  BSSY B1, `(.L_x_214) ;  /* 0x0000005000017945 */ /* 0x000fe40003800000 */
[----:B------:R-:W-:-:S05]  /*9cf0*/  FFMA R229, R229, UR20, R2 ;  /* 0x00000014e5e57c23 */ /* 0x000fca0008000002 */
[----:B------:R0:W-:Y:S05]  /*9d00*/  @P3 STG.E desc[UR18][R76.64+0x220], R229 ;  /* 0x000220e54c003986 */ /* 0x0001ea000c101912 */
[----:B------:R-:W-:Y:S05]  /*9d10*/  @!P5 BRA `(.L_x_215) ;  /* 0x000000000004d947 */ /* 0x000fea0003800000 */
[----:B------:R0:W5:Y:S02]  /*9d20*/  LDG.E.LTC128B R35, desc[UR18][R102.64+0x220] ;  /* 0x0002201266237981 */ /* 0x000164000c1e1920 */
.L_x_215:
[----:B------:R-:W-:Y:S05]  /*9d30*/  BSYNC B1 ;  /* 0x0000000000017941 */ /* 0x000fea0003800000 */
.L_x_214:
[----:B0-----:R-:W2:Y:S01]  /*9d40*/  LDL.LU R3, [R1] ;  /* 0x0000000001037983 */ /* 0x001ea20000300800 */
[----:B-----5:R-:W-:Y:S01]  /*9d50*/  FMUL R2, R35, UR21 ;  /* 0x0000001523027c20 */ /* 0x020fe20008400000 */
[----:B------:R-:W-:Y:S01]  /*9d60*/  ISETP.GT.AND P3, PT, R0, 0x40, P1 ;  /* 0x000000400000780c */ /* 0x000fe20000f64270 */
[----:B------:R-:W-:Y:S02]  /*9d70*/  BSSY B1, `(.L_x_216) ;  /* 0x0000005000017945 */ /* 0x000fe40003800000 */
[----:B--2---:R-:W-:-:S05]  /*9d80*/  FFMA R3, R3, UR20, R2 ;  /* 0x0000001403037c23 */ /* 0x004fca0008000002 */
[----:B------:R0:W-:Y:S05]  /*9d90*/  @P5 STG.E desc[UR18][R100.64+0x220], R3 ;  /* 0x0002200364005986 */ /* 0x0001ea000c101912 */
[----:B------:R-:W-:Y:S05]  /*9da0*/  @!P3 BRA `(.L_x_217) ;  /* 0x000000000004b947 */ /* 0x000fea0003800000 */
[----:B------:R2:W5:Y:S02]  /*9db0*/  LDG.E.LTC128B R35, desc[UR18][R78.64+0x200] ;  /* 0x000200124e237981 */ /* 0x000564000c1e1920 */
.L_x_217:
[----:B------:R-:W-:Y:S05]  /*9dc0*/  BSYNC B1 ;  /* 0x0000000000017941 */ /* 0x000fea0003800000 */
.L_x_216:
[----:B0-----:R-:W3:Y:S01]  /*9dd0*/  LDL.LU R3, [R1+0x4] ;  /* 0x0000040001037983 */ /* 0x001ee20000300800 */
[----:B-----5:R-:W-:Y:S01]  /*9de0*/  FMUL R2, R35, UR21 ;  /* 0x0000001523027c20 */ /* 0x020fe20008400000 */
[----:B------:R-:W-:Y:S01]  /*9df0*/  ISETP.GT.AND P5, PT, R0, 0x41, P1 ;  /* 0x000000410000780c */ /* 0x000fe20000fa4270 */
[----:B------:R-:W-:Y:S02]  /*9e00*/  BSSY B1, `(.L_x_218) ;  /* 0x0000005000017945 */ /* 0x000fe40003800000 */
[----:B---3--:R-:W-:-:S05]  /*9e10*/  FFMA R3, R3, UR20, R2 ;  /* 0x0000001403037c23 */ /* 0x008fca0008000002 */
[----:B------:R0:W-:Y:S05]  /*9e20*/  @P3 STG.E desc[UR18][R104.64+0x200], R3 ;  /* 0x0002000368003986 */ /* 0x0001ea000c101912 */
[----:B------:R-:W-:Y:S05]  /*9e30*/  @!P5 BRA `(.L_x_219) ;  /* 0x000000000004d947 */ /* 0x000fea0003800000 */
[----:B------:R3:W5:Y:S02]  /*9e40*/  LDG.E.LTC128B R35, desc[UR18][R74.64+0x200] ;  /* 0x000200124a237981 */ /* 0x000764000c1e1920 */
.L_x_219:
[----:B------:R-:W-:Y:S05]  /*9e50*/  BSYNC B1 ;  /* 0x0000000000017941 */ /* 0x000fea0003800000 */
.L_x_218:
[----:B0-----:R-:W2:Y:S01]  /*9e60*/  LDL.LU R3, [R1+0x8] ;  /* 0x0000080001037983 */ /* 0x001ea20000300800 */
[----:B-----5:R-:W-:Y:S01]  /*9e70*/  FMUL R2, R35, UR21 ;  /* 0x0000001523027c20 */ /* 0x020fe20008400000 */
[----:B------:R-:W-:Y:S01]  /*9e80*/  ISETP.GT.AND P3, PT, R0, 0x40, P2 ;  /* 0x000000400000780c */ /* 0x000fe20001764270 */
[----:B------:R-:W-:Y:S02]  /*9e90*/  BSSY B1, `(.L_x_220) ;  /* 0x0000005000017945 */ /* 0x000fe40003800000 */
[----:B--2---:R-:W-:-:S05]  /*9ea0*/  FFMA R3, R3, UR20, R2 ;  /* 0x0000001403037c23 */ /* 0x004fca0008000002 */
[----:B------:R0:W-:Y:S05]  /*9eb0*/  @P5 STG.E desc[UR18][R110.64+0x200], R3 ;  /* 0x000200036e005986 */ /* 0x0001ea000c101912 */
[----:B------:R-:W-:Y:S05]  /*9ec0*/  @!P3 BRA `(.L_x_221) ;  /* 0x000000000004b947 */ /* 0x000fea0003800000 */
[----:B------:R2:W5:Y:S02]  /*9ed0*/  LDG.E.LTC128B R35, desc[UR18][R78.64+0x220] ;  /* 0x000220124e237981 */ /* 0x000564000c1e1920 */
.L_x_221:
[----:B------:R-:W-:Y:S05]  /*9ee0*/  BSYNC B1 ;  /* 0x0000000000017941 */ /* 0x000fea0003800000 */
.L_x_220:
        /* <DEDUP_REMOVED lines=8> */
.L_x_223:
[----:B------:R-:W-:Y:S05]  /*9f70*/  BSYNC B1 ;  /* 0x0000000000017941 */ /* 0x000fea0003800000 */
.L_x_222:
        /* <DEDUP_REMOVED lines=8> */
.L_x_225:
[----:B------:R-:W-:Y:S05]  /*a000*/  BSYNC B1 ;  /* 0x0000000000017941 */ /* 0x000fea0003800000 */
.L_x_224:
        /* <DEDUP_REMOVED lines=8> */
.L_x_227:
[----:B------:R-:W-:Y:S05]  /*a090*/  BSYNC B1 ;  /* 0x0000000000017941 */ /* 0x000fea0003800000 */
.L_x_226:
        /* <DEDUP_REMOVED lines=8> */
.L_x_229:
[----:B------:R-:W-:Y:S05]  /*a120*/  BSYNC B1 ;  /* 0x0000000000017941 */ /* 0x000fea0003800000 */
.L_x_228:
        /* <DEDUP_REMOVED lines=8> */
.L_x_231:
[----:B------:R-:W-:Y:S05]  /*a1b0*/  BSYNC B1 ;  /* 0x0000000000017941 */ /* 0x000fea0003800000 */
.L_x_230:
        /* <DEDUP_REMOVED lines=8> */
.L_x_233:
[----:B------:R-:W-:Y:S05]  /*a240*/  BSYNC B1 ;  /* 0x0000000000017941 */ /* 0x000fea0003800000 */
.L_x_232:
        /* <DEDUP_REMOVED lines=8> */
.L_x_235:
[----:B------:R-:W-:Y:S05]  /*a2d0*/  BSYNC B1 ;  /* 0x0000000000017941 */ /* 0x000fea0003800000 */
.L_x_234:
        /* <DEDUP_REMOVED lines=8> */
.L_x_237:
[----:B------:R-:W-:Y:S05]  /*a360*/  BSYNC B1 ;  /* 0x0000000000017941 */ /* 0x000fea0003800000 */
.L_x_236:
        /* <DEDUP_REMOVED lines=8> */
.L_x_239:
[----:B------:R-:W-:Y:S05]  /*a3f0*/  BSYNC B1 ;  /* 0x0000000000017941 */ /* 0x000fea0003800000 */
.L_x_238:
        /* <DEDUP_REMOVED lines=8> */
.L_x_241:
[----:B------:R-:W-:Y:S05]  /*a480*/  BSYNC B1 ;  /* 0x0000000000017941 */ /* 0x000fea0003800000 */
.L_x_240:
        /* <DEDUP_REMOVED lines=8> */
.L_x_243:
[----:B------:R-:W-:Y:S05]  /*a510*/  BSYNC B1 ;  /* 0x0000000000017941 */ /* 0x000fea0003800000 */
.L_x_242:
        /* <DEDUP_REMOVED lines=8> */
.L_x_245:
[----:B------:R-:W-:Y:S05]  /*a5a0*/  BSYNC B1 ;  /* 0x0000000000017941 */ /* 0x000fea0003800000 */
.L_x_244:
        /* <DEDUP_REMOVED lines=8> */
.L_x_247:
[----:B------:R-:W-:Y:S05]  /*a630*/  BSYNC B1 ;  /* 0x0000000000017941 */ /* 0x000fea0003800000 */
.L_x_246:
        /* <DEDUP_REMOVED lines=8> */
.L_x_249:
[----:B------:R-:W-:Y:S05]  /*a6c0*/  BSYNC B1 ;  /* 0x0000000000017941 */ /* 0x000fea0003800000 */
.L_x_248:
        /* <DEDUP_REMOVED lines=8> */
.L_x_251:
[----:B------:R-:W-:Y:S05]  /*a750*/  BSYNC B1 ;  /* 0x0000000000017941 */ /* 0x000fea0003800000 */
.L_x_250:
        /* <DEDUP_REMOVED lines=8> */
.L_x_253:
[----:B------:R-:W-:Y:S05]  /*a7e0*/  BSYNC B1 ;  /* 0x0000000000017941 */ /* 0x000fea0003800000 */
.L_x_252:
        /* <DEDUP_REMOVED lines=8> */
.L_x_255:
[----:B------:R-:W-:Y:S05]  /*a870*/  BSYNC B1 ;  /* 0x0000000000017941 */ /* 0x000fea0003800000 */
.L_x_254:
        /* <DEDUP_REMOVED lines=8> */
.L_x_257:
[----:B------:R-:W-:Y:S05]  /*a900*/  BSYNC B1 ;  /* 0x0000000000017941 */ /* 0x000fea0003800000 */
.L_x_256:
        /* <DEDUP_REMOVED lines=8> */
.L_x_259:
[----:B------:R-:W-:Y:S05]  /*a990*/  BSYNC B1 ;  /* 0x0000000000017941 */ /* 0x000fea0003800000 */
.L_x_258:
        /* <DEDUP_REMOVED lines=8> */
.L_x_261:
[----:B------:R-:W-:Y:S05]  /*aa20*/  BSYNC B1 ;  /* 0x0000000000017941 */ /* 0x000fea0003800000 */
.L_x_260:
        /* <DEDUP_REMOVED lines=8> */
.L_x_263:
[----:B------:R-:W-:Y:S05]  /*aab0*/  BSYNC B1 ;  /* 0x0000000000017941 */ /* 0x000fea0003800000 */
.L_x_262:
        /* <DEDUP_REMOVED lines=8> */
.L_x_265:
[----:B------:R-:W-:Y:S05]  /*ab40*/  BSYNC B1 ;  /* 0x0000000000017941 */ /* 0x000fea0003800000 */
.L_x_264:
        /* <DEDUP_REMOVED lines=8> */
.L_x_267:
[----:B------:R-:W-:Y:S05]  /*abd0*/  BSYNC B1 ;  /* 0x0000000000017941 */ /* 0x000fea0003800000 */
.L_x_266:
        /* <DEDUP_REMOVED lines=8> */
.L_x_269:
[----:B------:R-:W-:Y:S05]  /*ac60*/  BSYNC B1 ;  /* 0x0000000000017941 */ /* 0x000fea0003800000 */
.L_x_268:
        /* <DEDUP_REMOVED lines=8> */
.L_x_271:
[----:B------:R-:W-:Y:S05]  /*acf0*/  BSYNC B1 ;  /* 0x0000000000017941 */ /* 0x000fea0003800000 */
.L_x_270:
        /* <DEDUP_REMOVED lines=8> */
.L_x_273:
[----:B------:R-:W-:Y:S05]  /*ad80*/  BSYNC B1 ;  /* 0x0000000000017941 */ /* 0x000fea0003800000 */
.L_x_272:
        /* <DEDUP_REMOVED lines=8> */
.L_x_275:
[----:B------:R-:W-:Y:S05]  /*ae10*/  BSYNC B1 ;  /* 0x0000000000017941 */ /* 0x000fea0003800000 */
.L_x_274:
        /* <DEDUP_REMOVED lines=8> */
.L_x_277:
[----:B------:R-:W-:Y:S05]  /*aea0*/  BSYNC B1 ;  /* 0x0000000000017941 */ /* 0x000fea0003800000 */
.L_x_276:
        /* <DEDUP_REMOVED lines=8> */
.L_x_279:
[----:B------:R-:W-:Y:S05]  /*af30*/  BSYNC B1 ;  /* 0x0000000000017941 */ /* 0x000fea0003800000 */
.L_x_278:
[----:B------:R-:W2:Y:S01]  /*af40*/  LDL.LU R0, [R1+0x90] ;  /* 0x0000900001007983 */ /* 0x000ea20000300800 */
[----:B-----5:R-:W-:-:S04]  /*af50*/  FMUL R35, R35, UR21 ;  /* 0x0000001523237c20 */ /* 0x020fc80008400000 */
[----:B--2---:R-:W-:Y:S01]  /*af60*/  FFMA R35, R0, UR20, R35 ;  /* 0x0000001400237c23 */ /* 0x004fe20008000023 */
[----:B------:R-:W-:Y:S06]  /*af70*/  @!P2 BRA `(.L_x_280) ;  /* 0x0000001c00a4a947 */ /* 0x000fec0003800000 */
[----:B------:R2:W-:Y:S01]  /*af80*/  STG.E desc[UR18][R28.64+0x220], R35 ;  /* 0x000220231c007986 */ /* 0x0005e2000c101912 */
[----:B------:R-:W-:Y:S05]  /*af90*/  BRA `(.L_x_280) ;  /* 0x0000001c009c7947 */ /* 0x000fea0003800000 */
.L_x_29:
[----:B------:R-:W-:Y:S01]  /*afa0*/  ULDC.64 UR6, c[0x0][0x6c0] ;  /* 0x0001b00000067ab9 */ /* 0x000fe20000000a00 */
[----:B------:R-:W-:Y:S01]  /*afb0*/  ISETP.GT.AND P3, PT, R0, 0x1, P1 ;  /* 0x000000010000780c */ /* 0x000fe20000f64270 */
[----:B------:R-:W2:Y:S01]  /*afc0*/  LDL.LU R6, [R1+0xc] ;  /* 0x00000c0001067983 */ /* 0x000ea20000300800 */
[----:B------:R-:W-:Y:S01]  /*afd0*/  LEA R4, P2, R36, UR6, 0x2 ;  /* 0x0000000624047c11 */ /* 0x000fe2000f8410ff */
[----:B------:R-:W-:Y:S01]  /*afe0*/  FMUL R3, R228, UR20 ;  /* 0x00000014e4037c20 */ /* 0x000fe20008400000 */
[----:B-----5:R-:W-:Y:S02]  /*aff0*/  FMUL R227, R227, UR20 ;  /* 0x00000014e3e37c20 */ /* 0x020fe40008400000 */
[----:B------:R-:W-:Y:S02]  /*b000*/  LEA.HI.X R5, R36, UR7, R41, 0x2, P2 ;  /* 0x0000000724057c11 */ /* 0x000fe400090f1429 */
[----:B------:R-:W-:Y:S02]  /*b010*/  LEA R24, P6, R34, R4, 0x2 ;  /* 0x0000000422187211 */ /* 0x000fe400078c10ff */
[----:B------:R-:W-:Y:S01]  /*b020*/  ISETP.GT.AND P2, PT, R2, 0x8, PT ;  /* 0x000000080200780c */ /* 0x000fe20003f44270 */
[----:B------:R0:W-:Y:S01]  /*b030*/  @P5 STG.E desc[UR18][R4.64], R3 ;  /* 0x0000000304005986 */ /* 0x0001e2000c101912 */
[----:B------:R-:W-:-:S02]  /*b040*/  LEA.HI.X R25, R34, R5, R35, 0x2, P6 ;  /* 0x0000000522197211 */ /* 0x000fc400030f1423 */
[C---:B------:R-:W-:Y:S02]  /*b050*/  ISETP.GT.AND P5, PT, R0.reuse, RZ, P2 ;  /* 0x000000ff0000720c */ /* 0x040fe400017a4270 */
[C---:B------:R-:W-:Y:S01]  /*b060*/  ISETP.GT.AND P6, PT, R0.reuse, 0x1, P2 ;  /* 0x000000010000780c */ /* 0x040fe200017c4270 */
[----:B------:R-:W-:Y:S01]  /*b070*/  @P3 STG.E desc[UR18][R24.64], R227 ;  /* 0x000000e318003986 */ /* 0x000fe2000c101912 */
[----:B------:R-:W-:Y:S01]  /*b080*/  ISETP.GT.AND P3, PT, R0, 0x8, P1 ;  /* 0x000000080000780c */ /* 0x000fe20000f64270 */
[----:B------:R-:W-:Y:S02]  /*b090*/  IMAD R29, R35, 0x1c, RZ ;  /* 0x0000001c231d7824 */ /* 0x000fe400078e02ff */
[----:B------:R-:W-:Y:S01]  /*b0a0*/  FMUL R31, R226, UR20 ;  /* 0x00000014e21f7c20 */ /* 0x000fe20008400000 */
[----:B------:R-:W-:-:S04]  /*b0b0*/  IMAD.WIDE.U32 R26, R34, 0x1c, R24 ;  /* 0x0000001c221a7825 */ /* 0x000fc800078e0018 */
[----:B------:R-:W-:Y:S01]  /*b0c0*/  FMUL R225, R225, UR20 ;  /* 0x00000014e1e17c20 */ /* 0x000fe20008400000 */
[----:B------:R-:W-:Y:S01]  /*b0d0*/  FMUL R33, R224, UR20 ;  /* 0x00000014e0217c20 */ /* 0x000fe20008400000 */
[----:B------:R-:W-:Y:S02]  /*b0e0*/  IMAD.IADD R27, R29, 0x1, R27 ;  /* 0x000000011d1b7824 */ /* 0x000fe400078e021b */
[----:B------:R-:W-:Y:S01]  /*b0f0*/  IMAD.SHL.U32 R79, R34, 0x20, RZ ;  /* 0x00000020224f7824 */ /* 0x000fe200078e00ff */
[----:B------:R1:W-:Y:S01]  /*b100*/  @P5 STG.E desc[UR18][R4.64+0x20], R31 ;  /* 0x0000201f04005986 */ /* 0x0003e2000c101912 */
[----:B------:R-:W-:-:S03]  /*b110*/  ISETP.GT.AND P5, PT, R0, 0x9, P1 ;  /* 0x000000090000780c */ /* 0x000fc60000fa4270 */
[----:B------:R-:W-:Y:S01]  /*b120*/  @P6 STG.E desc[UR18][R24.64+0x20], R225 ;  /* 0x000020e118006986 */ /* 0x000fe2000c101912 */
[----:B0-----:R-:W-:Y:S02]  /*b130*/  SHF.L.U64.HI R3, R34, 0x5, R35 ;  /* 0x0000000522037819 */ /* 0x001fe40000010223 */
[----:B------:R-:W-:Y:S01]  /*b140*/  IADD3 R28, P6, R79, R24, RZ ;  /* 0x000000184f1c7210 */ /* 0x000fe20007fde0ff */
[----:B------:R0:W-:Y:S01]  /*b150*/  @P3 STG.E desc[UR18][R26.64], R33 ;  /* 0x000000211a003986 */ /* 0x0001e2000c101912 */
[C---:B------:R-:W-:Y:S01]  /*b160*/  ISETP.GT.AND P3, PT, R0.reuse, 0x8, P2 ;  /* 0x000000080000780c */ /* 0x040fe20001764270 */
[----:B------:R-:W-:Y:S02]  /*b170*/  FMUL R223, R223, UR20 ;  /* 0x00000014dfdf7c20 */ /* 0x000fe40008400000 */
[----:B------:R-:W-:Y:S01]  /*b180*/  IMAD.X R29, R3, 0x1, R25, P6 ;  /* 0x00000001031d7824 */ /* 0x000fe200030e0619 */
[----:B------:R-:W-:Y:S01]  /*b190*/  ISETP.GT.AND P6, PT, R0, 0x9, P2 ;  /* 0x000000090000780c */ /* 0x000fe200017c4270 */
[----:B------:R-:W-:Y:S01]  /*b1a0*/  FMUL R35, R222, UR20 ;  /* 0x00000014de237c20 */ /* 0x000fe20008400000 */
[----:B------:R-:W-:Y:S01]  /*b1b0*/  FMUL R221, R221, UR20 ;  /* 0x00000014dddd7c20 */ /* 0x000fe20008400000 */
[----:B------:R-:W-:Y:S01]  /*b1c0*/  FMUL R37, R220, UR20 ;  /* 0x00000014dc257c20 */ /* 0x000fe20008400000 */
[----:B------:R-:W-:Y:S01]  /*b1d0*/  @P5 STG.E desc[UR18][R28.64], R223 ;  /* 0x000000df1c005986 */ /* 0x000fe2000c101912 */
[----:B------:R-:W-:Y:S01]  /*b1e0*/  ISETP.GT.AND P5, PT, R0, 0x10, P1 ;  /* 0x000000100000780c */ /* 0x000fe20000fa4270 */
[----:B------:R-:W-:Y:S01]  /*b1f0*/  FMUL R219, R219, UR20 ;  /* 0x00000014dbdb7c20 */ /* 0x000fe20008400000 */
[----:B------:R-:W-:Y:S01]  /*b200*/  FMUL R39, R218, UR20 ;  /* 0x00000014da277c20 */ /* 0x000fe20008400000 */
[----:B------:R-:W-:Y:S01]  /*b210*/  FMUL R217, R217, UR20 ;  /* 0x00000014d9d97c20 */ /* 0x000fe20008400000 */
[----:B------:R3:W-:Y:S01]  /*b220*/  @P3 STG.E desc[UR18][R26.64+0x20], R35 ;  /* 0x000020231a003986 */ /* 0x0007e2000c101912 */
[----:B------:R-:W-:-:S03]  /*b230*/  IADD3 R30, P3, R79, R26, RZ ;  /* 0x0000001a4f1e7210 */ /* 0x000fc60007f7e0ff */
[----:B------:R-:W-:Y:S02]  /*b240*/  @P6 STG.E desc[UR18][R28.64+0x20], R221 ;  /* 0x000020dd1c006986 */ /* 0x000fe4000c101912 */
[----:B-1----:R-:W-:Y:S01]  /*b250*/  IMAD.X R31, R3, 0x1, R27, P3 ;  /* 0x00000001031f7824 */ /* 0x002fe200018e061b */
[----:B------:R-:W-:Y:S01]  /*b260*/  ISETP.GT.AND P6, PT, R0, 0x11, P1 ;  /* 0x000000110000780c */ /* 0x000fe20000fc4270 */
[----:B------:R-:W-:Y:S01]  /*b270*/  FMUL R41, R216, UR20 ;  /* 0x00000014d8297c20 */ /* 0x000fe20008400000 */
[----:B------:R-:W-:Y:S01]  /*b280*/  ISETP.GT.AND P3, PT, R0, 0x10, P2 ;  /* 0x000000100000780c */ /* 0x000fe20001764270 */
[----:B------:R-:W-:Y:S01]  /*b290*/  FMUL R215, R215, UR20 ;  /* 0x00000014d7d77c20 */ /* 0x000fe20008400000 */
[----:B------:R1:W-:Y:S01]  /*b2a0*/  @P5 STG.E desc[UR18][R30.64], R37 ;  /* 0x000000251e005986 */ /* 0x0003e2000c101912 */
[----:B------:R-:W-:Y:S01]  /*b2b0*/  IADD3 R32, P5, R79, R28, RZ ;  /* 0x0000001c4f207210 */ /* 0x000fe20007fbe0ff */
[----:B------:R-:W-:Y:S01]  /*b2c0*/  FMUL R43, R214, UR20 ;  /* 0x00000014d62b7c20 */ /* 0x000fe20008400000 */
[----:B------:R-:W-:Y:S01]  /*b2d0*/  FMUL R213, R213, UR20 ;  /* 0x00000014d5d57c20 */ /* 0x000fe20008400000 */
[----:B------:R-:W-:Y:S01]  /*b2e0*/  FMUL R45, R212, UR20 ;  /* 0x00000014d42d7c20 */ /* 0x000fe20008400000 */
[----:B0-----:R-:W-:Y:S01]  /*b2f0*/  IADD3.X R33, R3, R29, RZ, P5, !PT ;  /* 0x0000001d03217210 */ /* 0x001fe20002ffe4ff */
[----:B------:R-:W-:Y:S01]  /*b300*/  FMUL R211, R211, UR20 ;  /* 0x00000014d3d37c20 */ /* 0x000fe20008400000 */
[----:B------:R-:W-:Y:S01]  /*b310*/  ISETP.GT.AND P5, PT, R0, 0x11, P2 ;  /* 0x000000110000780c */ /* 0x000fe200017a4270 */
[----:B------:R-:W-:Y:S01]  /*b320*/  FMUL R47, R210, UR20 ;  /* 0x00000014d22f7c20 */ /* 0x000fe20008400000 */
[----:B------:R-:W-:Y:S01]  /*b330*/  FMUL R209, R209, UR20 ;  /* 0x00000014d1d17c20 */ /* 0x000fe20008400000 */
[----:B------:R-:W-:Y:S01]  /*b340*/  @P6 STG.E desc[UR18][R32.64], R219 ;  /* 0x000000db20006986 */ /* 0x000fe2000c101912 */
[----:B------:R-:W-:-:S03]  /*b350*/  ISETP.GT.AND P6, PT, R0, 0x18, P1 ;  /* 0x000000180000780c */ /* 0x000fc60000fc4270 */
[----:B------:R0:W-:Y:S01]  /*b360*/  @P3 STG.E desc[UR18][R30.64+0x20], R39 ;  /* 0x000020271e003986 */ /* 0x0001e2000c101912 */
[----:B------:R-:W-:Y:S01]  /*b370*/  IADD3 R34, P3, R79, R30, RZ ;  /* 0x0000001e4f227210 */ /* 0x000fe20007f7e0ff */
[----:B------:R-:W-:Y:S01]  /*b380*/  FMUL R49, R208, UR20 ;  /* 0x00000014d0317c20 */ /* 0x000fe20008400000 */
[----:B------:R-:W-:Y:S01]  /*b390*/  FMUL R207, R207, UR20 ;  /* 0x00000014cfcf7c20 */ /* 0x000fe20008400000 */
[----:B------:R-:W-:Y:S01]  /*b3a0*/  FMUL R51, R206, UR20 ;  /* 0x00000014ce337c20 */ /* 0x000fe20008400000 */
[----:B------:R-:W-:Y:S01]  /*b3b0*/  FMUL R205, R205, UR20 ;  /* 0x00000014cdcd7c20 */ /* 0x000fe20008400000 */
[----:B---3--:R-:W-:Y:S01]  /*b3c0*/  IMAD.X R35, R3, 0x1, R31, P3 ;  /* 0x0000000103237824 */ /* 0x008fe200018e061f */
[----:B------:R-:W-:Y:S01]  /*b3d0*/  @P5 STG.E desc[UR18][R32.64+0x20], R217 ;  /* 0x000020d920005986 */ /* 0x000fe2000c101912 */
[C---:B------:R-:W-:Y:S02]  /*b3e0*/  ISETP.GT.AND P5, PT, R0.reuse, 0x19, P1 ;  /* 0x000000190000780c */ /* 0x040fe40000fa4270 */
[----:B------:R-:W-:Y:S01]  /*b3f0*/  ISETP.GT.AND P3, PT, R0, 0x18, P2 ;  /* 0x000000180000780c */ /* 0x000fe20001764270 */
[----:B------:R3:W-:Y:S01]  /*b400*/  @P6 STG.E desc[UR18][R34.64], R41 ;  /* 0x0000002922006986 */ /* 0x0007e2000c101912 */
[----:B------:R-:W-:Y:S01]  /*b410*/  IADD3 R36, P6, R79, R32, RZ ;  /* 0x000000204f247210 */ /* 0x000fe20007fde0ff */
[----:B------:R-:W-:Y:S01]  /*b420*/  FMUL R53, R204, UR20 ;  /* 0x00000014cc357c20 */ /* 0x000fe20008400000 */
[----:B------:R-:W-:Y:S01]  /*b430*/  FMUL R203, R203, UR20 ;  /* 0x00000014cbcb7c20 */ /* 0x000fe20008400000 */
[----:B------:R-:W-:Y:S01]  /*b440*/  FMUL R55, R202, UR20 ;  /* 0x00000014ca377c20 */ /* 0x000fe20008400000 */
[----:B------:R-:W-:Y:S01]  /*b450*/  FMUL R201, R201, UR20 ;  /* 0x00000014c9c97c20 */ /* 0x000fe20008400000 */
[----:B-1----:R-:W-:Y:S01]  /*b460*/  IMAD.X R37, R3, 0x1, R33, P6 ;  /* 0x0000000103257824 */ /* 0x002fe200030e0621 */
[----:B------:R-:W-:Y:S01]  /*b470*/  ISETP.GT.AND P6, PT, R0, 0x19, P2 ;  /* 0x000000190000780c */ /* 0x000fe200017c4270 */
[----:B------:R-:W-:Y:S01]  /*b480*/  FMUL R57, R200, UR20 ;  /* 0x00000014c8397c20 */ /* 0x000fe20008400000 */
        /* <DEDUP_REMOVED lines=10> */
[----:B0-----:R-:W-:Y:S01]  /*b530*/  IMAD.X R39, R3, 0x1, R35, P3 ;  /* 0x0000000103277824 */ /* 0x001fe200018e0623 */
[----:B------:R-:W-:Y:S01]  /*b540*/  @P6 STG.E desc[UR18][R36.64+0x20], R213 ;  /* 0x000020d524006986 */ /* 0x000fe2000c101912 */
[----:B------:R-:W-:-:S03]  /*b550*/  ISETP.GT.AND P6, PT, R0, 0x21, P1 ;  /* 0x000000210000780c */ /* 0x000fc60000fc4270 */
[----:B------:R0:W-:Y:S01]  /*b560*/  @P5 STG.E desc[UR18][R38.64], R45 ;  /* 0x0000002d26005986 */ /* 0x0001e2000c101912 */
[----:B------:R-:W-:Y:S02]  /*b570*/  IADD3 R40, P5, R79, R36, RZ ;  /* 0x000000244f287210 */ /* 0x000fe40007fbe0ff */
[C---:B------:R-:W-:Y:S01]  /*b580*/  ISETP.GT.AND P3, PT, R0.reuse, 0x20, P2 ;  /* 0x000000200000780c */ /* 0x040fe20001764270 */
[----:B------:R-:W4:Y:S02]  /*b590*/  LDL.LU R227, [R1+0x8] ;  /* 0x0000080001e37983 */ /* 0x000f240000300800 */
[----:B---3--:R-:W-:Y:S01]  /*b5a0*/  IMAD.X R41, R3, 0x1, R37, P5 ;  /* 0x0000000103297824 */ /* 0x008fe200028e0625 */
[C---:B------:R-:W-:Y:S01]  /*b5b0*/  ISETP.GT.AND P5, PT, R0.reuse, 0x21, P2 ;  /* 0x000000210000780c */ /* 0x040fe200017a4270 */
[----:B------:R-:W-:Y:S01]  /*b5c0*/  FMUL R193, R193, UR20 ;  /* 0x00000014c1c17c20 */ /* 0x000fe20008400000 */
[----:B------:R-:W3:Y:S04]  /*b5d0*/  LDL.LU R226, [R1+0x4] ;  /* 0x0000040001e27983 */ /* 0x000ee80000300800 */
[----:B------:R-:W-:Y:S01]  /*b5e0*/  @P6 STG.E desc[UR18][R40.64], R211 ;  /* 0x000000d328006986 */ /* 0x000fe2000c101912 */
[----:B------:R-:W-:-:S03]  /*b5f0*/  ISETP.GT.AND P6, PT, R0, 0x28, P1 ;  /* 0x000000280000780c */ /* 0x000fc60000fc4270 */
[----:B------:R0:W-:Y:S01]  /*b600*/  @P3 STG.E desc[UR18][R38.64+0x20], R47 ;  /* 0x0000202f26003986 */ /* 0x0001e2000c101912 */
[----:B------:R-:W-:Y:S01]  /*b610*/  IADD3 R42, P3, R79, R38, RZ ;  /* 0x000000264f2a7210 */ /* 0x000fe20007f7e0ff */
[----:B------:R-:W-:Y:S02]  /*b620*/  FMUL R65, R192, UR20 ;  /* 0x00000014c0417c20 */ /* 0x000fe40008400000 */
[----:B------:R-:W4:Y:S01]  /*b630*/  LDL.LU R225, [R1] ;  /* 0x0000000001e17983 */ /* 0x000f220000300800 */
[----:B-1----:R-:W-:-:S03]  /*b640*/  IADD3.X R43, R3, R39, RZ, P3, !PT ;  /* 0x00000027032b7210 */ /* 0x002fc60001ffe4ff */
        /* <DEDUP_REMOVED lines=9> */
[----:B0-----:R-:W-:Y:S01]  /*b6e0*/  IMAD.X R45, R3, 0x1, R41, P6 ;  /* 0x00000001032d7824 */ /* 0x001fe200030e0629 */
        /* <DEDUP_REMOVED lines=12> */
[----:B------:R-:W-:Y:S01]  /*b7b0*/  IMAD.X R47, R3, 0x1, R43, P3 ;  /* 0x00000001032f7824 */ /* 0x000fe200018e062b */
        /* <DEDUP_REMOVED lines=21> */
[----:B------:R-:W-:Y:S01]  /*b910*/  @P5 STG.E desc[UR18][R48.64+0x20], R201 ;  /* 0x000020c930005986 */ /* 0x000fe2000c101912 */
[----:B0-----:R-:W-:Y:S01]  /*b920*/  IMAD.X R51, R3, 0x1, R47, P3 ;  /* 0x0000000103337824 */ /* 0x001fe200018e062f */
[C---:B------:R-:W-:Y:S02]  /*b930*/  ISETP.GT.AND P5, PT, R0.reuse, 0x39, P1 ;  /* 0x000000390000780c */ /* 0x040fe40000fa4270 */
[----:B------:R-:W-:Y:S01]  /*b940*/  ISETP.GT.AND P3, PT, R0, 0x38, P2 ;  /* 0x000000380000780c */ /* 0x000fe20001764270 */
[----:B------:R-:W-:Y:S01]  /*b950*/  FMUL R89, R170, UR20 ;  /* 0x00000014aa597c20 */ /* 0x000fe20008400000 */
[----:B------:R0:W-:Y:S01]  /*b960*/  @P6 STG.E desc[UR18][R50.64], R57 ;  /* 0x0000003932006986 */ /* 0x0001e2000c101912 */
[----:B------:R-:W-:Y:S01]  /*b970*/  IADD3 R52, P6, R79, R48, RZ ;  /* 0x000000304f347210 */ /* 0x000fe20007fde0ff */
[----:B------:R-:W-:Y:S01]  /*b980*/  FMUL R169, R169, UR20 ;  /* 0x00000014a9a97c20 */ /* 0x000fe20008400000 */
[----:B------:R-:W-:Y:S01]  /*b990*/  FMUL R167, R167, UR20 ;  /* 0x00000014a7a77c20 */ /* 0x000fe20008400000 */
[----:B------:R-:W-:Y:S01]  /*b9a0*/  FMUL R165, R165, UR20 ;  /* 0x00000014a5a57c20 */ /* 0x000fe20008400000 */
[----:B------:R-:W-:Y:S01]  /*b9b0*/  IADD3.X R53, R3, R49, RZ, P6, !PT ;  /* 0x0000003103357210 */ /* 0x000fe200037fe4ff */
[----:B------:R-:W-:Y:S01]  /*b9c0*/  FMUL R163, R163, UR20 ;  /* 0x00000014a3a37c20 */ /* 0x000fe20008400000 */
[C---:B------:R-:W-:Y:S01]  /*b9d0*/  ISETP.GT.AND P6, PT, R0.reuse, 0x39, P2 ;  /* 0x000000390000780c */ /* 0x040fe200017c4270 */
        /* <DEDUP_REMOVED lines=10> */
[----:B-1----:R-:W-:Y:S01]  /*ba80*/  IMAD.X R55, R3, 0x1, R51, P3 ;  /* 0x0000000103377824 */ /* 0x002fe200018e0633 */
[----:B------:R-:W-:Y:S01]  /*ba90*/  @P6 STG.E desc[UR18][R52.64+0x20], R197 ;  /* 0x000020c534006986 */ /* 0x000fe2000c101912 */
[C---:B------:R-:W-:Y:S02]  /*baa0*/  ISETP.GT.AND P6, PT, R0.reuse, 0x41, P1 ;  /* 0x000000410000780c */ /* 0x040fe40000fc4270 */
[C---:B------:R-:W-:Y:S01]  /*bab0*/  ISETP.GT.AND P3, PT, R0.reuse, 0x40, P2 ;  /* 0x000000400000780c */ /* 0x040fe20001764270 */
[----:B------:R1:W-:Y:S01]  /*bac0*/  @P5 STG.E desc[UR18][R54.64], R61 ;  /* 0x0000003d36005986 */ /* 0x0003e2000c101912 */
[----:B------:R-:W-:Y:S01]  /*bad0*/  IADD3 R56, P5, R79, R52, RZ ;  /* 0x000000344f387210 */ /* 0x000fe20007fbe0ff */
[----:B------:R-:W-:Y:S01]  /*bae0*/  FMUL R19, R19, UR20 ;  /* 0x0000001413137c20 */ /* 0x000fe20008400000 */
[----:B------:R-:W-:Y:S01]  /*baf0*/  FMUL R17, R17, UR20 ;  /* 0x0000001411117c20 */ /* 0x000fe20008400000 */
[----:B------:R-:W-:Y:S01]  /*bb00*/  FMUL R15, R15, UR20 ;  /* 0x000000140f0f7c20 */ /* 0x000fe20008400000 */
[----:B------:R-:W-:Y:S01]  /*bb10*/  FMUL R13, R13, UR20 ;  /* 0x000000140d0d7c20 */ /* 0x000fe20008400000 */
[----:B0-----:R-:W-:Y:S01]  /*bb20*/  IMAD.X R57, R3, 0x1, R53, P5 ;  /* 0x0000000103397824 */ /* 0x001fe200028e0635 */
[C---:B------:R-:W-:Y:S01]  /*bb30*/  ISETP.GT.AND P5, PT, R0.reuse, 0x41, P2 ;  /* 0x000000410000780c */ /* 0x040fe200017a4270 */
[----:B------:R-:W-:Y:S01]  /*bb40*/  FMUL R11, R11, UR20 ;  /* 0x000000140b0b7c20 */ /* 0x000fe20008400000 */
[----:B------:R-:W-:Y:S01]  /*bb50*/  FMUL R9, R9, UR20 ;  /* 0x0000001409097c20 */ /* 0x000fe20008400000 */
[----:B------:R-:W3:Y:S04]  /*bb60*/  LDL.LU R222, [R1+0x18] ;  /* 0x0000180001de7983 */ /* 0x000ee80000300800 */
[----:B------:R-:W-:Y:S01]  /*bb70*/  @P6 STG.E desc[UR18][R56.64], R195 ;  /* 0x000000c338006986 */ /* 0x000fe2000c101912 */
[----:B------:R-:W-:-:S03]  /*bb80*/  ISETP.GT.AND P6, PT, R0, 0x48, P1 ;  /* 0x000000480000780c */ /* 0x000fc60000fc4270 */
[----:B------:R0:W-:Y:S01]  /*bb90*/  @P3 STG.E desc[UR18][R54.64+0x20], R63 ;  /* 0x0000203f36003986 */ /* 0x0001e2000c101912 */
[----:B------:R-:W-:-:S03]  /*bba0*/  IADD3 R58, P3, R79, R54, RZ ;  /* 0x000000364f3a7210 */ /* 0x000fc60007f7e0ff */
[----:B------:R-:W-:Y:S02]  /*bbb0*/  @P5 STG.E desc[UR18][R56.64+0x20], R193 ;  /* 0x000020c138005986 */ /* 0x000fe4000c101912 */
[----:B------:R-:W-:Y:S01]  /*bbc0*/  IMAD.X R59, R3, 0x1, R55, P3 ;  /* 0x00000001033b7824 */ /* 0x000fe200018e0637 */
[C---:B------:R-:W-:Y:S01]  /*bbd0*/  ISETP.GT.AND P5, PT, R0.reuse, 0x49, P1 ;  /* 0x000000490000780c */ /* 0x040fe20000fa4270 */
[----:B------:R-:W3:Y:S01]  /*bbe0*/  LDL.LU R223, [R1+0x14] ;  /* 0x0000140001df7983 */ /* 0x000ee20000300800 */
[----:B------:R-:W-:-:S03]  /*bbf0*/  ISETP.GT.AND P3, PT, R0, 0x48, P2 ;  /* 0x000000480000780c */ /* 0x000fc60001764270 */
[----:B------:R0:W-:Y:S01]  /*bc00*/  @P6 STG.E desc[UR18][R58.64], R65 ;  /* 0x000000413a006986 */ /* 0x0001e2000c101912 */
[----:B------:R-:W-:-:S03]  /*bc10*/  IADD3 R60, P6, R79, R56, RZ ;  /* 0x000000384f3c7210 */ /* 0x000fc60007fde0ff */
[----:B------:R-:W3:Y:S01]  /*bc20*/  LDL.LU R220, [R1+0x10] ;  /* 0x0000100001dc7983 */ /* 0x000ee20000300800 */
[----:B-1----:R-:W-:Y:S01]  /*bc30*/  IADD3.X R61, R3, R57, RZ, P6, !PT ;  /* 0x00000039033d7210 */ /* 0x002fe200037fe4ff */
[----:B------:R-:W-:Y:S01]  /*bc40*/  FMUL R7, R7, UR20 ;  /* 0x0000001407077c20 */ /* 0x000fe20008400000 */
[C---:B------:R-:W-:Y:S01]  /*bc50*/  ISETP.GT.AND P6, PT, R0.reuse, 0x49, P2 ;  /* 0x000000490000780c */ /* 0x040fe200017c4270 */
[----:B------:R-:W3:Y:S01]  /*bc60*/  LDL.LU R221, [R1+0x1c] ;  /* 0x00001c0001dd7983 */ /* 0x000ee20000300800 */
[----:B------:R-:W-:Y:S01]  /*bc70*/  FMUL R153, R153, UR20 ;  /* 0x0000001499997c20 */ /* 0x000fe20008400000 */
[----:B------:R-:W-:Y:S02]  /*bc80*/  FMUL R229, R229, UR20 ;  /* 0x00000014e5e57c20 */ /* 0x000fe40008400000 */
[----:B------:R-:W-:Y:S01]  /*bc90*/  @P5 STG.E desc[UR18][R60.64], R191 ;  /* 0x000000bf3c005986 */ /* 0x000fe2000c101912 */
[----:B------:R-:W-:-:S03]  /*bca0*/  ISETP.GT.AND P5, PT, R0, 0x50, P1 ;  /* 0x000000500000780c */ /* 0x000fc60000fa4270 */
[----:B------:R1:W-:Y:S01]  /*bcb0*/  @P3 STG.E desc[UR18][R58.64+0x20], R67 ;  /* 0x000020433a003986 */ /* 0x0003e2000c101912 */
[----:B------:R-:W-:-:S03]  /*bcc0*/  IADD3 R62, P3, R79, R58, RZ ;  /* 0x0000003a4f3e7210 */ /* 0x000fc60007f7e0ff */
[----:B------:R-:W-:Y:S01]  /*bcd0*/  @P6 STG.E desc[UR18][R60.64+0x20], R189 ;  /* 0x000020bd3c006986 */ /* 0x000fe2000c101912 */
[C---:B------:R-:W-:Y:S01]  /*bce0*/  ISETP.GT.AND P6, PT, R0.reuse, 0x51, P1 ;  /* 0x000000510000780c */ /* 0x040fe20000fc4270 */
[----:B0-----:R-:W-:Y:S01]  /*bcf0*/  IMAD.X R63, R3, 0x1, R59, P3 ;  /* 0x00000001033f7824 */ /* 0x001fe200018e063b */
[----:B------:R-:W-:Y:S01]  /*bd00*/  ISETP.GT.AND P3, PT, R0, 0x50, P2 ;  /* 0x000000500000780c */ /* 0x000fe20001764270 */
[----:B------:R-:W3:Y:S04]  /*bd10*/  LDL.LU R224, [R1+0x20] ;  /* 0x0000200001e07983 */ /* 0x000ee80000300800 */
[----:B------:R0:W-:Y:S01]  /*bd20*/  @P5 STG.E desc[UR18][R62.64], R69 ;  /* 0x000000453e005986 */ /* 0x0001e2000c101912 */
[----:B------:R-:W-:-:S05]  /*bd30*/  IADD3 R64, P5, R79, R60, RZ ;  /* 0x0000003c4f407210 */ /* 0x000fca0007fbe0ff */
[----:B------:R-:W-:Y:S01]  /*bd40*/  IMAD.X R65, R3, 0x1, R61, P5 ;  /* 0x0000000103417824 */ /* 0x000fe200028e063d */
[----:B------:R-:W-:-:S04]  /*bd50*/  ISETP.GT.AND P5, PT, R0, 0x51, P2 ;  /* 0x000000510000780c */ /* 0x000fc800017a4270 */
[----:B------:R-:W-:Y:S01]  /*bd60*/  @P6 STG.E desc[UR18][R64.64], R187 ;  /* 0x000000bb40006986 */ /* 0x000fe2000c101912 */
[----:B------:R-:W-:-:S03]  /*bd70*/  ISETP.GT.AND P6, PT, R0, 0x58, P1 ;  /* 0x000000580000780c */ /* 0x000fc60000fc4270 */
[----:B------:R2:W-:Y:S01]  /*bd80*/  @P3 STG.E desc[UR18][R62.64+0x20], R71 ;  /* 0x000020473e003986 */ /* 0x0005e2000c101912 */
[----:B------:R-:W-:-:S04]  /*bd90*/  IADD3 R66, P3, R79, R62, RZ ;  /* 0x0000003e4f427210 */ /* 0x000fc80007f7e0ff */
[----:B------:R-:W-:Y:S01]  /*bda0*/  @P5 STG.E desc[UR18][R64.64+0x20], R185 ;  /* 0x000020b940005986 */ /* 0x000fe2000c101912 */
[----:B-1----:R-:W-:Y:S01]  /*bdb0*/  IMAD.X R67, R3, 0x1, R63, P3 ;  /* 0x0000000103437824 */ /* 0x002fe200018e063f */
[C---:B------:R-:W-:Y:S02]  /*bdc0*/  ISETP.GT.AND P5, PT, R0.reuse, 0x59, P1 ;  /* 0x000000590000780c */ /* 0x040fe40000fa4270 */
[----:B------:R-:W-:Y:S02]  /*bdd0*/  ISETP.GT.AND P3, PT, R0, 0x58, P2 ;  /* 0x000000580000780c */ /* 0x000fe40001764270 */
[----:B------:R1:W-:Y:S01]  /*bde0*/  @P6 STG.E desc[UR18][R66.64], R73 ;  /* 0x0000004942006986 */ /* 0x0003e2000c101912 */
[----:B------:R-:W-:-:S04]  /*bdf0*/  IADD3 R68, P6, R79, R64, RZ ;  /* 0x000000404f447210 */ /* 0x000fc80007fde0ff */
[----:B0-----:R-:W-:Y:S02]  /*be00*/  IADD3.X R69, R3, R65, RZ, P6, !PT ;  /* 0x0000004103457210 */ /* 0x001fe400037fe4ff */
[----:B------:R-:W-:-:S03]  /*be10*/  ISETP.GT.AND P6, PT, R0, 0x59, P2 ;  /* 0x000000590000780c */ /* 0x000fc600017c4270 */
[----:B------:R-:W-:Y:S01]  /*be20*/  @P5 STG.E desc[UR18][R68.64], R183 ;  /* 0x000000b744005986 */ /* 0x000fe2000c101912 */
[----:B------:R-:W-:-:S03]  /*be30*/  ISETP.GT.AND P5, PT, R0, 0x60, P1 ;  /* 0x000000600000780c */ /* 0x000fc60000fa4270 */
[----:B------:R0:W-:Y:S01]  /*be40*/  @P3 STG.E desc[UR18][R66.64+0x20], R75 ;  /* 0x0000204b42003986 */ /* 0x0001e2000c101912 */
[----:B------:R-:W-:-:S05]  /*be50*/  IADD3 R70, P3, R79, R66, RZ ;  /* 0x000000424f467210 */ /* 0x000fca0007f7e0ff */
[----:B--2---:R-:W-:Y:S01]  /*be60*/  IMAD.X R71, R3, 0x1, R67, P3 ;  /* 0x0000000103477824 */ /* 0x004fe200018e0643 */
[----:B------:R-:W-:Y:S01]  /*be70*/  @P6 STG.E desc[UR18][R68.64+0x20], R181 ;  /* 0x000020b544006986 */ /* 0x000fe2000c101912 */
[C---:B------:R-:W-:Y:S02]  /*be80*/  ISETP.GT.AND P6, PT, R0.reuse, 0x61, P1 ;  /* 0x000000610000780c */ /* 0x040fe40000fc4270 */
[----:B------:R-:W-:Y:S01]  /*be90*/  ISETP.GT.AND P3, PT, R0, 0x60, P2 ;  /* 0x000000600000780c */ /* 0x000fe20001764270 */
[----:B------:R2:W-:Y:S01]  /*bea0*/  @P5 STG.E desc[UR18][R70.64], R77 ;  /* 0x0000004d46005986 */ /* 0x0005e2000c101912 */
[----:B------:R-:W-:-:S05]  /*beb0*/  IADD3 R72, P5, R79, R68, RZ ;  /* 0x000000444f487210 */ /* 0x000fca0007fbe0ff */
[----:B-1----:R-:W-:Y:S01]  /*bec0*/  IMAD.X R73, R3, 0x1, R69, P5 ;  /* 0x0000000103497824 */ /* 0x002fe200028e0645 */
[----:B------:R-:W-:-:S04]  /*bed0*/  ISETP.GT.AND P5, PT, R0, 0x61, P2 ;  /* 0x000000610000780c */ /* 0x000fc800017a4270 */
[----:B------:R-:W-:Y:S01]  /*bee0*/  @P6 STG.E desc[UR18][R72.64], R179 ;  /* 0x000000b348006986 */ /* 0x000fe2000c101912 */
[----:B------:R-:W-:-:S03]  /*bef0*/  ISETP.GT.AND P6, PT, R0, 0x68, P1 ;  /* 0x000000680000780c */ /* 0x000fc60000fc4270 */
[----:B------:R1:W-:Y:S01]  /*bf00*/  @P3 STG.E desc[UR18][R70.64+0x20], R81 ;  /* 0x0000205146003986 */ /* 0x0003e2000c101912 */
[----:B------:R-:W-:-:S04]  /*bf10*/  IADD3 R74, P3, R79, R70, RZ ;  /* 0x000000464f4a7210 */ /* 0x000fc80007f7e0ff */
[----:B------:R-:W-:Y:S01]  /*bf20*/  @P5 STG.E desc[UR18][R72.64+0x20], R177 ;  /* 0x000020b148005986 */ /* 0x000fe2000c101912 */
[----:B0-----:R-:W-:Y:S01]  /*bf30*/  IMAD.X R75, R3, 0x1, R71, P3 ;  /* 0x00000001034b7824 */ /* 0x001fe200018e0647 */
[C---:B------:R-:W-:Y:S02]  /*bf40*/  ISETP.GT.AND P5, PT, R0.reuse, 0x69, P1 ;  /* 0x000000690000780c */ /* 0x040fe40000fa4270 */
[----:B------:R-:W-:Y:S02]  /*bf50*/  ISETP.GT.AND P3, PT, R0, 0x68, P2 ;  /* 0x000000680000780c */ /* 0x000fe40001764270 */
[----:B------:R0:W-:Y:S01]  /*bf60*/  @P6 STG.E desc[UR18][R74.64], R83 ;  /* 0x000000534a006986 */ /* 0x0001e2000c101912 */
[----:B------:R-:W-:-:S04]  /*bf70*/  IADD3 R76, P6, R79, R72, RZ ;  /* 0x000000484f4c7210 */ /* 0x000fc80007fde0ff */
[----:B--2---:R-:W-:Y:S02]  /*bf80*/  IADD3.X R77, R3, R73, RZ, P6, !PT ;  /* 0x00000049034d7210 */ /* 0x004fe400037fe4ff */
[----:B------:R-:W-:-:S03]  /*bf90*/  ISETP.GT.AND P6, PT, R0, 0x69, P2 ;  /* 0x000000690000780c */ /* 0x000fc600017c4270 */
[----:B------:R-:W-:Y:S01]  /*bfa0*/  @P5 STG.E desc[UR18][R76.64], R175 ;  /* 0x000000af4c005986 */ /* 0x000fe2000c101912 */
[----:B------:R-:W-:-:S03]  /*bfb0*/  ISETP.GT.AND P5, PT, R0, 0x70, P1 ;  /* 0x000000700000780c */ /* 0x000fc60000fa4270 */
[----:B------:R-:W-:Y:S01]  /*bfc0*/  @P3 STG.E desc[UR18][R74.64+0x20], R85 ;  /* 0x000020554a003986 */ /* 0x000fe2000c101912 */
[----:B------:R-:W-:-:S05]  /*bfd0*/  IADD3 R80, P3, R79, R74, RZ ;  /* 0x0000004a4f507210 */ /* 0x000fca0007f7e0ff */
[----:B-1----:R-:W-:Y:S01]  /*bfe0*/  IMAD.X R81, R3, 0x1, R75, P3 ;  /* 0x0000000103517824 */ /* 0x002fe200018e064b */
[----:B------:R-:W-:Y:S01]  /*bff0*/  @P6 STG.E desc[UR18][R76.64+0x20], R173 ;  /* 0x000020ad4c006986 */ /* 0x000fe2000c101912 */
[C---:B------:R-:W-:Y:S02]  /*c000*/  ISETP.GT.AND P6, PT, R0.reuse, 0x71, P1 ;  /* 0x000000710000780c */ /* 0x040fe40000fc4270 */
[----:B------:R-:W-:Y:S01]  /*c010*/  ISETP.GT.AND P3, PT, R0, 0x70, P2 ;  /* 0x000000700000780c */ /* 0x000fe20001764270 */
[----:B------:R1:W-:Y:S01]  /*c020*/  @P5 STG.E desc[UR18][R80.64], R87 ;  /* 0x0000005750005986 */ /* 0x0003e2000c101912 */
[----:B------:R-:W-:-:S05]  /*c030*/  IADD3 R82, P5, R79, R76, RZ ;  /* 0x0000004c4f527210 */ /* 0x000fca0007fbe0ff */
[----:B0-----:R-:W-:Y:S01]  /*c040*/  IMAD.X R83, R3, 0x1, R77, P5 ;  /* 0x0000000103537824 */ /* 0x001fe200028e064d */
[----:B------:R-:W-:-:S04]  /*c050*/  ISETP.GT.AND P5, PT, R0, 0x71, P2 ;  /* 0x000000710000780c */ /* 0x000fc800017a4270 */
[----:B------:R-:W-:Y:S01]  /*c060*/  @P6 STG.E desc[UR18][R82.64], R171 ;  /* 0x000000ab52006986 */ /* 0x000fe2000c101912 */
[----:B------:R-:W-:Y:S01]  /*c070*/  IADD3 R84, P6, R79, R80, RZ ;  /* 0x000000504f547210 */ /* 0x000fe20007fde0ff */
[----:B-1----:R-:W-:Y:S02]  /*c080*/  FMUL R87, R168, UR20 ;  /* 0x00000014a8577c20 */ /* 0x002fe40008400000 */
[----:B------:R0:W-:Y:S01]  /*c090*/  @P3 STG.E desc[UR18][R80.64+0x20], R89 ;  /* 0x0000205950003986 */ /* 0x0001e2000c101912 */
[C---:B------:R-:W-:Y:S01]  /*c0a0*/  ISETP.GT.AND P3, PT, R0.reuse, 0x78, P1 ;  /* 0x000000780000780c */ /* 0x040fe20000f64270 */
[----:B------:R-:W-:Y:S01]  /*c0b0*/  IMAD.X R85, R3, 0x1, R81, P6 ;  /* 0x0000000103557824 */ /* 0x000fe200030e0651 */
[C---:B------:R-:W-:Y:S02]  /*c0c0*/  ISETP.GT.AND P1, PT, R0.reuse, 0x79, P1 ;  /* 0x000000790000780c */ /* 0x040fe40000f24270 */
[----:B------:R-:W-:Y:S01]  /*c0d0*/  IADD3 R78, P6, R79, R82, RZ ;  /* 0x000000524f4e7210 */ /* 0x000fe20007fde0ff */
[----:B------:R-:W-:Y:S01]  /*c0e0*/  @P5 STG.E desc[UR18][R82.64+0x20], R169 ;  /* 0x000020a952005986 */ /* 0x000fe2000c101912 */
[----:B------:R-:W-:-:S02]  /*c0f0*/  ISETP.GT.AND P5, PT, R0, 0x78, P2 ;  /* 0x000000780000780c */ /* 0x000fc400017a4270 */
[----:B------:R-:W-:Y:S01]  /*c100*/  IADD3.X R79, R3, R83, RZ, P6, !PT ;  /* 0x00000053034f7210 */ /* 0x000fe200037fe4ff */
[----:B------:R-:W-:Y:S01]  /*c110*/  FMUL R3, R166, UR20 ;  /* 0x00000014a6037c20 */ /* 0x000fe20008400000 */
[----:B------:R-:W-:Y:S01]  /*c120*/  ISETP.GT.AND P2, PT, R0, 0x79, P2 ;  /* 0x000000790000780c */ /* 0x000fe20001744270 */
[----:B0-----:R-:W-:Y:S02]  /*c130*/  FMUL R89, R162, UR20 ;  /* 0x00000014a2597c20 */ /* 0x001fe40008400000 */
[----:B------:R0:W-:Y:S01]  /*c140*/  @P3 STG.E desc[UR18][R84.64], R87 ;  /* 0x0000005754003986 */ /* 0x0001e2000c101912 */
[----:B------:R-:W-:-:S03]  /*c150*/  ISETP.GT.AND P3, PT, R2, 0x80, PT ;  /* 0x000000800200780c */ /* 0x000fc60003f64270 */
[----:B------:R-:W-:Y:S01]  /*c160*/  @P1 STG.E desc[UR18][R78.64], R167 ;  /* 0x000000a74e001986 */ /* 0x000fe2000c101912 */
[C---:B------:R-:W-:Y:S02]  /*c170*/  ISETP.GT.AND P6, PT, R0.reuse, RZ, P3 ;  /* 0x000000ff0000720c */ /* 0x040fe40001fc4270 */
[----:B------:R-:W-:Y:S01]  /*c180*/  ISETP.GT.AND P1, PT, R0, 0x1, P3 ;  /* 0x000000010000780c */ /* 0x000fe20001f24270 */
[----:B------:R1:W-:Y:S01]  /*c190*/  @P5 STG.E desc[UR18][R84.64+0x20], R3 ;  /* 0x0000200354005986 */ /* 0x0003e2000c101912 */
[----:B------:R-:W-:Y:S01]  /*c1a0*/  ISETP.GT.AND P5, PT, R2, 0x88, PT ;  /* 0x000000880200780c */ /* 0x000fe20003fa4270 */
[----:B0-----:R-:W-:Y:S02]  /*c1b0*/  FMUL R87, R164, UR20 ;  /* 0x00000014a4577c20 */ /* 0x001fe40008400000 */
[----:B------:R-:W-:Y:S01]  /*c1c0*/  @P2 STG.E desc[UR18][R78.64+0x20], R165 ;  /* 0x000020a54e002986 */ /* 0x000fe2000c101912 */
[----:B------:R-:W-:-:S05]  /*c1d0*/  ISETP.GT.AND P2, PT, R0, RZ, P5 ;  /* 0x000000ff0000720c */ /* 0x000fca0002f44270 */
[----:B------:R0:W-:Y:S01]  /*c1e0*/  @P6 STG.E desc[UR18][R4.64+0x200], R87 ;  /* 0x0002005704006986 */ /* 0x0001e2000c101912 */
[----:B------:R-:W-:Y:S01]  /*c1f0*/  ISETP.GT.AND P6, PT, R0, 0x1, P5 ;  /* 0x000000010000780c */ /* 0x000fe20002fc4270 */
[----:B-1----:R-:W-:Y:S02]  /*c200*/  FMUL R3, R160, UR20 ;  /* 0x00000014a0037c20 */ /* 0x002fe40008400000 */
[----:B------:R-:W-:Y:S01]  /*c210*/  @P1 STG.E desc[UR18][R24.64+0x200], R163 ;  /* 0x000200a318001986 */ /* 0x000fe2000c101912 */
[----:B------:R-:W-:-:S03]  /*c220*/  ISETP.GT.AND P1, PT, R0, 0x8, P3 ;  /* 0x000000080000780c */ /* 0x000fc60001f24270 */
[----:B------:R1:W-:Y:S01]  /*c230*/  @P2 STG.E desc[UR18][R4.64+0x220], R89 ;  /* 0x0002205904002986 */ /* 0x0003e2000c101912 */
[----:B------:R-:W-:Y:S01]  /*c240*/  ISETP.GT.AND P2, PT, R0, 0x9, P3 ;  /* 0x000000090000780c */ /* 0x000fe20001f44270 */
[----:B0-----:R-:W-:-:S04]  /*c250*/  FMUL R87, R158, UR20 ;  /* 0x000000149e577c20 */ /* 0x001fc80008400000 */
[----:B------:R0:W-:Y:S01]  /*c260*/  @P6 STG.E desc[UR18][R24.64+0x220], R161 ;  /* 0x000220a118006986 */ /* 0x0001e2000c101912 */
[----:B------:R-:W-:-:S03]  /*c270*/  ISETP.GT.AND P6, PT, R0, 0x8, P5 ;  /* 0x000000080000780c */ /* 0x000fc60002fc4270 */
[----:B------:R2:W-:Y:S01]  /*c280*/  @P1 STG.E desc[UR18][R26.64+0x200], R3 ;  /* 0x000200031a001986 */ /* 0x0005e2000c101912 */
[----:B------:R-:W-:Y:S01]  /*c290*/  ISETP.GT.AND P1, PT, R0, 0x9, P5 ;  /* 0x000000090000780c */ /* 0x000fe20002f24270 */
[----:B-1----:R-:W-:Y:S02]  /*c2a0*/  FMUL R5, R154, UR20 ;  /* 0x000000149a057c20 */ /* 0x002fe40008400000 */
[----:B------:R-:W-:Y:S01]  /*c2b0*/  @P2 STG.E desc[UR18][R28.64+0x200], R159 ;  /* 0x0002009f1c002986 */ /* 0x000fe2000c101912 */
[----:B------:R-:W-:Y:S01]  /*c2c0*/  ISETP.GT.AND P2, PT, R0, 0x10, P3 ;  /* 0x000000100000780c */ /* 0x000fe20001f44270 */
[----:B0-----:R-:W-:-:S04]  /*c2d0*/  FMUL R25, R22, UR20 ;  /* 0x0000001416197c20 */ /* 0x001fc80008400000 */
[----:B------:R-:W-:Y:S01]  /*c2e0*/  @P6 STG.E desc[UR18][R26.64+0x220], R87 ;  /* 0x000220571a006986 */ /* 0x000fe2000c101912 */
[----:B------:R-:W-:Y:S01]  /*c2f0*/  ISETP.GT.AND P6, PT, R0, 0x11, P3 ;  /* 0x000000110000780c */ /* 0x000fe20001fc4270 */
[----:B--2---:R-:W-:Y:S02]  /*c300*/  FMUL R3, R156, UR20 ;  /* 0x000000149c037c20 */ /* 0x004fe40008400000 */
[----:B------:R-:W-:Y:S01]  /*c310*/  @P1 STG.E desc[UR18][R28.64+0x220], R157 ;  /* 0x0002209d1c001986 */ /* 0x000fe2000c101912 */
[----:B------:R-:W-:-:S03]  /*c320*/  ISETP.GT.AND P1, PT, R0, 0x10, P5 ;  /* 0x000000100000780c */ /* 0x000fc60002f24270 */
[----:B------:R0:W-:Y:S01]  /*c330*/  @P2 STG.E desc[UR18][R30.64+0x200], R3 ;  /* 0x000200031e002986 */ /* 0x0001e2000c101912 */
[----:B------:R-:W-:-:S05]  /*c340*/  ISETP.GT.AND P2, PT, R0, 0x11, P5 ;  /* 0x000000110000780c */ /* 0x000fca0002f44270 */
[----:B------:R-:W-:Y:S01]  /*c350*/  @P6 STG.E desc[UR18][R32.64+0x200], R155 ;  /* 0x0002009b20006986 */ /* 0x000fe2000c101912 */
[----:B------:R-:W-:-:S03]  /*c360*/  ISETP.GT.AND P6, PT, R0, 0x18, P3 ;  /* 0x000000180000780c */ /* 0x000fc60001fc4270 */
[----:B------:R1:W-:Y:S01]  /*c370*/  @P1 STG.E desc[UR18][R30.64+0x220], R5 ;  /* 0x000220051e001986 */ /* 0x0003e2000c101912 */
[----:B------:R-:W-:Y:S01]  /*c380*/  ISETP.GT.AND P1, PT, R0, 0x19, P3 ;  /* 0x000000190000780c */ /* 0x000fe20001f24270 */
[----:B0-----:R-:W-:Y:S02]  /*c390*/  FMUL R3, R20, UR20 ;  /* 0x0000001414037c20 */ /* 0x001fe40008400000 */
[----:B------:R-:W-:Y:S01]  /*c3a0*/  @P2 STG.E desc[UR18][R32.64+0x220], R23 ;  /* 0x0002201720002986 */ /* 0x000fe2000c101912 */
[----:B------:R-:W-:-:S05]  /*c3b0*/  ISETP.GT.AND P2, PT, R0, 0x18, P5 ;  /* 0x000000180000780c */ /* 0x000fca0002f44270 */
[----:B------:R-:W-:Y:S01]  /*c3c0*/  @P6 STG.E desc[UR18][R34.64+0x200], R25 ;  /* 0x0002001922006986 */ /* 0x000fe2000c101912 */
[----:B------:R-:W-:Y:S01]  /*c3d0*/  ISETP.GT.AND P6, PT, R0, 0x19, P5 ;  /* 0x000000190000780c */ /* 0x000fe20002fc4270 */
[----:B-1----:R-:W-:Y:S02]  /*c3e0*/  FMUL R5, R18, UR20 ;  /* 0x0000001412057c20 */ /* 0x002fe40008400000 */
[----:B------:R0:W-:Y:S01]  /*c3f0*/  @P1 STG.E desc[UR18][R36.64+0x200], R21 ;  /* 0x0002001524001986 */ /* 0x0001e2000c101912 */
[----:B------:R-:W-:-:S03]  /*c400*/  ISETP.GT.AND P1, PT, R0, 0x20, P3 ;  /* 0x000000200000780c */ /* 0x000fc60001f24270 */
[----:B------:R1:W-:Y:S01]  /*c410*/  @P2 STG.E desc[UR18][R34.64+0x220], R3 ;  /* 0x0002200322002986 */ /* 0x0003e2000c101912 */
[----:B------:R-:W-:-:S05]  /*c420*/  ISETP.GT.AND P2, PT, R0, 0x21, P3 ;  /* 0x000000210000780c */ /* 0x000fca0001f44270 */
[----:B------:R-:W-:Y:S01]  /*c430*/  @P6 STG.E desc[UR18][R36.64+0x220], R19 ;  /* 0x0002201324006986 */ /* 0x000fe2000c101912 */
[----:B------:R-:W-:Y:S01]  /*c440*/  ISETP.GT.AND P6, PT, R0, 0x20, P5 ;  /* 0x000000200000780c */ /* 0x000fe20002fc4270 */
[----:B0-----:R-:W-:Y:S02]  /*c450*/  FMUL R21, R16, UR20 ;  /* 0x0000001410157c20 */ /* 0x001fe40008400000 */
[----:B------:R0:W-:Y:S01]  /*c460*/  @P1 STG.E desc[UR18][R38.64+0x200], R5 ;  /* 0x0002000526001986 */ /* 0x0001e2000c101912 */
[----:B------:R-:W-:Y:S01]  /*c470*/  ISETP.GT.AND P1, PT, R0, 0x21, P5 ;  /* 0x000000210000780c */ /* 0x000fe20002f24270 */
[----:B-1----:R-:W-:Y:S02]  /*c480*/  FMUL R3, R14, UR20 ;  /* 0x000000140e037c20 */ /* 0x002fe40008400000 */
[----:B------:R-:W-:Y:S01]  /*c490*/  @P2 STG.E desc[UR18][R40.64+0x200], R17 ;  /* 0x0002001128002986 */ /* 0x000fe2000c101912 */
[----:B------:R-:W-:-:S05]  /*c4a0*/  ISETP.GT.AND P2, PT, R0, 0x28, P3 ;  /* 0x000000280000780c */ /* 0x000fca0001f44270 */
[----:B------:R-:W-:Y:S01]  /*c4b0*/  @P6 STG.E desc[UR18][R38.64+0x220], R21 ;  /* 0x0002201526006986 */ /* 0x000fe2000c101912 */
[----:B------:R-:W-:Y:S01]  /*c4c0*/  ISETP.GT.AND P6, PT, R0, 0x29, P3 ;  /* 0x000000290000780c */ /* 0x000fe20001fc4270 */
[----:B0-----:R-:W-:Y:S02]  /*c4d0*/  FMUL R5, R12, UR20 ;  /* 0x000000140c057c20 */ /* 0x001fe40008400000 */
        /* <DEDUP_REMOVED lines=19> */
[----:B------:R1:W-:Y:S01]  /*c610*/  @P6 STG.E desc[UR18][R48.64+0x220], R7 ;  /* 0x0002200730006986 */ /* 0x0003e2000c101912 */
[----:B------:R-:W-:-:S03]  /*c620*/  ISETP.GT.AND P6, PT, R0, 0x38, P5 ;  /* 0x000000380000780c */ /* 0x000fc60002fc4270 */
[----:B------:R3:W-:Y:S01]  /*c630*/  @P1 STG.E desc[UR18][R50.64+0x200], R5 ;  /* 0x0002000532001986 */ /* 0x0007e2000c101912 */
[----:B0-----:R-:W-:Y:S01]  /*c640*/  FMUL R9, R6, UR20 ;  /* 0x0000001406097c20 */ /* 0x001fe20008400000 */
[----:B------:R-:W-:Y:S01]  /*c650*/  ISETP.GT.AND P1, PT, R0, 0x39, P5 ;  /* 0x000000390000780c */ /* 0x000fe20002f24270 */
[----:B----4-:R-:W-:Y:S02]  /*c660*/  FMUL R3, R225, UR20 ;  /* 0x00000014e1037c20 */ /* 0x010fe40008400000 */
[----:B------:R-:W2:Y:S01]  /*c670*/  LDL.LU R225, [R1+0x24] ;  /* 0x0000240001e17983 */ /* 0x000ea20000300800 */
[----:B-1----:R-:W-:-:S03]  /*c680*/  FMUL R7, R227, UR20 ;  /* 0x00000014e3077c20 */ /* 0x002fc60008400000 */
[----:B------:R-:W-:Y:S01]  /*c690*/  @P2 STG.E desc[UR18][R52.64+0x200], R153 ;  /* 0x0002009934002986 */ /* 0x000fe2000c101912 */
[----:B------:R-:W-:Y:S01]  /*c6a0*/  ISETP.GT.AND P2, PT, R0, 0x40, P3 ;  /* 0x000000400000780c */ /* 0x000fe20001f44270 */
[----:B---3--:R-:W-:Y:S02]  /*c6b0*/  FMUL R5, R226, UR20 ;  /* 0x00000014e2057c20 */ /* 0x008fe40008400000 */
[----:B------:R-:W3:Y:S04]  /*c6c0*/  LDL.LU R226, [R1+0x28] ;  /* 0x0000280001e27983 */ /* 0x000ee80000300800 */
[----:B------:R-:W4:Y:S04]  /*c6d0*/  LDL.LU R227, [R1+0x2c] ;  /* 0x00002c0001e37983 */ /* 0x000f280000300800 */
[----:B------:R-:W4:Y:S04]  /*c6e0*/  LDL.LU R6, [R1+0x30] ;  /* 0x0000300001067983 */ /* 0x000f280000300800 */
[----:B------:R-:W-:Y:S01]  /*c6f0*/  @P6 STG.E desc[UR18][R50.64+0x220], R229 ;  /* 0x000220e532006986 */ /* 0x000fe2000c101912 */
[----:B------:R-:W-:-:S03]  /*c700*/  ISETP.GT.AND P6, PT, R0, 0x41, P3 ;  /* 0x000000410000780c */ /* 0x000fc60001fc4270 */
[----:B------:R0:W-:Y:S01]  /*c710*/  @P1 STG.E desc[UR18][R52.64+0x220], R3 ;  /* 0x0002200334001986 */ /* 0x0001e2000c101912 */
[----:B------:R-:W-:-:S03]  /*c720*/  ISETP.GT.AND P1, PT, R0, 0x40, P5 ;  /* 0x000000400000780c */ /* 0x000fc60002f24270 */
[----:B------:R1:W-:Y:S01]  /*c730*/  @P2 STG.E desc[UR18][R54.64+0x200], R5 ;  /* 0x0002000536002986 */ /* 0x0003e2000c101912 */
[----:B------:R-:W-:Y:S01]  /*c740*/  ISETP.GT.AND P2, PT, R0, 0x41, P5 ;  /* 0x000000410000780c */ /* 0x000fe20002f44270 */
[----:B------:R-:W-:-:S04]  /*c750*/  FMUL R11, R223, UR20 ;  /* 0x00000014df0b7c20 */ /* 0x000fc80008400000 */
[----:B------:R1:W-:Y:S01]  /*c760*/  @P6 STG.E desc[UR18][R56.64+0x200], R7 ;  /* 0x0002000738006986 */ /* 0x0003e2000c101912 */
[----:B0-----:R-:W-:Y:S01]  /*c770*/  FMUL R3, R220, UR20 ;  /* 0x00000014dc037c20 */ /* 0x001fe20008400000 */
[----:B------:R-:W-:Y:S02]  /*c780*/  ISETP.GT.AND P6, PT, R0, 0x48, P3 ;  /* 0x000000480000780c */ /* 0x000fe40001fc4270 */
[----:B------:R-:W4:Y:S01]  /*c790*/  LDL.LU R220, [R1+0x34] ;  /* 0x0000340001dc7983 */ /* 0x000f220000300800 */
[----:B-1----:R-:W-:-:S03]  /*c7a0*/  FMUL R5, R222, UR20 ;  /* 0x00000014de057c20 */ /* 0x002fc60008400000 */
[----:B------:R0:W-:Y:S01]  /*c7b0*/  @P1 STG.E desc[UR18][R54.64+0x220], R9 ;  /* 0x0002200936001986 */ /* 0x0001e2000c101912 */
[----:B------:R-:W-:-:S03]  /*c7c0*/  ISETP.GT.AND P1, PT, R0, 0x49, P3 ;  /* 0x000000490000780c */ /* 0x000fc60001f24270 */
[----:B------:R-:W4:Y:S04]  /*c7d0*/  LDL.LU R223, [R1+0x38] ;  /* 0x0000380001df7983 */ /* 0x000f280000300800 */
[----:B------:R2:W-:Y:S01]  /*c7e0*/  @P2 STG.E desc[UR18][R56.64+0x220], R3 ;  /* 0x0002200338002986 */ /* 0x0005e2000c101912 */
[----:B------:R-:W-:-:S03]  /*c7f0*/  ISETP.GT.AND P2, PT, R0, 0x48, P5 ;  /* 0x000000480000780c */ /* 0x000fc60002f44270 */
[----:B------:R-:W4:Y:S01]  /*c800*/  LDL.LU R222, [R1+0x3c] ;  /* 0x00003c0001de7983 */ /* 0x000f220000300800 */
[----:B------:R-:W-:Y:S01]  /*c810*/  FMUL R7, R221, UR20 ;  /* 0x00000014dd077c20 */ /* 0x000fe20008400000 */
[----:B0-----:R-:W-:Y:S02]  /*c820*/  FMUL R9, R224, UR20 ;  /* 0x00000014e0097c20 */ /* 0x001fe40008400000 */
[----:B------:R-:W-:Y:S04]  /*c830*/  @P6 STG.E desc[UR18][R58.64+0x200], R11 ;  /* 0x0002000b3a006986 */ /* 0x000fe8000c101912 */
[----:B------:R3:W-:Y:S04]  /*c840*/  @P1 STG.E desc[UR18][R60.64+0x200], R5 ;  /* 0x000200053c001986 */ /* 0x0007e8000c101912 */
[----:B------:R-:W4:Y:S04]  /*c850*/  LDL.LU R224, [R1+0x40] ;  /* 0x0000400001e07983 */ /* 0x000f280000300800 */
[----:B------:R0:W-:Y:S01]  /*c860*/  @P2 STG.E desc[UR18][R58.64+0x220], R7 ;  /* 0x000220073a002986 */ /* 0x0001e2000c101912 */
[----:B--2---:R-:W-:-:S03]  /*c870*/  FMUL R3, R225, UR20 ;  /* 0x00000014e1037c20 */ /* 0x004fc60008400000 */
[----:B------:R-:W2:Y:S01]  /*c880*/  LDL.LU R225, [R1+0x44] ;  /* 0x0000440001e17983 */ /* 0x000ea20000300800 */
[----:B---3--:R-:W-:-:S03]  /*c890*/  FMUL R5, R226, UR20 ;  /* 0x00000014e2057c20 */ /* 0x008fc60008400000 */
[----:B------:R-:W3:Y:S01]  /*c8a0*/  LDL.LU R226, [R1+0x48] ;  /* 0x0000480001e27983 */ /* 0x000ee20000300800 */
[----:B----4-:R-:W-:-:S03]  /*c8b0*/  FMUL R11, R227, UR20 ;  /* 0x00000014e30b7c20 */ /* 0x010fc60008400000 */
[----:B------:R-:W4:Y:S01]  /*c8c0*/  LDL.LU R227, [R1+0x4c] ;  /* 0x00004c0001e37983 */ /* 0x000f220000300800 */
[----:B0-----:R-:W-:-:S03]  /*c8d0*/  FMUL R7, R6, UR20 ;  /* 0x0000001406077c20 */ /* 0x001fc60008400000 */
[----:B------:R-:W4:Y:S01]  /*c8e0*/  LDL.LU R6, [R1+0x50] ;  /* 0x0000500001067983 */ /* 0x000f220000300800 */
[C---:B------:R-:W-:Y:S02]  /*c8f0*/  ISETP.GT.AND P6, PT, R0.reuse, 0x49, P5 ;  /* 0x000000490000780c */ /* 0x040fe40002fc4270 */
[C---:B------:R-:W-:Y:S01]  /*c900*/  ISETP.GT.AND P1, PT, R0.reuse, 0x50, P3 ;  /* 0x000000500000780c */ /* 0x040fe20001f24270 */
[----:B------:R-:W4:Y:S01]  /*c910*/  LDL.LU R216, [R1+0x54] ;  /* 0x0000540001d87983 */ /* 0x000f220000300800 */
[----:B------:R-:W-:-:S03]  /*c920*/  ISETP.GT.AND P2, PT, R0, 0x51, P3 ;  /* 0x000000510000780c */ /* 0x000fc60001f44270 */
[----:B------:R-:W4:Y:S04]  /*c930*/  LDL.LU R219, [R1+0x58] ;  /* 0x0000580001db7983 */ /* 0x000f280000300800 */
[----:B------:R-:W4:Y:S04]  /*c940*/  LDL.LU R218, [R1+0x5c] ;  /* 0x00005c0001da7983 */ /* 0x000f280000300800 */
[----:B------:R0:W-:Y:S01]  /*c950*/  @P6 STG.E desc[UR18][R60.64+0x220], R9 ;  /* 0x000220093c006986 */ /* 0x0001e2000c101912 */
[----:B------:R-:W-:-:S03]  /*c960*/  ISETP.GT.AND P6, PT, R0, 0x50, P5 ;  /* 0x000000500000780c */ /* 0x000fc60002fc4270 */
[----:B------:R1:W-:Y:S01]  /*c970*/  @P1 STG.E desc[UR18][R62.64+0x200], R3 ;  /* 0x000200033e001986 */ /* 0x0003e2000c101912 */
[----:B------:R-:W-:-:S03]  /*c980*/  ISETP.GT.AND P1, PT, R0, 0x51, P5 ;  /* 0x000000510000780c */ /* 0x000fc60002f24270 */
[----:B------:R-:W4:Y:S04]  /*c990*/  LDL.LU R221, [R1+0x60] ;  /* 0x0000600001dd7983 */ /* 0x000f280000300800 */
[----:B------:R1:W-:Y:S01]  /*c9a0*/  @P2 STG.E desc[UR18][R64.64+0x200], R5 ;  /* 0x0002000540002986 */ /* 0x0003e2000c101912 */
[----:B0-----:R-:W-:Y:S01]  /*c9b0*/  FMUL R9, R223, UR20 ;  /* 0x00000014df097c20 */ /* 0x001fe20008400000 */
[----:B------:R-:W-:Y:S01]  /*c9c0*/  ISETP.GT.AND P2, PT, R0, 0x58, P3 ;  /* 0x000000580000780c */ /* 0x000fe20001f44270 */
[----:B-1----:R-:W-:Y:S01]  /*c9d0*/  FMUL R3, R220, UR20 ;  /* 0x00000014dc037c20 */ /* 0x002fe20008400000 */
[----:B------:R-:W-:Y:S01]  /*c9e0*/  @P6 STG.E desc[UR18][R62.64+0x220], R11 ;  /* 0x0002200b3e006986 */ /* 0x000fe2000c101912 */
[----:B------:R-:W-:-:S03]  /*c9f0*/  ISETP.GT.AND P6, PT, R0, 0x59, P3 ;  /* 0x000000590000780c */ /* 0x000fc60001fc4270 */
[----:B------:R-:W4:Y:S04]  /*ca00*/  LDL.LU R220, [R1+0x64] ;  /* 0x0000640001dc7983 */ /* 0x000f280000300800 */
[----:B------:R-:W4:Y:S01]  /*ca10*/  LDL.LU R223, [R1+0x68] ;  /* 0x0000680001df7983 */ /* 0x000f220000300800 */
[----:B------:R-:W-:-:S03]  /*ca20*/  FMUL R5, R222, UR20 ;  /* 0x00000014de057c20 */ /* 0x000fc60008400000 */
[----:B------:R0:W-:Y:S01]  /*ca30*/  @P1 STG.E desc[UR18][R64.64+0x220], R7 ;  /* 0x0002200740001986 */ /* 0x0001e2000c101912 */
[----:B------:R-:W-:-:S03]  /*ca40*/  ISETP.GT.AND P1, PT, R0, 0x58, P5 ;  /* 0x000000580000780c */ /* 0x000fc60002f24270 */
[----:B------:R-:W4:Y:S04]  /*ca50*/  LDL.LU R222, [R1+0x6c] ;  /* 0x00006c0001de7983 */ /* 0x000f280000300800 */
[----:B------:R3:W-:Y:S01]  /*ca60*/  @P2 STG.E desc[UR18][R66.64+0x200], R3 ;  /* 0x0002000342002986 */ /* 0x0007e2000c101912 */
[----:B0-----:R-:W-:-:S03]  /*ca70*/  FMUL R7, R224, UR20 ;  /* 0x00000014e0077c20 */ /* 0x001fc60008400000 */
[----:B------:R-:W-:Y:S04]  /*ca80*/  @P6 STG.E desc[UR18][R68.64+0x200], R9 ;  /* 0x0002000944006986 */ /* 0x000fe8000c101912 */
        /* <DEDUP_REMOVED lines=8> */
[----:B------:R-:W-:-:S03]  /*cb10*/  FMUL R9, R6, UR20 ;  /* 0x0000001406097c20 */ /* 0x000fc60008400000 */
[----:B------:R-:W4:Y:S01]  /*cb20*/  LDL.LU R6, [R1+0x90] ;  /* 0x0000900001067983 */ /* 0x000f220000300800 */
[C---:B------:R-:W-:Y:S02]  /*cb30*/  ISETP.GT.AND P2, PT, R0.reuse, 0x59, P5 ;  /* 0x000000590000780c */ /* 0x040fe40002f44270 */
[C---:B------:R-:W-:Y:S02]  /*cb40*/  ISETP.GT.AND P6, PT, R0.reuse, 0x60, P3 ;  /* 0x000000600000780c */ /* 0x040fe40001fc4270 */
[----:B------:R-:W-:-:S09]  /*cb50*/  ISETP.GT.AND P1, PT, R0, 0x61, P3 ;  /* 0x000000610000780c */ /* 0x000fd20001f24270 */
[----:B------:R-:W-:Y:S01]  /*cb60*/  @P2 STG.E desc[UR18][R68.64+0x220], R7 ;  /* 0x0002200744002986 */ /* 0x000fe2000c101912 */
[----:B------:R-:W-:-:S03]  /*cb70*/  ISETP.GT.AND P2, PT, R0, 0x60, P5 ;  /* 0x000000600000780c */ /* 0x000fc60002f44270 */
[----:B------:R-:W-:Y:S01]  /*cb80*/  @P6 STG.E desc[UR18][R70.64+0x200], R11 ;  /* 0x0002000b46006986 */ /* 0x000fe2000c101912 */
[----:B------:R-:W-:-:S03]  /*cb90*/  ISETP.GT.AND P6, PT, R0, 0x61, P5 ;  /* 0x000000610000780c */ /* 0x000fc60002fc4270 */
[----:B------:R0:W-:Y:S01]  /*cba0*/  @P1 STG.E desc[UR18][R72.64+0x200], R3 ;  /* 0x0002000348001986 */ /* 0x0001e2000c101912 */
[----:B------:R-:W-:Y:S01]  /*cbb0*/  ISETP.GT.AND P1, PT, R0, 0x68, P3 ;  /* 0x000000680000780c */ /* 0x000fe20001f24270 */
[----:B------:R-:W-:-:S04]  /*cbc0*/  FMUL R13, R216, UR20 ;  /* 0x00000014d80d7c20 */ /* 0x000fc80008400000 */
[----:B------:R1:W-:Y:S01]  /*cbd0*/  @P2 STG.E desc[UR18][R70.64+0x220], R5 ;  /* 0x0002200546002986 */ /* 0x0003e2000c101912 */
[----:B------:R-:W-:-:S03]  /*cbe0*/  ISETP.GT.AND P2, PT, R0, 0x69, P3 ;  /* 0x000000690000780c */ /* 0x000fc60001f44270 */
[----:B------:R1:W-:Y:S01]  /*cbf0*/  @P6 STG.E desc[UR18][R72.64+0x220], R9 ;  /* 0x0002200948006986 */ /* 0x0003e2000c101912 */
[----:B------:R-:W-:-:S03]  /*cc00*/  ISETP.GT.AND P6, PT, R0, 0x68, P5 ;  /* 0x000000680000780c */ /* 0x000fc60002fc4270 */
[----:B------:R1:W-:Y:S01]  /*cc10*/  @P1 STG.E desc[UR18][R74.64+0x200], R13 ;  /* 0x0002000d4a001986 */ /* 0x0003e2000c101912 */
[----:B------:R-:W-:Y:S01]  /*cc20*/  ISETP.GT.AND P1, PT, R0, 0x69, P5 ;  /* 0x000000690000780c */ /* 0x000fe20002f24270 */
[----:B0-----:R-:W-:Y:S01]  /*cc30*/  FMUL R3, R219, UR20 ;  /* 0x00000014db037c20 */ /* 0x001fe20008400000 */
[----:B------:R-:W-:Y:S01]  /*cc40*/  FMUL R7, R218, UR20 ;  /* 0x00000014da077c20 */ /* 0x000fe20008400000 */
[----:B------:R-:W-:-:S03]  /*cc50*/  FMUL R11, R221, UR20 ;  /* 0x00000014dd0b7c20 */ /* 0x000fc60008400000 */
[----:B------:R0:W-:Y:S01]  /*cc60*/  @P2 STG.E desc[UR18][R76.64+0x200], R3 ;  /* 0x000200034c002986 */ /* 0x0001e2000c101912 */
[----:B------:R-:W-:-:S03]  /*cc70*/  ISETP.GT.AND P2, PT, R0, 0x71, P3 ;  /* 0x000000710000780c */ /* 0x000fc60001f44270 */
[----:B------:R2:W-:Y:S01]  /*cc80*/  @P6 STG.E desc[UR18][R74.64+0x220], R7 ;  /* 0x000220074a006986 */ /* 0x0005e2000c101912 */
[----:B------:R-:W-:-:S03]  /*cc90*/  ISETP.GT.AND P6, PT, R0, 0x70, P3 ;  /* 0x000000700000780c */ /* 0x000fc60001fc4270 */
[----:B------:R3:W-:Y:S01]  /*cca0*/  @P1 STG.E desc[UR18][R76.64+0x220], R11 ;  /* 0x0002200b4c001986 */ /* 0x0007e2000c101912 */
[----:B------:R-:W-:Y:S01]  /*ccb0*/  ISETP.GT.AND P1, PT, R0, 0x70, P5 ;  /* 0x000000700000780c */ /* 0x000fe20002f24270 */
[----:B-1----:R-:W-:Y:S01]  /*ccc0*/  FMUL R5, R220, UR20 ;  /* 0x00000014dc057c20 */ /* 0x002fe20008400000 */
[----:B------:R-:W-:Y:S01]  /*ccd0*/  FMUL R9, R223, UR20 ;  /* 0x00000014df097c20 */ /* 0x000fe20008400000 */
[----:B------:R-:W-:-:S06]  /*cce0*/  FMUL R13, R222, UR20 ;  /* 0x00000014de0d7c20 */ /* 0x000fcc0008400000 */
[----:B------:R4:W-:Y:S01]  /*ccf0*/  @P6 STG.E desc[UR18][R80.64+0x200], R5 ;  /* 0x0002000550006986 */ /* 0x0009e2000c101912 */
[----:B------:R-:W-:-:S03]  /*cd00*/  ISETP.GT.AND P6, PT, R0, 0x78, P3 ;  /* 0x000000780000780c */ /* 0x000fc60001fc4270 */
[----:B------:R1:W-:Y:S01]  /*cd10*/  @P2 STG.E desc[UR18][R82.64+0x200], R9 ;  /* 0x0002000952002986 */ /* 0x0003e2000c101912 */
[C---:B------:R-:W-:Y:S02]  /*cd20*/  ISETP.GT.AND P2, PT, R0.reuse, 0x71, P5 ;  /* 0x000000710000780c */ /* 0x040fe40002f44270 */
[C---:B------:R-:W-:Y:S01]  /*cd30*/  ISETP.GT.AND P3, PT, R0.reuse, 0x79, P3 ;  /* 0x000000790000780c */ /* 0x040fe20001f64270 */
[----:B------:R1:W-:Y:S01]  /*cd40*/  @P1 STG.E desc[UR18][R80.64+0x220], R13 ;  /* 0x0002200d50001986 */ /* 0x0003e2000c101912 */
[C---:B------:R-:W-:Y:S02]  /*cd50*/  ISETP.GT.AND P1, PT, R0.reuse, 0x78, P5 ;  /* 0x000000780000780c */ /* 0x040fe40002f24270 */
[----:B------:R-:W-:Y:S01]  /*cd60*/  ISETP.GT.AND P5, PT, R0, 0x79, P5 ;  /* 0x000000790000780c */ /* 0x000fe20002fa4270 */
[----:B0-----:R-:W-:-:S06]  /*cd70*/  FMUL R3, R224, UR20 ;  /* 0x00000014e0037c20 */ /* 0x001fcc0008400000 */
[----:B------:R0:W-:Y:S01]  /*cd80*/  @P2 STG.E desc[UR18][R82.64+0x220], R3 ;  /* 0x0002200352002986 */ /* 0x0001e2000c101912 */
[----:B--2---:R-:W-:-:S05]  /*cd90*/  FMUL R7, R225, UR20 ;  /* 0x00000014e1077c20 */ /* 0x004fca0008400000 */
[----:B------:R0:W-:Y:S01]  /*cda0*/  @P6 STG.E desc[UR18][R84.64+0x200], R7 ;  /* 0x0002000754006986 */ /* 0x0001e2000c101912 */
[----:B---3--:R-:W-:Y:S01]  /*cdb0*/  FMUL R11, R226, UR20 ;  /* 0x00000014e20b7c20 */ /* 0x008fe20008400000 */
[----:B----4-:R-:W-:-:S04]  /*cdc0*/  FMUL R5, R227, UR20 ;  /* 0x00000014e3057c20 */ /* 0x010fc80008400000 */
[----:B------:R0:W-:Y:S01]  /*cdd0*/  @P3 STG.E desc[UR18][R78.64+0x200], R11 ;  /* 0x0002000b4e003986 */ /* 0x0001e2000c101912 */
[----:B-1----:R-:W-:-:S03]  /*cde0*/  FMUL R9, R6, UR20 ;  /* 0x0000001406097c20 */ /* 0x002fc60008400000 */
[----:B------:R0:W-:Y:S04]  /*cdf0*/  @P1 STG.E desc[UR18][R84.64+0x220], R5 ;  /* 0x0002200554001986 */ /* 0x0001e8000c101912 */
[----:B------:R0:W-:Y:S02]  /*ce00*/  @P5 STG.E desc[UR18][R78.64+0x220], R9 ;  /* 0x000220094e005986 */ /* 0x0001e4000c101912 */
.L_x_280:
[----:B------:R-:W-:Y:S05]  /*ce10*/  BSYNC B0 ;  /* 0x0000000000007941 */ /* 0x000fea0003800000 */
.L_x_28:
[----:B0-----:R-:W3:Y:S04]  /*ce20*/  LDL.LU R3, [R1+0x7c] ;  /* 0x00007c0001037983 */ /* 0x001ee80000300800 */
[----:B------:R-:W3:Y:S01]  /*ce30*/  LDL.LU R2, [R1+0x80] ;  /* 0x0000800001027983 */ /* 0x000ee20000300800 */
[----:B------:R-:W-:Y:S01]  /*ce40*/  ULDC UR6, c[0x0][0xc] ;  /* 0x0000030000067ab9 */ /* 0x000fe20000000800 */
[----:B------:R-:W-:Y:S01]  /*ce50*/  ULDC UR7, c[0x0][0x10] ;  /* 0x0000040000077ab9 */ /* 0x000fe20000000800 */
[----:B------:R-:W3:Y:S01]  /*ce60*/  LDC R5, c[0x0][0x14] ;  /* 0x00000500ff057b82 */ /* 0x000ee20000000800 */
[----:B------:R-:W-:Y:S01]  /*ce70*/  UIMAD.WIDE.U32 UR6, UR6, UR7, URZ ;  /* 0x00000007060672a5 */ /* 0x000fe2000f8e003f */
[----:B------:R0:W5:Y:S01]  /*ce80*/  LDL R154, [R1+0x94] ;  /* 0x00009400019a7983 */ /* 0x0001620000100800 */
[----:B------:R-:W-:Y:S01]  /*ce90*/  UMOV UR23, 0xffffffff ;  /* 0xffffffff00177882 */ /* 0x000fe20000000000 */
[----:B------:R-:W-:-:S03]  /*cea0*/  PRMT R0, RZ, 0x7610, R0 ;  /* 0x00007610ff007816 */ /* 0x000fc60000000000 */
[----:B---3--:R-:W-:-:S04]  /*ceb0*/  IMAD.WIDE.U32 R2, R5, UR6, R2 ;  /* 0x0000000605027c25 */ /* 0x008fc8000f8e0002 */
[----:B------:R-:W-:Y:S01]  /*cec0*/  IMAD R5, R5, UR7, RZ ;  /* 0x0000000705057c24 */ /* 0x000fe2000f8e02ff */
[----:B------:R-:W-:Y:S01]  /*ced0*/  ULDC.64 UR6, c[0x0][0x750] ;  /* 0x0001d40000067ab9 */ /* 0x000fe20000000a00 */
[----:B------:R-:W-:Y:S01]  /*cee0*/  IMAD.MOV.U32 R19, RZ, RZ, R2 ;  /* 0x000000ffff137224 */ /* 0x000fe200078e0002 */
[----:B------:R-:W-:Y:S01]  /*cef0*/  ISETP.GE.U32.AND P1, PT, R2, UR6, PT ;  /* 0x0000000602007c0c */ /* 0x000fe2000bf26070 */
[----:B------:R-:W-:Y:S02]  /*cf00*/  IMAD.IADD R22, R3, 0x1, R5 ;  /* 0x0000000103167824 */ /* 0x000fe400078e0205 */
[----:B------:R-:W-:-:S03]  /*cf10*/  IMAD.MOV.U32 R2, RZ, RZ, -0x1 ;  /* 0xffffffffff027424 */ /* 0x000fc600078e00ff */
[----:B------:R0:W-:Y:S01]  /*cf20*/  STL [R1+0x7c], R22 ;  /* 0x00007c1601007387 */ /* 0x0001e20000100800 */
[----:B------:R-:W-:-:S03]  /*cf30*/  ISETP.GE.U32.AND.EX P1, PT, R22, UR7, PT, P1 ;  /* 0x0000000716007c0c */ /* 0x000fc6000bf26110 */
[----:B------:R0:W-:Y:S04]  /*cf40*/  STL [R1+0x80], R19 ;  /* 0x0000801301007387 */ /* 0x0001e80000100800 */
[----:B------:R0:W-:Y:S06]  /*cf50*/  STL [R1+0x84], R2 ;  /* 0x0000840201007387 */ /* 0x0001ec0000100800 */
[----:B------:R-:W-:Y:S05]  /*cf60*/  @P1 BRA `(.L_x_281) ;  /* 0x0000000400741947 */ /* 0x000fea0003800000 */
[----:B------:R-:W3:Y:S01]  /*cf70*/  S2R R14, SR_CTAID.X ;  /* 0x00000000000e7919 */ /* 0x000ee20000002500 */
[----:B------:R-:W0:Y:S01]  /*cf80*/  LDC.64 R8, c[0x0][0x728] ;  /* 0x0001ca00ff087b82 */ /* 0x000e220000000a00 */
[----:B------:R-:W-:Y:S01]  /*cf90*/  ULDC UR6, c[0x0][0x150] ;  /* 0x0000540000067ab9 */ /* 0x000fe20000000800 */
[----:B------:R-:W-:Y:S01]  /*cfa0*/  MOV R6, R19 ;  /* 0x0000001300067202 */ /* 0x000fe20000000f00 */
[----:B------:R-:W0:Y:S01]  /*cfb0*/  S2R R16, SR_CTAID.Y ;  /* 0x0000000000107919 */ /* 0x000e220000002600 */
[----:B------:R-:W-:-:S04]  /*cfc0*/  IMAD.MOV.U32 R7, RZ, RZ, R22 ;  /* 0x000000ffff077224 */ /* 0x000fc800078e0016 */
[----:B------:R-:W1:Y:S08]  /*cfd0*/  LDC R17, c[0x0][0x144] ;  /* 0x00005100ff117b82 */ /* 0x000e700000000800 */
[----:B------:R-:W1:Y:S08]  /*cfe0*/  LDC R10, c[0x0][0x730] ;  /* 0x0001cc00ff0a7b82 */ /* 0x000e700000000800 */
[----:B------:R-:W1:Y:S01]  /*cff0*/  LDC.64 R12, c[0x0][0x720] ;  /* 0x0001c800ff0c7b82 */ /* 0x000e620000000a00 */
[----:B0-----:R-:W-:-:S04]  /*d000*/  ISETP.NE.U32.AND P1, PT, R8, RZ, PT ;  /* 0x000000ff0800720c */ /* 0x001fc80003f25070 */
[----:B------:R-:W-:Y:S02]  /*d010*/  ISETP.NE.AND.EX P1, PT, R9, RZ, PT, P1 ;  /* 0x000000ff0900720c */ /* 0x000fe40003f25310 */
[----:B---3--:R-:W-:-:S05]  /*d020*/  I2FP.F32.U32 R0, R14 ;  /* 0x0000000e00007245 */ /* 0x008fca0000201000 */
[----:B------:R-:W-:-:S04]  /*d030*/  FMUL R0, R0, UR6 ;  /* 0x0000000600007c20 */ /* 0x000fc80008400000 */
[----:B------:R0:W3:Y:S02]  /*d040*/  F2I.U32.TRUNC.NTZ R15, R0 ;  /* 0x00000000000f7305 */ /* 0x0000e4000020f000 */
[----:B------:R-:W-:Y:S05]  /*d050*/  @!P1 BRA `(.L_x_282) ;  /* 0x0000000000289947 */ /* 0x000fea0003800000 */
[----:B0-----:R-:W0:Y:S02]  /*d060*/  LDC R0, c[0x0][0x734] ;  /* 0x0001cd00ff007b82 */ /* 0x001e240000000800 */
[----:B0-----:R-:W-:-:S05]  /*d070*/  IADD3 R7, P1, R19, R0, RZ ;  /* 0x0000000013077210 */ /* 0x001fca0007f3e0ff */
[----:B------:R-:W-:-:S04]  /*d080*/  IMAD.X R11, RZ, RZ, R22, P1 ;  /* 0x000000ffff0b7224 */ /* 0x000fc800008e0616 */
[----:B------:R-:W-:-:S04]  /*d090*/  IMAD.WIDE.U32 R2, R11, R8, RZ ;  /* 0x000000080b027225 */ /* 0x000fc800078e00ff */
[----:B------:R-:W-:-:S04]  /*d0a0*/  IMAD.WIDE.U32 R4, P1, R7, R9, R2 ;  /* 0x0000000907047225 */ /* 0x000fc80007820002 */
[----:B------:R-:W-:Y:S01]  /*d0b0*/  IMAD.WIDE.U32 R2, R7, R8, RZ ;  /* 0x0000000807027225 */ /* 0x000fe200078e00ff */
[----:B------:R-:W-:-:S03]  /*d0c0*/  MOV R6, R5 ;  /* 0x0000000500067202 */ /* 0x000fc60000000f00 */
[----:B------:R-:W-:Y:S01]  /*d0d0*/  IMAD.X R7, RZ, RZ, RZ, P1 ;  /* 0x000000ffff077224 */ /* 0x000fe200008e06ff */
[----:B------:R-:W-:-:S05]  /*d0e0*/  IADD3 RZ, P1, R3, R4, RZ ;  /* 0x0000000403ff7210 */ /* 0x000fca0007f3e0ff */
[----:B------:R-:W-:-:S08]  /*d0f0*/  IMAD.WIDE.U32.X R6, R11, R9, R6, P1 ;  /* 0x000000090b067225 */ /* 0x000fd000008e0406 */
.L_x_282:
[-CC-:B-1----:R-:W-:Y:S01]  /*d100*/  SHF.R.U64 R24, R6, R10.reuse, R7.reuse ;  /* 0x0000000a06187219 */ /* 0x182fe20000001207 */
[----:B------:R-:W1:Y:S01]  /*d110*/  LDC.64 R20, c[0x0][0x740] ;  /* 0x0001d000ff147b82 */ /* 0x000e620000000a00 */
[----:B0-----:R-:W-:Y:S01]  /*d120*/  SHF.R.U32.HI R0, RZ, R10, R7 ;  /* 0x0000000aff007219 */ /* 0x001fe20000011607 */
[----:B------:R-:W-:Y:S01]  /*d130*/  IMAD.MOV.U32 R2, RZ, RZ, R19 ;  /* 0x000000ffff027224 */ /* 0x000fe200078e0013 */
[----:B------:R-:W-:Y:S01]  /*d140*/  IADD3 R5, P1, RZ, -R24, RZ ;  /* 0x80000018ff057210 */ /* 0x000fe20007f3e0ff */
[----:B---3--:R-:W-:Y:S01]  /*d150*/  IMAD.MOV R15, RZ, RZ, -R15 ;  /* 0x000000ffff0f7224 */ /* 0x008fe200078e0a0f */
[----:B------:R-:W-:Y:S01]  /*d160*/  ULDC UR6, c[0x0][0x154] ;  /* 0x0000550000067ab9 */ /* 0x000fe20000000800 */
[----:B------:R-:W-:Y:S02]  /*d170*/  IMAD.MOV.U32 R7, RZ, RZ, 0x1 ;  /* 0x00000001ff077424 */ /* 0x000fe400078e00ff */
[----:B------:R-:W0:Y:S01]  /*d180*/  LDC R4, c[0x0][0x718] ;  /* 0x0001c600ff047b82 */ /* 0x000e220000000800 */
[----:B------:R-:W-:-:S02]  /*d190*/  IMAD.X R3, RZ, RZ, ~R0, P1 ;  /* 0x000000ffff037224 */ /* 0x000fc400008e0e00 */
[----:B------:R-:W-:Y:S02]  /*d1a0*/  IMAD R15, R17, R15, R14 ;  /* 0x0000000f110f7224 */ /* 0x000fe400078e020e */
[----:B------:R-:W-:Y:S01]  /*d1b0*/  IMAD R0, R3, R12, RZ ;  /* 0x0000000c03007224 */ /* 0x000fe200078e02ff */
[----:B------:R-:W-:Y:S02]  /*d1c0*/  MOV R3, R22 ;  /* 0x0000001600037202 */ /* 0x000fe40000000f00 */
[----:B------:R-:W3:Y:S01]  /*d1d0*/  LDC R6, c[0x0][0x708] ;  /* 0x0001c200ff067b82 */ /* 0x000ee20000000800 */
[----:B------:R-:W-:-:S04]  /*d1e0*/  IMAD.WIDE.U32 R2, R5, R12, R2 ;  /* 0x0000000c05027225 */ /* 0x000fc800078e0002 */
[----:B------:R-:W-:-:S03]  /*d1f0*/  IMAD R5, R5, R13, R0 ;  /* 0x0000000d05057224 */ /* 0x000fc600078e0200 */
[----:B------:R-:W2:Y:S01]  /*d200*/  LDC R18, c[0x0][0x758] ;  /* 0x0001d600ff127b82 */ /* 0x000ea20000000800 */
[----:B------:R-:W-:Y:S01]  /*d210*/  I2FP.F32.U32 R0, R16 ;  /* 0x0000001000007245 */ /* 0x000fe20000201000 */
[----:B------:R-:W-:Y:S01]  /*d220*/  IMAD.IADD R3, R3, 0x1, R5 ;  /* 0x0000000103037824 */ /* 0x000fe200078e0205 */
[----:B-1----:R-:W-:Y:S01]  /*d230*/  ISETP.NE.U32.AND P1, PT, R20, RZ, PT ;  /* 0x000000ff1400720c */ /* 0x002fe20003f25070 */
[----:B------:R-:W-:Y:S02]  /*d240*/  IMAD.MOV.U32 R5, RZ, RZ, -0x1 ;  /* 0xffffffffff057424 */ /* 0x000fe400078e00ff */
[----:B------:R-:W-:Y:S02]  /*d250*/  FMUL R0, R0, UR6 ;  /* 0x0000000600007c20 */ /* 0x000fe40008400000 */
[----:B------:R-:W1:Y:S01]  /*d260*/  LDC R13, c[0x0][0x148] ;  /* 0x00005200ff0d7b82 */ /* 0x000e620000000800 */
[----:B------:R-:W-:Y:S01]  /*d270*/  ISETP.NE.AND.EX P1, PT, R21, RZ, PT, P1 ;  /* 0x000000ff1500720c */ /* 0x000fe20003f25310 */
[----:B------:R1:W1:Y:S01]  /*d280*/  F2I.U32.TRUNC.NTZ R12, R0 ;  /* 0x00000000000c7305 */ /* 0x000262000020f000 */
[----:B0-----:R-:W-:-:S02]  /*d290*/  SHF.R.U64 R10, R2, R4, R3 ;  /* 0x00000004020a7219 */ /* 0x001fc40000001203 */
[----:B------:R-:W-:-:S03]  /*d2a0*/  SHF.R.U32.HI R3, RZ, R4, R3 ;  /* 0x00000004ff037219 */ /* 0x000fc60000011603 */
[----:B------:R-:W0:Y:S01]  /*d2b0*/  LDC R14, c[0x0][0x700] ;  /* 0x0001c000ff0e7b82 */ /* 0x000e220000000800 */
[-CC-:B---3--:R-:W-:Y:S02]  /*d2c0*/  SHF.R.U64 R8, R10, R6.reuse, R3.reuse ;  /* 0x000000060a087219 */ /* 0x188fe40000001203 */
[----:B------:R-:W-:-:S05]  /*d2d0*/  SHF.R.U32.HI R3, RZ, R6, R3 ;  /* 0x00000006ff037219 */ /* 0x000fca0000011603 */
[----:B------:R-:W3:Y:S01]  /*d2e0*/  LDC R19, c[0x0][0x748] ;  /* 0x0001d200ff137b82 */ /* 0x000ee20000000800 */
[-C--:B--2---:R-:W-:Y:S02]  /*d2f0*/  SHF.L.U32 R5, R5, R18.reuse, RZ ;  /* 0x0000001205057219 */ /* 0x084fe400000006ff */
[-CC-:B------:R-:W-:Y:S02]  /*d300*/  SHF.R.U64 R11, R8, R18.reuse, R3.reuse ;  /* 0x00000012080b7219 */ /* 0x180fe40000001203 */
[-C--:B------:R-:W-:Y:S02]  /*d310*/  SHF.R.U32.HI R3, RZ, R18.reuse, R3 ;  /* 0x00000012ff037219 */ /* 0x080fe40000011603 */
[----:B------:R-:W-:Y:S01]  /*d320*/  SHF.L.U32 R18, R7, R18, RZ ;  /* 0x0000001207127219 */ /* 0x000fe200000006ff */
[----:B------:R-:W2:Y:S01]  /*d330*/  LDC R22, c[0x0][0x738] ;  /* 0x0001ce00ff167b82 */ /* 0x000ea20000000800 */
[----:B------:R-:W-:Y:S02]  /*d340*/  LOP3.LUT R17, RZ, R5, RZ, 0x33, !PT ;  /* 0x00000005ff117212 */ /* 0x000fe400078e33ff */
[----:B------:R-:W-:-:S05]  /*d350*/  MOV R2, R11 ;  /* 0x0000000b00027202 */ /* 0x000fca0000000f00 */
[----:B------:R-:W0:Y:S01]  /*d360*/  LDC R23, c[0x0][0x710] ;  /* 0x0001c400ff177b82 */ /* 0x000e220000000800 */
[----:B------:R-:W-:Y:S05]  /*d370*/  @!P1 BRA `(.L_x_283) ;  /* 0x0000000000289947 */ /* 0x000fea0003800000 */
[----:B-1----:R-:W1:Y:S02]  /*d380*/  LDC R0, c[0x0][0x74c] ;  /* 0x0001d300ff007b82 */ /* 0x002e640000000800 */
[----:B-1----:R-:W-:-:S05]  /*d390*/  IADD3 R7, P1, R11, R0, RZ ;  /* 0x000000000b077210 */ /* 0x002fca0007f3e0ff */
        /* <DEDUP_REMOVED lines=8> */
.L_x_283:
[----:B-1-3--:R-:W-:Y:S01]  /*d420*/  SHF.R.U64 R0, R2, R19, R3 ;  /* 0x0000001302007219 */ /* 0x00afe20000001203 */
[----:B0-----:R-:W-:Y:S01]  /*d430*/  VIADD R3, R14, 0xffffffff ;  /* 0xffffffff0e037836 */ /* 0x001fe20000000000 */
[----:B------:R-:W-:Y:S02]  /*d440*/  IADD3 R12, -R12, RZ, RZ ;  /* 0x000000ff0c0c7210 */ /* 0x000fe40007ffe1ff */
[----:B------:R-:W-:Y:S01]  /*d450*/  LOP3.LUT R5, R8, R17, RZ, 0xc0, !PT ;  /* 0x0000001108057212 */ /* 0x000fe200078ec0ff */
[----:B------:R-:W-:Y:S01]  /*d460*/  IMAD.MOV R2, RZ, RZ, -R0 ;  /* 0x000000ffff027224 */ /* 0x000fe200078e0a00 */
[----:B------:R-:W-:Y:S01]  /*d470*/  LOP3.LUT R3, R10, R3, RZ, 0xc0, !PT ;  /* 0x000000030a037212 */ /* 0x000fe200078ec0ff */
[----:B------:R-:W-:Y:S01]  /*d480*/  @P4 IMAD R15, R13, R12, R16 ;  /* 0x0000000c0d0f4224 */ /* 0x000fe200078e0210 */
[----:B------:R-:W-:Y:S01]  /*d490*/  R2UR UR23, R24 ;  /* 0x00000000181772ca */ /* 0x000fe200000e0000 */
[----:B------:R-:W-:Y:S02]  /*d4a0*/  IMAD R0, R18, R0, R5 ;  /* 0x0000000012007224 */ /* 0x000fe400078e0205 */
[----:B--2---:R-:W-:-:S02]  /*d4b0*/  IMAD R2, R2, R22, R11 ;  /* 0x0000001602027224 */ /* 0x004fc400078e020b */
[----:B------:R-:W-:Y:S02]  /*d4c0*/  IMAD R0, R0, R23, R15 ;  /* 0x0000001700007224 */ /* 0x000fe400078e020f */
[----:B------:R-:W-:Y:S02]  /*d4d0*/  IMAD R3, R2, R14, R3 ;  /* 0x0000000e02037224 */ /* 0x000fe400078e0203 */
[----:B------:R-:W-:-:S03]  /*d4e0*/  IMAD.MOV.U32 R2, RZ, RZ, 0x1 ;  /* 0x00000001ff027424 */ /* 0x000fc600078e00ff */
[----:B------:R-:W-:Y:S02]  /*d4f0*/  SEL R4, R3, R0, !P4 ;  /* 0x0000000003047207 */ /* 0x000fe40006000000 */
[----:B-----5:R-:W-:Y:S02]  /*d500*/  SEL R154, R0, R3, !P4 ;  /* 0x00000003009a7207 */ /* 0x020fe40006000000 */
[----:B------:R-:W-:Y:S01]  /*d510*/  PRMT R0, R2, 0x7610, R0 ;  /* 0x0000761002007816 */ /* 0x000fe20000000000 */
[----:B------:R3:W-:Y:S04]  /*d520*/  STL [R1+0x84], R4 ;  /* 0x0000840401007387 */ /* 0x0007e80000100800 */
[----:B------:R3:W-:Y:S02]  /*d530*/  STL [R1+0x94], R154 ;  /* 0x0000949a01007387 */ /* 0x0007e40000100800 */
.L_x_281:
[----:B------:R-:W-:Y:S02]  /*d540*/  LOP3.LUT P1, RZ, R0, 0xff, RZ, 0xc0, !PT ;  /* 0x000000ff00ff7812 */ /* 0x000fe4000782c0ff */
[----:B-----5:R-:W-:-:S05]  /*d550*/  MOV R0, R154 ;  /* 0x0000009a00007202 */ /* 0x020fca0000000f00 */
[----:B------:R0:W-:Y:S06]  /*d560*/  STL [R1+0x94], R0 ;  /* 0x0000940001007387 */ /* 0x0001ec0000100800 */
[----:B------:R-:W-:Y:S05]  /*d570*/  @P1 BRA `(.L_x_284) ;  /* 0xffffff3c00901947 */ /* 0x000fea000383ffff */
[----:B------:R-:W-:Y:S05]  /*d580*/  EXIT ;  /* 0x000000000000794d */ /* 0x000fea0003800000 */
.L_x_8:
[----:B------:R-:W2:Y:S01]  /*d590*/  LDL R22, [R1+0x80] ;  /* 0x0000800001167983 */ /* 0x000ea20000100800 */
[----:B0-----:R-:W-:-:S03]  /*d5a0*/  ULDC.64 UR4, c[0x0][0x750] ;  /* 0x0001d40000047ab9 */ /* 0x001fc60000000a00 */
[----:B-1----:R-:W3:Y:S01]  /*d5b0*/  LDL R23, [R1+0x7c] ;  /* 0x00007c0001177983 */ /* 0x002ee20000100800 */
[----:B------:R-:W-:Y:S01]  /*d5c0*/  PRMT R4, RZ, 0x7610, R4 ;  /* 0x00007610ff047816 */ /* 0x000fe20000000004 */
[----:B------:R-:W-:Y:S02]  /*d5d0*/  IMAD.MOV.U32 R5, RZ, RZ, -0x1 ;  /* 0xffffffffff057424 */ /* 0x000fe400078e00ff */
[----:B------:R-:W-:Y:S02]  /*d5e0*/  IMAD.MOV.U32 R7, RZ, RZ, -0x1 ;  /* 0xffffffffff077424 */ /* 0x000fe400078e00ff */
[----:B------:R-:W-:Y:S01]  /*d5f0*/  IMAD.MOV.U32 R6, RZ, RZ, -0x1 ;  /* 0xffffffffff067424 */ /* 0x000fe200078e00ff */
[----:B--2---:R-:W-:-:S04]  /*d600*/  ISETP.GE.U32.AND P0, PT, R22, UR4, PT ;  /* 0x0000000416007c0c */ /* 0x004fc8000bf06070 */
[----:B---3--:R-:W-:-:S13]  /*d610*/  ISETP.GE.U32.AND.EX P0, PT, R23, UR5, PT, P0 ;  /* 0x0000000517007c0c */ /* 0x008fda000bf06100 */
[----:B------:R-:W-:Y:S05]  /*d620*/  @P0 BRA `(.L_x_285) ;  /* 0x00000004002c0947 */ /* 0x000fea0003800000 */
[----:B------:R-:W0:Y:S01]  /*d630*/  LDC.64 R14, c[0x0][0x728] ;  /* 0x0001ca00ff0e7b82 */ /* 0x000e220000000a00 */
[----:B------:R-:W-:Y:S01]  /*d640*/  MOV R8, R22 ;  /* 0x0000001600087202 */ /* 0x000fe20000000f00 */
[----:B------:R-:W-:-:S06]  /*d650*/  IMAD.MOV.U32 R9, RZ, RZ, R23 ;  /* 0x000000ffff097224 */ /* 0x000fcc00078e0017 */
[----:B------:R-:W1:Y:S08]  /*d660*/  LDC R10, c[0x0][0x730] ;  /* 0x0001cc00ff0a7b82 */ /* 0x000e700000000800 */
[----:B------:R-:W2:Y:S01]  /*d670*/  LDC.64 R16, c[0x0][0x720] ;  /* 0x0001c800ff107b82 */ /* 0x000ea20000000a00 */
[----:B0-----:R-:W-:-:S04]  /*d680*/  ISETP.NE.U32.AND P0, PT, R14, RZ, PT ;  /* 0x000000ff0e00720c */ /* 0x001fc80003f05070 */
[----:B------:R-:W-:-:S13]  /*d690*/  ISETP.NE.AND.EX P0, PT, R15, RZ, PT, P0 ;  /* 0x000000ff0f00720c */ /* 0x000fda0003f05300 */
[----:B-12---:R-:W-:Y:S05]  /*d6a0*/  @!P0 BRA `(.L_x_286) ;  /* 0x0000000000288947 */ /* 0x006fea0003800000 */
[----:B------:R-:W0:Y:S02]  /*d6b0*/  LDC R4, c[0x0][0x734] ;  /* 0x0001cd00ff047b82 */ /* 0x000e240000000800 */
        /* <DEDUP_REMOVED lines=9> */
.L_x_286:
[----:B------:R-:W0:Y:S01]  /*d750*/  LDC.64 R20, c[0x0][0x740] ;  /* 0x0001d000ff147b82 */ /* 0x000e220000000a00 */
[-CC-:B------:R-:W-:Y:S02]  /*d760*/  SHF.R.U64 R14, R8, R10.reuse, R9.reuse ;  /* 0x0000000a080e7219 */ /* 0x180fe40000001209 */
[----:B------:R-:W-:Y:S02]  /*d770*/  SHF.R.U32.HI R4, RZ, R10, R9 ;  /* 0x0000000aff047219 */ /* 0x000fe40000011609 */
[----:B------:R-:W-:-:S03]  /*d780*/  IADD3 R7, P0, RZ, -R14, RZ ;  /* 0x8000000eff077210 */ /* 0x000fc60007f1e0ff */
[----:B------:R-:W1:Y:S02]  /*d790*/  LDC R8, c[0x0][0x718] ;  /* 0x0001c600ff087b82 */ /* 0x000e640000000800 */
[----:B------:R-:W-:Y:S02]  /*d7a0*/  IMAD.X R5, RZ, RZ, ~R4, P0 ;  /* 0x000000ffff057224 */ /* 0x000fe400000e0e04 */
[----:B------:R-:W-:Y:S02]  /*d7b0*/  IMAD.MOV.U32 R4, RZ, RZ, R22 ;  /* 0x000000ffff047224 */ /* 0x000fe400078e0016 */
[-C--:B------:R-:W-:Y:S02]  /*d7c0*/  IMAD R6, R5, R16.reuse, RZ ;  /* 0x0000001005067224 */ /* 0x080fe400078e02ff */
[----:B------:R-:W2:Y:S01]  /*d7d0*/  LDC R18, c[0x0][0x708] ;  /* 0x0001c200ff127b82 */ /* 0x000ea20000000800 */
[----:B------:R-:W-:Y:S02]  /*d7e0*/  IMAD.MOV.U32 R5, RZ, RZ, R23 ;  /* 0x000000ffff057224 */ /* 0x000fe400078e0017 */
[----:B------:R-:W-:-:S05]  /*d7f0*/  IMAD.WIDE.U32 R4, R7, R16, R4 ;  /* 0x0000001007047225 */ /* 0x000fca00078e0004 */
[----:B------:R-:W3:Y:S01]  /*d800*/  LDC R19, c[0x0][0x758] ;  /* 0x0001d600ff137b82 */ /* 0x000ee20000000800 */
[----:B------:R-:W-:Y:S01]  /*d810*/  IMAD R7, R7, R17, R6 ;  /* 0x0000001107077224 */ /* 0x000fe200078e0206 */
[----:B0-----:R-:W-:Y:S01]  /*d820*/  ISETP.NE.U32.AND P0, PT, R20, RZ, PT ;  /* 0x000000ff1400720c */ /* 0x001fe20003f05070 */
[----:B------:R-:W-:-:S03]  /*d830*/  IMAD.MOV.U32 R6, RZ, RZ, -0x1 ;  /* 0xffffffffff067424 */ /* 0x000fc600078e00ff */
[----:B------:R-:W-:Y:S02]  /*d840*/  IADD3 R5, R5, R7, RZ ;  /* 0x0000000705057210 */ /* 0x000fe40007ffe0ff */
[----:B------:R-:W0:Y:S01]  /*d850*/  LDC R17, c[0x0][0x700] ;  /* 0x0001c000ff117b82 */ /* 0x000e220000000800 */
[----:B------:R-:W-:Y:S02]  /*d860*/  ISETP.NE.AND.EX P0, PT, R21, RZ, PT, P0 ;  /* 0x000000ff1500720c */ /* 0x000fe40003f05300 */
[-CC-:B-1----:R-:W-:Y:S02]  /*d870*/  SHF.R.U64 R10, R4, R8.reuse, R5.reuse ;  /* 0x00000008040a7219 */ /* 0x182fe40000001205 */
[----:B------:R-:W-:-:S03]  /*d880*/  SHF.R.U32.HI R5, RZ, R8, R5 ;  /* 0x00000008ff057219 */ /* 0x000fc60000011605 */
[----:B------:R-:W1:Y:S01]  /*d890*/  LDC R22, c[0x0][0x748] ;  /* 0x0001d200ff167b82 */ /* 0x000e620000000800 */
[-CC-:B--2---:R-:W-:Y:S02]  /*d8a0*/  SHF.R.U64 R15, R10, R18.reuse, R5.reuse ;  /* 0x000000120a0f7219 */ /* 0x184fe40000001205 */
[----:B------:R-:W-:Y:S01]  /*d8b0*/  SHF.R.U32.HI R4, RZ, R18, R5 ;  /* 0x00000012ff047219 */ /* 0x000fe20000011605 */
[----:B------:R-:W-:-:S04]  /*d8c0*/  IMAD.MOV.U32 R18, RZ, RZ, 0x1 ;  /* 0x00000001ff127424 */ /* 0x000fc800078e00ff */
[----:B------:R-:W2:Y:S01]  /*d8d0*/  LDC R23, c[0x0][0x738] ;  /* 0x0001ce00ff177b82 */ /* 0x000ea20000000800 */
[-CC-:B---3--:R-:W-:Y:S02]  /*d8e0*/  SHF.R.U64 R16, R15, R19.reuse, R4.reuse ;  /* 0x000000130f107219 */ /* 0x188fe40000001204 */
[-C--:B------:R-:W-:Y:S02]  /*d8f0*/  SHF.L.U32 R6, R6, R19.reuse, RZ ;  /* 0x0000001306067219 */ /* 0x080fe400000006ff */
[----:B------:R-:W-:Y:S01]  /*d900*/  SHF.R.U32.HI R5, RZ, R19, R4 ;  /* 0x00000013ff057219 */ /* 0x000fe20000011604 */
[----:B------:R-:W-:Y:S01]  /*d910*/  IMAD.MOV.U32 R4, RZ, RZ, R16 ;  /* 0x000000ffff047224 */ /* 0x000fe200078e0010 */
[----:B------:R-:W-:Y:S01]  /*d920*/  LOP3.LUT R24, RZ, R6, RZ, 0x33, !PT ;  /* 0x00000006ff187212 */ /* 0x000fe200078e33ff */
[----:B------:R-:W3:Y:S01]  /*d930*/  LDC R25, c[0x0][0x710] ;  /* 0x0001c400ff197b82 */ /* 0x000ee20000000800 */
[----:B------:R-:W-:Y:S05]  /*d940*/  @!P0 BRA `(.L_x_287) ;  /* 0x0000000000288947 */ /* 0x000fea0003800000 */
[----:B------:R-:W4:Y:S02]  /*d950*/  LDC R9, c[0x0][0x74c] ;  /* 0x0001d300ff097b82 */ /* 0x000f240000000800 */
[----:B----4-:R-:W-:-:S04]  /*d960*/  IADD3 R9, P0, R16, R9, RZ ;  /* 0x0000000910097210 */ /* 0x010fc80007f1e0ff */
[----:B------:R-:W-:-:S05]  /*d970*/  IADD3.X R13, RZ, R5, RZ, P0, !PT ;  /* 0x00000005ff0d7210 */ /* 0x000fca00007fe4ff */
[----:B------:R-:W-:-:S04]  /*d980*/  IMAD.WIDE.U32 R4, R13, R20, RZ ;  /* 0x000000140d047225 */ /* 0x000fc800078e00ff */
[----:B------:R-:W-:-:S04]  /*d990*/  IMAD.WIDE.U32 R6, P0, R9, R21, R4 ;  /* 0x0000001509067225 */ /* 0x000fc80007800004 */
[----:B------:R-:W-:-:S04]  /*d9a0*/  IMAD.WIDE.U32 R4, R9, R20, RZ ;  /* 0x0000001409047225 */ /* 0x000fc800078e00ff */
[----:B------:R-:W-:Y:S01]  /*d9b0*/  IMAD.X R9, RZ, RZ, RZ, P0 ;  /* 0x000000ffff097224 */ /* 0x000fe200000e06ff */
[----:B------:R-:W-:Y:S01]  /*d9c0*/  IADD3 RZ, P0, R5, R6, RZ ;  /* 0x0000000605ff7210 */ /* 0x000fe20007f1e0ff */
[----:B------:R-:W-:-:S04]  /*d9d0*/  IMAD.MOV.U32 R8, RZ, RZ, R7 ;  /* 0x000000ffff087224 */ /* 0x000fc800078e0007 */
[----:B------:R-:W-:-:S08]  /*d9e0*/  IMAD.WIDE.U32.X R4, R13, R21, R8, P0 ;  /* 0x000000150d047225 */ /* 0x000fd000000e0408 */
.L_x_287:
[----:B-1----:R-:W-:Y:S01]  /*d9f0*/  SHF.R.U64 R4, R4, R22, R5 ;  /* 0x0000001604047219 */ /* 0x002fe20000001205 */
[----:B0-----:R-:W-:Y:S01]  /*da00*/  VIADD R7, R17, 0xffffffff ;  /* 0xffffffff11077836 */ /* 0x001fe20000000000 */
[----:B------:R-:W-:Y:S01]  /*da10*/  SHF.L.U32 R18, R18, R19, RZ ;  /* 0x0000001312127219 */ /* 0x000fe200000006ff */
[----:B------:R-:W-:Y:S01]  /*da20*/  @P4 IMAD R0, R11, R12, R2 ;  /* 0x0000000c0b004224 */ /* 0x000fe200078e0202 */
[----:B------:R-:W-:Y:S01]  /*da30*/  LOP3.LUT R3, R15, R24, RZ, 0xc0, !PT ;  /* 0x000000180f037212 */ /* 0x000fe200078ec0ff */
[----:B------:R-:W-:Y:S01]  /*da40*/  IMAD.MOV.U32 R6, RZ, RZ, R14 ;  /* 0x000000ffff067224 */ /* 0x000fe200078e000e */
[----:B------:R-:W-:Y:S02]  /*da50*/  IADD3 R5, -R4, RZ, RZ ;  /* 0x000000ff04057210 */ /* 0x000fe40007ffe1ff */
[----:B------:R-:W-:Y:S01]  /*da60*/  LOP3.LUT R7, R10, R7, RZ, 0xc0, !PT ;  /* 0x000000070a077212 */ /* 0x000fe200078ec0ff */
[----:B------:R-:W-:Y:S02]  /*da70*/  IMAD R3, R18, R4, R3 ;  /* 0x0000000412037224 */ /* 0x000fe400078e0203 */
[----:B--2---:R-:W-:-:S02]  /*da80*/  IMAD R2, R5, R23, R16 ;  /* 0x0000001705027224 */ /* 0x004fc400078e0210 */
[----:B---3--:R-:W-:Y:S02]  /*da90*/  IMAD R0, R3, R25, R0 ;  /* 0x0000001903007224 */ /* 0x008fe400078e0200 */
[----:B------:R-:W-:Y:S02]  /*daa0*/  IMAD R5, R2, R17, R7 ;  /* 0x0000001102057224 */ /* 0x000fe400078e0207 */
[----:B------:R-:W-:-:S03]  /*dab0*/  IMAD.MOV.U32 R4, RZ, RZ, 0x1 ;  /* 0x00000001ff047424 */ /* 0x000fc600078e00ff */
[----:B------:R-:W-:Y:S02]  /*dac0*/  SEL R7, R5, R0, !P4 ;  /* 0x0000000005077207 */ /* 0x000fe40006000000 */
[----:B------:R-:W-:-:S07]  /*dad0*/  SEL R5, R0, R5, !P4 ;  /* 0x0000000500057207 */ /* 0x000fce0006000000 */
.L_x_285:
[----:B------:R-:W-:-:S08]  /*dae0*/  NOP ;  /* 0x0000000000007918 */ /* 0x000fd00000000000 */
[----:B------:R-:W0:-:S00]  /*daf0*/  USETMAXREG.DEALLOC.CTAPOOL 0x28 ;  /* 0x00000028000079c8 */ /* 0x000e0000080e0500 */
[----:B------:R-:W-:-:S13]  /*db00*/  ISETP.NE.AND P0, PT, RZ, UR8, PT ;  /* 0x00000008ff007c0c */ /* 0x000fda000bf05270 */
[----:B------:R-:W-:Y:S05]  /*db10*/  @P0 EXIT ;  /* 0x000000000000094d */ /* 0x000fea0003800000 */
[----:B0-----:R-:W-:Y:S01]  /*db20*/  LOP3.LUT P0, RZ, R4, 0xff, RZ, 0xc0, !PT ;  /* 0x000000ff04ff7812 */ /* 0x001fe2000780c0ff */
[----:B------:R-:W-:Y:S01]  /*db30*/  IMAD.MOV.U32 R0, RZ, RZ, 0x1 ;  /* 0x00000001ff007424 */ /* 0x000fe200078e00ff */
[----:B------:R-:W-:-:S11]  /*db40*/  MOV R8, RZ ;  /* 0x000000ff00087202 */ /* 0x000fd60000000f00 */
[----:B------:R-:W-:Y:S05]  /*db50*/  @!P0 BRA `(.L_x_288) ;  /* 0x0000000c00988947 */ /* 0x000fea0003800000 */
[----:B------:R-:W0:Y:S01]  /*db60*/  S2UR UR29, SR_CgaCtaId ;  /* 0x00000000001d79c3 */ /* 0x000e220000008800 */
[----:B------:R-:W-:Y:S01]  /*db70*/  ULDC UR5, c[0x0][0x28c] ;  /* 0x0000a30000057ab9 */ /* 0x000fe20000000800 */
[----:B------:R-:W-:Y:S01]  /*db80*/  ULDC UR7, c[0x0][0x758] ;  /* 0x0001d60000077ab9 */ /* 0x000fe20000000800 */
[----:B------:R-:W-:Y:S01]  /*db90*/  UMOV UR8, 0xffffffff ;  /* 0xffffffff00087882 */ /* 0x000fe20000000000 */
[----:B------:R-:W-:Y:S01]  /*dba0*/  UIADD3 UR9, UR5, 0x3f, URZ ;  /* 0x0000003f05097890 */ /* 0x000fe2000fffe03f */
[----:B------:R-:W-:Y:S01]  /*dbb0*/  BSSY B0, `(.L_x_288) ;  /* 0x00000e0000007945 */ /* 0x000fe20003800000 */
[----:B------:R-:W-:Y:S01]  /*dbc0*/  UMOV UR10, 0x1 ;  /* 0x00000001000a7882 */ /* 0x000fe20000000000 */
[----:B------:R-:W-:Y:S01]  /*dbd0*/  USHF.L.U32 UR31, UR8, UR7, URZ ;  /* 0x00000007081f7299 */ /* 0x000fe2000800063f */
[----:B------:R-:W-:Y:S01]  /*dbe0*/  IMAD.MOV.U32 R9, RZ, RZ, 0x1 ;  /* 0x00000001ff097424 */ /* 0x000fe200078e00ff */
[----:B------:R-:W-:Y:S01]  /*dbf0*/  USHF.L.U32 UR7, UR10, UR7, URZ ;  /* 0x000000070a077299 */ /* 0x000fe2000800063f */
[----:B------:R-:W-:Y:S01]  /*dc00*/  IMAD.MOV.U32 R0, RZ, RZ, 0x1 ;  /* 0x00000001ff007424 */ /* 0x000fe200078e00ff */
[----:B------:R-:W-:Y:S01]  /*dc10*/  USHF.R.S32.HI UR10, URZ, 0x1f, UR9 ;  /* 0x0000001f3f0a7899 */ /* 0x000fe20008011409 */
[----:B------:R-:W-:Y:S01]  /*dc20*/  IMAD.MOV.U32 R8, RZ, RZ, RZ ;  /* 0x000000ffff087224 */ /* 0x000fe200078e00ff */
[----:B------:R-:W-:Y:S01]  /*dc30*/  ULDC UR4, c[0x0][0xc] ;  /* 0x0000030000047ab9 */ /* 0x000fe20000000800 */
[----:B------:R-:W-:Y:S01]  /*dc40*/  ULDC UR5, c[0x0][0x10] ;  /* 0x0000040000057ab9 */ /* 0x000fe20000000800 */
[----:B------:R-:W-:-:S02]  /*dc50*/  ULEA.HI UR10, UR10, UR9, URZ, 0x6 ;  /* 0x000000090a0a7291 */ /* 0x000fc4000f8f303f */
[----:B------:R-:W-:Y:S01]  /*dc60*/  UIMAD.WIDE.U32 UR4, UR4, UR5, URZ ;  /* 0x00000005040472a5 */ /* 0x000fe2000f8e003f */
[----:B------:R-:W-:Y:S01]  /*dc70*/  ULDC UR8, c[0x0][0x14] ;  /* 0x0000050000087ab9 */ /* 0x000fe20000000800 */
[----:B------:R-:W-:Y:S02]  /*dc80*/  USHF.R.S32.HI UR30, URZ, 0x6, UR10 ;  /* 0x000000063f1e7899 */ /* 0x000fe4000801140a */
[----:B------:R-:W-:Y:S02]  /*dc90*/  UIMAD.WIDE.U32 UR34, UR4, UR8, URZ ;  /* 0x00000008042272a5 */ /* 0x000fe4000f8e003f */
[----:B0-----:R-:W-:Y:S02]  /*dca0*/  USHF.L.U32 UR21, UR29, 0x7, URZ ;  /* 0x000000071d157899 */ /* 0x001fe4000800063f */
[----:B------:R-:W-:Y:S02]  /*dcb0*/  USHF.L.U32 UR36, UR29, 0xc, URZ ;  /* 0x0000000c1d247899 */ /* 0x000fe4000800063f */
[----:B------:R-:W-:-:S02]  /*dcc0*/  USHF.L.U32 UR29, UR29, 0xa, URZ ;  /* 0x0000000a1d1d7899 */ /* 0x000fc4000800063f */
[----:B------:R-:W-:Y:S01]  /*dcd0*/  UIMAD UR32, UR5, UR8, URZ ;  /* 0x00000008052072a4 */ /* 0x000fe2000f8e023f */
[----:B------:R-:W-:Y:S01]  /*dce0*/  ULDC UR6, c[0x0][0x700] ;  /* 0x0001c00000067ab9 */ /* 0x000fe20000000800 */
[----:B------:R-:W-:Y:S02]  /*dcf0*/  ULOP3.LUT UR33, UR13, 0x2, URZ, 0xfc, !UPT ;  /* 0x000000020d217892 */ /* 0x000fe4000f8efc3f */
[----:B------:R-:W-:Y:S02]  /*dd00*/  UIADD3 UR6, UR6, -0x1, URZ ;  /* 0xffffffff06067890 */ /* 0x000fe4000fffe03f */
[----:B------:R-:W-:Y:S02]  /*dd10*/  ULOP3.LUT UR21, UR21, 0x80, URZ, 0xc0, !UPT ;  /* 0x0000008015157892 */ /* 0x000fe4000f8ec03f */
[----:B------:R-:W-:Y:S02]  /*dd20*/  ULOP3.LUT UR29, UR29, 0x400, URZ, 0xc0, !UPT ;  /* 0x000004001d1d7892 */ /* 0x000fe4000f8ec03f */
[----:B------:R-:W-:-:S02]  /*dd30*/  ULOP3.LUT UR31, URZ, UR31, URZ, 0x33, !UPT ;  /* 0x0000001f3f1f7292 */ /* 0x000fc4000f8e333f */
[----:B------:R-:W-:Y:S02]  /*dd40*/  UIADD3 UR32, UR35, UR32, URZ ;  /* 0x0000002023207290 */ /* 0x000fe4000fffe03f */
[----:B------:R-:W-:Y:S01]  /*dd50*/  UIADD3 UR42, UR30, 0x1, URZ ;  /* 0x000000011e2a7890 */ /* 0x000fe2000fffe03f */
[----:B------:R-:W-:-:S11]  /*dd60*/  ULDC.64 UR38, c[0x0][0x198] ;  /* 0x0000660000267ab9 */ /* 0x000fd60000000a00 */
.L_x_299:
[----:B------:R-:W-:-:S03]  /*dd70*/  UMOV UR4, 0xffffffff ;  /* 0xffffffff00047882 */ /* 0x000fc60000000000 */
[----:B------:R-:W-:Y:S05]  /*dd80*/  BRA.DIV UR4, `(.L_x_289) ;  /* 0x0000001604087947 */ /* 0x000fea000b800000 */
[----:B------:R-:W-:-:S13]  /*dd90*/  ELECT P0, URZ, PT ;  /* 0x00000000003f782f */ /* 0x000fda0003800000 */
.L_x_318:
[----:B------:R-:W0:Y:S01]  /*dda0*/  LDC R2, c[0x0][0x28c] ;  /* 0x0000a300ff027b82 */ /* 0x000e220000000800 */
[----:B------:R-:W-:Y:S01]  /*ddb0*/  BSSY B1, `(.L_x_290) ;  /* 0x0000047000017945 */ /* 0x000fe20003800000 */
[----:B0-----:R-:W-:-:S13]  /*ddc0*/  ISETP.LT.OR P0, PT, R2, 0x1, !P0 ;  /* 0x000000010200780c */ /* 0x001fda0004701670 */
[----:B------:R-:W-:Y:S05]  /*ddd0*/  @P0 BRA `(.L_x_291) ;  /* 0x0000000400100947 */ /* 0x000fea0003800000 */
[----:B------:R-:W-:Y:S01]  /*dde0*/  LEA R10, R5, UR21, 0x8 ;  /* 0x00000015050a7c11 */ /* 0x000fe2000f8e40ff */
[----:B------:R-:W-:Y:S01]  /*ddf0*/  IMAD.MOV.U32 R13, RZ, RZ, RZ ;  /* 0x000000ffff0d7224 */ /* 0x000fe200078e00ff */
[----:B------:R-:W-:Y:S01]  /*de00*/  SHF.L.U32 R7, R7, 0x7, RZ ;  /* 0x0000000707077819 */ /* 0x000fe200000006ff */
[----:B------:R-:W-:Y:S01]  /*de10*/  IMAD.MOV.U32 R14, RZ, RZ, RZ ;  /* 0x000000ffff0e7224 */ /* 0x000fe200078e00ff */
[----:B------:R-:W-:Y:S01]  /*de20*/  MOV R2, R0 ;  /* 0x0000000000027202 */ /* 0x000fe20000000f00 */
[----:B------:R-:W-:Y:S02]  /*de30*/  IMAD.U32 R15, RZ, RZ, UR42 ;  /* 0x0000002aff0f7e24 */ /* 0x000fe4000f8e00ff */
[----:B------:R-:W-:Y:S02]  /*de40*/  IMAD.MOV.U32 R3, RZ, RZ, R8 ;  /* 0x000000ffff037224 */ /* 0x000fe400078e0008 */
[----:B------:R-:W-:-:S07]  /*de50*/  IMAD.MOV.U32 R16, RZ, RZ, RZ ;  /* 0x000000ffff107224 */ /* 0x000fce00078e00ff */
.L_x_294:
[----:B0-----:R-:W0:Y:S01]  /*de60*/  S2R R5, SR_CgaCtaId ;  /* 0x0000000000057919 */ /* 0x001e220000008800 */
[----:B------:R-:W-:Y:S01]  /*de70*/  MOV R4, 0x400 ;  /* 0x0000040000047802 */ /* 0x000fe20000000f00 */
[----:B------:R-:W1:Y:S03]  /*de80*/  S2R R17, SR_TID.X ;  /* 0x0000000000117919 */ /* 0x000e660000002100 */
[----:B0-----:R-:W-:Y:S02]  /*de90*/  LEA R12, R5, R4, 0x18 ;  /* 0x00000004050c7211 */ /* 0x001fe400078ec0ff */
[----:B------:R-:W-:Y:S02]  /*dea0*/  SHF.L.U32 R4, R2, 0x1f, RZ ;  /* 0x0000001f02047819 */ /* 0x000fe400000006ff */
[----:B-1----:R-:W-:Y:S01]  /*deb0*/  LOP3.LUT P1, RZ, R17, 0x7f, RZ, 0xc0, !PT ;  /* 0x0000007f11ff7812 */ /* 0x002fe2000782c0ff */
[----:B------:R-:W-:-:S04]  /*dec0*/  IMAD R11, R3, 0x8, R12 ;  /* 0x00000008030b7824 */ /* 0x000fc800078e020c */
[----:B------:R-:W0:Y:S08]  /*ded0*/  SYNCS.PHASECHK.TRANS64.TRYWAIT P0, [R11+URZ+0x60], R4 ;  /* 0x000060040b0075a7 */ /* 0x000e30000800017f */
[----:B------:R-:W1:Y:S01]  /*dee0*/  @!P1 LDC R5, c[0x0][0x640] ;  /* 0x00019000ff059b82 */ /* 0x000e620000000800 */
[----:B0-----:R-:W-:Y:S05]  /*def0*/  @!P0 BRA `(.L_x_292) ;  /* 0x0000001000cc8947 */ /* 0x001fea0003800000 */
.L_x_319:
[----:B------:R-:W-:Y:S01]  /*df00*/  UPRMT UR4, UR33, 0x9910, URZ ;  /* 0x0000991021047896 */ /* 0x000fe2000800003f */
[----:B-1----:R1:W-:Y:S03]  /*df10*/  @!P1 SYNCS.ARRIVE.TRANS64 RZ, [R11+URZ], R5 ;  /* 0x000000050bff99a7 */ /* 0x0023e6000800003f */
[----:B------:R-:W-:-:S06]  /*df20*/  UISETP.NE.AND UP0, UPT, UR4, 0x2, UPT ;  /* 0x000000020400788c */ /* 0x000fcc000bf05270 */
[----:B------:R-:W-:-:S13]  /*df30*/  PLOP3.LUT P0, PT, PT, PT, UP0, 0x80, 0x0 ;  /* 0x000000000000781c */ /* 0x000fda0003f0f008 */
[----:B-1----:R-:W-:Y:S05]  /*df40*/  @P0 BRA `(.L_x_293) ;  /* 0x0000000000040947 */ /* 0x002fea0003800000 */
[----:B------:R-:W-:Y:S01]  /*df50*/  BPT.TRAP 0x1 ;  /* 0x000000040000795c */ /* 0x000fe20000300000 */
.L_x_293:
[----:B------:R-:W-:Y:S01]  /*df60*/  R2UR UR8, R3 ;  /* 0x00000000030872ca */ /* 0x000fe200000e0000 */
[----:B------:R-:W-:Y:S01]  /*df70*/  VIADD R15, R15, 0xffffffff ;  /* 0xffffffff0f0f7836 */ /* 0x000fe20000000000 */
[----:B------:R-:W-:Y:S01]  /*df80*/  R2UR UR16, R3 ;  /* 0x00000000031072ca */ /* 0x000fe200000e0000 */
[----:B------:R-:W-:Y:S01]  /*df90*/  UIADD3 UR14, UP0, UR38, 0xf0, URZ ;  /* 0x000000f0260e7890 */ /* 0x000fe2000ff1e03f */
[----:B------:R-:W-:Y:S01]  /*dfa0*/  R2UR UR9, R12 ;  /* 0x000000000c0972ca */ /* 0x000fe200000e0000 */
[----:B------:R-:W-:Y:S01]  /*dfb0*/  UIADD3 UR22, UP1, UR38, 0x1f0, URZ ;  /* 0x000001f026167890 */ /* 0x000fe2000ff3e03f */
[----:B------:R-:W-:Y:S01]  /*dfc0*/  R2UR UR25, R11 ;  /* 0x000000000b1972ca */ /* 0x000fe200000e0000 */
[----:B------:R-:W-:Y:S01]  /*dfd0*/  UIADD3 UR40, UP2, UR38, 0x2f0, URZ ;  /* 0x000002f026287890 */ /* 0x000fe2000ff5e03f */
[----:B------:R-:W-:Y:S01]  /*dfe0*/  R2UR UR27, R10 ;  /* 0x000000000a1b72ca */ /* 0x000fe200000e0000 */
[----:B------:R-:W-:Y:S01]  /*dff0*/  UIADD3.X UR15, URZ, UR39, URZ, UP0, !UPT ;  /* 0x000000273f0f7290 */ /* 0x000fe200087fe43f */
[----:B------:R-:W-:Y:S01]  /*e000*/  R2UR UR28, R6 ;  /* 0x00000000061c72ca */ /* 0x000fe200000e0000 */
[----:B------:R-:W-:Y:S01]  /*e010*/  UIADD3.X UR23, URZ, UR39, URZ, UP1, !UPT ;  /* 0x000000273f177290 */ /* 0x000fe20008ffe43f */
[----:B------:R-:W-:Y:S01]  /*e020*/  R2UR UR26, R14 ;  /* 0x000000000e1a72ca */ /* 0x000fe200000e0000 */
[----:B------:R-:W-:Y:S01]  /*e030*/  USHF.L.U32 UR8, UR8, 0xd, URZ ;  /* 0x0000000d08087899 */ /* 0x000fe2000800063f */
[C---:B------:R-:W-:Y:S01]  /*e040*/  R2UR UR19, R16.reuse ;  /* 0x00000000101372ca */ /* 0x040fe200000e0000 */
[----:B------:R-:W-:Y:S01]  /*e050*/  ULEA UR16, UR16, UR29, 0xb ;  /* 0x0000001d10107291 */ /* 0x000fe2000f8e583f */
[----:B------:R-:W-:Y:S01]  /*e060*/  R2UR UR10, R13 ;  /* 0x000000000d0a72ca */ /* 0x000fe200000e0000 */
[----:B------:R-:W-:Y:S01]  /*e070*/  ULOP3.LUT UR24, UR8, 0x1000, UR36, 0xf8, !UPT ;  /* 0x0000100008187892 */ /* 0x000fe2000f8ef824 */
[----:B------:R-:W-:Y:S01]  /*e080*/  R2UR UR11, R7 ;  /* 0x00000000070b72ca */ /* 0x000fe200000e0000 */
[----:B------:R-:W-:Y:S01]  /*e090*/  UIADD3 UR16, UR9, 0x30180, UR16 ;  /* 0x0003018009107890 */ /* 0x000fe2000fffe010 */
[----:B------:R-:W-:Y:S01]  /*e0a0*/  ISETP.GT.AND P1, PT, R15, 0x1, PT ;  /* 0x000000010f00780c */ /* 0x000fe20003f24270 */
[----:B------:R-:W-:Y:S01]  /*e0b0*/  UIADD3 UR24, UR9, 0x180, UR24 ;  /* 0x0000018009187890 */ /* 0x000fe2000fffe018 */
[----:B------:R-:W-:Y:S01]  /*e0c0*/  IADD3 R3, R3, 0x1, RZ ;  /* 0x0000000103037810 */ /* 0x000fe20007ffe0ff */
[----:B------:R-:W-:Y:S01]  /*e0d0*/  UIADD3.X UR41, URZ, UR39, URZ, UP2, !UPT ;  /* 0x000000273f297290 */ /* 0x000fe200097fe43f */
[----:B------:R-:W-:Y:S01]  /*e0e0*/  VIADD R16, R16, 0x1 ;  /* 0x0000000110107836 */ /* 0x000fe20000000000 */
[----:B------:R-:W-:Y:S01]  /*e0f0*/  UIADD3 UR8, UR9, 0x18180, UR8 ;  /* 0x0001818009087890 */ /* 0x000fe2000fffe008 */
[----:B------:R-:W-:Y:S01]  /*e100*/  ISETP.NE.AND P0, PT, R3, 0xc, PT ;  /* 0x0000000c0300780c */ /* 0x000fe20003f05270 */
[----:B------:R-:W-:Y:S01]  /*e110*/  UMOV UR37, 0x30000 ;  /* 0x0003000000257882 */ /* 0x000fe20000000000 */
[----:B------:R-:W-:Y:S01]  /*e120*/  UMOV UR4, 0x0 ;  /* 0x0000000000047882 */ /* 0x000fe20000000000 */
[----:B------:R-:W-:Y:S01]  /*e130*/  UMOV UR5, 0x10000000 ;  /* 0x1000000000057882 */ /* 0x000fe20000000000 */
[----:B------:R-:W-:Y:S01]  /*e140*/  UMOV UR17, UR25 ;  /* 0x0000001900117c82 */ /* 0x000fe20008000000 */
[----:B------:R-:W-:Y:S01]  /*e150*/  UMOV UR18, UR27 ;  /* 0x0000001b00127c82 */ /* 0x000fe20008000000 */
[----:B------:R-:W-:Y:S01]  /*e160*/  UMOV UR20, UR28 ;  /* 0x0000001c00147c82 */ /* 0x000fe20008000000 */
[----:B------:R1:W-:Y:S01]  /*e170*/  UTMALDG.3D.MULTICAST [UR24], [UR14], UR37, desc[UR4] ;  /* 0x000004180e0073b4 */ /* 0x0003e20008011825 */
[----:B------:R-:W-:Y:S01]  /*e180*/  UMOV UR9, UR25 ;  /* 0x0000001900097c82 */ /* 0x000fe20008000000 */
[----:B------:R-:W-:Y:S01]  /*e190*/  UMOV UR12, UR28 ;  /* 0x0000001c000c7c82 */ /* 0x000fe20008000000 */
[----:B------:R-:W-:Y:S01]  /*e1a0*/  SEL R5, RZ, 0x1, P0 ;  /* 0x00000001ff057807 */ /* 0x000fe20000000000 */
[----:B------:R-:W-:Y:S01]  /*e1b0*/  VIADD R14, R14, 0x20 ;  /* 0x000000200e0e7836 */ /* 0x000fe20000000000 */
[----:B------:R-:W-:-:S02]  /*e1c0*/  IADD3 R13, R13, 0x40, RZ ;  /* 0x000000400d0d7810 */ /* 0x000fc40007ffe0ff */
[----:B------:R-:W-:Y:S01]  /*e1d0*/  LOP3.LUT R2, R2, R5, RZ, 0x3c, !PT ;  /* 0x0000000502027212 */ /* 0x000fe200078e3cff */
[----:B------:R1:W-:Y:S01]  /*e1e0*/  UTMALDG.3D.MULTICAST [UR16], [UR22], UR37, desc[UR4] ;  /* 0x00000410160073b4 */ /* 0x0003e20008011825 */
[----:B------:R-:W-:Y:S01]  /*e1f0*/  SEL R3, R3, RZ, P0 ;  /* 0x000000ff03037207 */ /* 0x000fe20000000000 */
[----:B------:R1:W-:Y:S02]  /*e200*/  UTMALDG.3D [UR8], [UR40], desc[UR4] ;  /* 0x00000408280075b4 */ /* 0x0003e40008011000 */
[----:B-1----:R-:W-:Y:S05]  /*e210*/  @P1 BRA `(.L_x_294) ;  /* 0xfffffffc00101947 */ /* 0x002fea000383ffff */
.L_x_291:
[----:B------:R-:W-:Y:S05]  /*e220*/  BSYNC B1 ;  /* 0x0000000000017941 */ /* 0x000fea0003800000 */
.L_x_290:
[----:B------:R-:W2:Y:S01]  /*e230*/  LDL.LU R17, [R1+0x7c] ;  /* 0x00007c0001117983 */ /* 0x000ea20000300800 */
[----:B------:R-:W-:Y:S01]  /*e240*/  LOP3.LUT P1, RZ, R9, 0xff, RZ, 0xc0, !PT ;  /* 0x000000ff09ff7812 */ /* 0x000fe2000782c0ff */
[----:B------:R-:W-:Y:S01]  /*e250*/  VIADD R8, R8, UR30 ;  /* 0x0000001e08087c36 */ /* 0x000fe20008000000 */
[----:B------:R-:W-:Y:S01]  /*e260*/  ULDC.64 UR4, c[0x0][0x750] ;  /* 0x0001d40000047ab9 */ /* 0x000fe20000000a00 */
[----:B------:R-:W3:Y:S01]  /*e270*/  LDL.LU R12, [R1+0x80] ;  /* 0x00008000010c7983 */ /* 0x000ee20000300800 */
[----:B------:R-:W-:Y:S01]  /*e280*/  IMAD.U32 R5, RZ, RZ, UR30 ;  /* 0x0000001eff057e24 */ /* 0x000fe2000f8e00ff */
[----:B------:R-:W-:Y:S01]  /*e290*/  UISETP.GE.U32.AND UP0, UPT, UR30, 0xc, UPT ;  /* 0x0000000c1e00788c */ /* 0x000fe2000bf06070 */
[----:B------:R-:W-:Y:S01]  /*e2a0*/  ISETP.GT.U32.AND P0, PT, R8, 0xb, PT ;  /* 0x0000000b0800780c */ /* 0x000fe20003f04070 */
[----:B------:R-:W-:Y:S01]  /*e2b0*/  BSSY B1, `(.L_x_295) ;  /* 0x000006d000017945 */ /* 0x000fe20003800000 */
[----:B------:R-:W-:Y:S01]  /*e2c0*/  MOV R7, 0xffffffff ;  /* 0xffffffff00077802 */ /* 0x000fe20000000f00 */
[----:B------:R-:W-:Y:S01]  /*e2d0*/  IMAD.MOV.U32 R6, RZ, RZ, -0x1 ;  /* 0xffffffffff067424 */ /* 0x000fe200078e00ff */
[----:B------:R-:W-:-:S02]  /*e2e0*/  ISETP.LT.U32.AND P0, PT, R5, 0xc, P0 ;  /* 0x0000000c0500780c */ /* 0x000fc40000701070 */
[----:B------:R-:W-:Y:S01]  /*e2f0*/  PLOP3.LUT P2, PT, PT, PT, UP0, 0x80, 0x0 ;  /* 0x000000000000781c */ /* 0x000fe20003f4f008 */
[----:B------:R-:W0:Y:S01]  /*e300*/  @P1 S2R R3, SR_CgaCtaId ;  /* 0x0000000000031919 */ /* 0x000e220000008800 */
[----:B------:R-:W-:Y:S02]  /*e310*/  @P1 MOV R2, 0x400 ;  /* 0x0000040000021802 */ /* 0x000fe40000000f00 */
[----:B------:R-:W-:Y:S02]  /*e320*/  PRMT R9, RZ, 0x7610, R9 ;  /* 0x00007610ff097816 */ /* 0x000fe40000000009 */
[----:B0-----:R-:W-:Y:S01]  /*e330*/  @P1 LEA R4, R3, R2, 0x18 ;  /* 0x0000000203041211 */ /* 0x001fe200078ec0ff */
[----:B------:R-:W-:-:S03]  /*e340*/  IMAD.WIDE.U32 R2, R8, -0x55555555, RZ ;  /* 0xaaaaaaab08027825 */ /* 0x000fc600078e00ff */
[----:B------:R0:W-:Y:S02]  /*e350*/  @P1 SYNCS.ARRIVE.TRANS64.A1T0 RZ, [R4+URZ+0xd8], RZ ;  /* 0x0000d8ff04ff19a7 */ /* 0x0001e4000810003f */
[----:B------:R-:W-:Y:S02]  /*e360*/  SHF.R.U32.HI R5, RZ, 0x3, R3 ;  /* 0x00000003ff057819 */ /* 0x000fe40000011603 */
[----:B------:R-:W-:Y:S02]  /*e370*/  SEL R3, RZ, 0x1, !P0 ;  /* 0x00000001ff037807 */ /* 0x000fe40004000000 */
[----:B------:R-:W-:Y:S01]  /*e380*/  PRMT R2, RZ, 0x7610, R2 ;  /* 0x00007610ff027816 */ /* 0x000fe20000000002 */
[----:B------:R-:W-:Y:S01]  /*e390*/  IMAD R8, R5, -0xc, R8 ;  /* 0xfffffff405087824 */ /* 0x000fe200078e0208 */
[----:B------:R-:W-:-:S04]  /*e3a0*/  LOP3.LUT R0, R0, R3, RZ, 0x3c, !PT ;  /* 0x0000000300007212 */ /* 0x000fc800078e3cff */
[----:B------:R-:W-:Y:S01]  /*e3b0*/  @P2 LOP3.LUT R0, R0, 0x1, R5, 0x78, !PT ;  /* 0x0000000100002812 */ /* 0x000fe200078e7805 */
[----:B------:R-:W-:Y:S01]  /*e3c0*/  IMAD.MOV.U32 R5, RZ, RZ, -0x1 ;  /* 0xffffffffff057424 */ /* 0x000fe200078e00ff */
[----:B---3--:R-:W-:-:S04]  /*e3d0*/  IADD3 R12, P1, R12, UR34, RZ ;  /* 0x000000220c0c7c10 */ /* 0x008fc8000ff3e0ff */
[----:B--2---:R-:W-:Y:S01]  /*e3e0*/  IADD3.X R17, R17, UR32, RZ, P1, !PT ;  /* 0x0000002011117c10 */ /* 0x004fe20008ffe4ff */
[----:B------:R0:W-:Y:S01]  /*e3f0*/  STL [R1+0x80], R12 ;  /* 0x0000800c01007387 */ /* 0x0001e20000100800 */
[----:B------:R-:W-:-:S03]  /*e400*/  ISETP.GE.U32.AND P0, PT, R12, UR4, PT ;  /* 0x000000040c007c0c */ /* 0x000fc6000bf06070 */
[----:B------:R0:W-:Y:S01]  /*e410*/  STL [R1+0x7c], R17 ;  /* 0x00007c1101007387 */ /* 0x0001e20000100800 */
[----:B------:R-:W-:-:S13]  /*e420*/  ISETP.GE.U32.AND.EX P0, PT, R17, UR5, PT, P0 ;  /* 0x0000000511007c0c */ /* 0x000fda000bf06100 */
[----:B0-----:R-:W-:Y:S05]  /*e430*/  @P0 BRA `(.L_x_296) ;  /* 0x0000000400500947 */ /* 0x001fea0003800000 */
[----:B------:R-:W-:Y:S01]  /*e440*/  ULDC.64 UR4, c[0x0][0x728] ;  /* 0x0001ca0000047ab9 */ /* 0x000fe20000000a00 */
[----:B------:R-:W0:Y:S01]  /*e450*/  S2R R11, SR_CTAID.X ;  /* 0x00000000000b7919 */ /* 0x000e220000002500 */
[----:B------:R-:W-:Y:S01]  /*e460*/  ISETP.NE.U32.AND P0, PT, RZ, UR4, PT ;  /* 0x00000004ff007c0c */ /* 0x000fe2000bf05070 */
[----:B------:R-:W-:Y:S01]  /*e470*/  ULDC UR9, c[0x0][0x730] ;  /* 0x0001cc0000097ab9 */ /* 0x000fe20000000800 */
[----:B------:R-:W-:Y:S01]  /*e480*/  IMAD.MOV.U32 R2, RZ, RZ, R12 ;  /* 0x000000ffff027224 */ /* 0x000fe200078e000c */
[----:B------:R-:W1:Y:S01]  /*e490*/  S2R R10, SR_CTAID.Y ;  /* 0x00000000000a7919 */ /* 0x000e620000002600 */
[----:B------:R-:W-:Y:S01]  /*e4a0*/  ISETP.NE.AND.EX P0, PT, RZ, UR5, PT, P0 ;  /* 0x00000005ff007c0c */ /* 0x000fe2000bf05300 */
[----:B------:R-:W-:-:S12]  /*e4b0*/  IMAD.MOV.U32 R3, RZ, RZ, R17 ;  /* 0x000000ffff037224 */ /* 0x000fd800078e0011 */
[----:B------:R-:W-:Y:S05]  /*e4c0*/  @!P0 BRA `(.L_x_297) ;  /* 0x0000000000288947 */ /* 0x000fea0003800000 */
[----:B------:R-:W-:Y:S02]  /*e4d0*/  ULDC UR8, c[0x0][0x734] ;  /* 0x0001cd0000087ab9 */ /* 0x000fe40000000800 */
[----:B------:R-:W-:-:S04]  /*e4e0*/  IADD3 R7, P0, R12, UR8, RZ ;  /* 0x000000080c077c10 */ /* 0x000fc8000ff1e0ff */
[----:B------:R-:W-:-:S05]  /*e4f0*/  IADD3.X R13, RZ, R17, RZ, P0, !PT ;  /* 0x00000011ff0d7210 */ /* 0x000fca00007fe4ff */
[----:B------:R-:W-:-:S04]  /*e500*/  IMAD.WIDE.U32 R4, R13, UR4, RZ ;  /* 0x000000040d047c25 */ /* 0x000fc8000f8e00ff */
[----:B------:R-:W-:-:S04]  /*e510*/  IMAD.WIDE.U32 R4, P0, R7, UR5, R4 ;  /* 0x0000000507047c25 */ /* 0x000fc8000f800004 */
[----:B------:R-:W-:-:S04]  /*e520*/  IMAD.WIDE.U32 R6, R7, UR4, RZ ;  /* 0x0000000407067c25 */ /* 0x000fc8000f8e00ff */
[----:B------:R-:W-:Y:S01]  /*e530*/  IMAD.X R3, RZ, RZ, RZ, P0 ;  /* 0x000000ffff037224 */ /* 0x000fe200000e06ff */
[----:B------:R-:W-:Y:S01]  /*e540*/  IADD3 RZ, P0, R7, R4, RZ ;  /* 0x0000000407ff7210 */ /* 0x000fe20007f1e0ff */
[----:B------:R-:W-:-:S04]  /*e550*/  IMAD.MOV.U32 R2, RZ, RZ, R5 ;  /* 0x000000ffff027224 */ /* 0x000fc800078e0005 */
[----:B------:R-:W-:-:S08]  /*e560*/  IMAD.WIDE.U32.X R2, R13, UR5, R2, P0 ;  /* 0x000000050d027c25 */ /* 0x000fd000080e0402 */
.L_x_297:
[--C-:B------:R-:W-:Y:S01]  /*e570*/  SHF.R.U64 R6, R2, UR9, R3.reuse ;  /* 0x0000000902067c19 */ /* 0x100fe20008001203 */
[----:B------:R-:W-:Y:S01]  /*e580*/  ULDC.64 UR4, c[0x0][0x720] ;  /* 0x0001c80000047ab9 */ /* 0x000fe20000000a00 */
[----:B------:R-:W-:Y:S01]  /*e590*/  SHF.R.U32.HI R2, RZ, UR9, R3 ;  /* 0x00000009ff027c19 */ /* 0x000fe20008011603 */
[----:B------:R-:W-:Y:S01]  /*e5a0*/  IMAD.MOV.U32 R3, RZ, RZ, R17 ;  /* 0x000000ffff037224 */ /* 0x000fe200078e0011 */
[----:B------:R-:W-:Y:S01]  /*e5b0*/  IADD3 R5, P0, RZ, -R6, RZ ;  /* 0x80000006ff057210 */ /* 0x000fe20007f1e0ff */
[----:B------:R-:W2:Y:S01]  /*e5c0*/  LDC R16, c[0x0][0x144] ;  /* 0x00005100ff107b82 */ /* 0x000ea20000000800 */
[----:B0-----:R-:W-:Y:S01]  /*e5d0*/  I2FP.F32.U32 R7, R11 ;  /* 0x0000000b00077245 */ /* 0x001fe20000201000 */
[----:B------:R-:W-:Y:S01]  /*e5e0*/  ULDC.64 UR10, c[0x0][0x740] ;  /* 0x0001d000000a7ab9 */ /* 0x000fe20000000a00 */
[----:B------:R-:W-:Y:S01]  /*e5f0*/  ULDC UR8, c[0x0][0x708] ;  /* 0x0001c20000087ab9 */ /* 0x000fe20000000800 */
[----:B------:R-:W-:Y:S01]  /*e600*/  IMAD.X R2, RZ, RZ, ~R2, P0 ;  /* 0x000000ffff027224 */ /* 0x000fe200000e0e02 */
[----:B------:R-:W-:-:S03]  /*e610*/  ISETP.NE.U32.AND P0, PT, RZ, UR10, PT ;  /* 0x0000000aff007c0c */ /* 0x000fc6000bf05070 */
[----:B------:R-:W-:Y:S01]  /*e620*/  IMAD R4, R2, UR4, RZ ;  /* 0x0000000402047c24 */ /* 0x000fe2000f8e02ff */
[----:B------:R-:W-:Y:S01]  /*e630*/  MOV R2, R12 ;  /* 0x0000000c00027202 */ /* 0x000fe20000000f00 */
[----:B------:R-:W0:Y:S01]  /*e640*/  LDC R13, c[0x0][0x148] ;  /* 0x00005200ff0d7b82 */ /* 0x000e220000000800 */
[----:B------:R-:W-:-:S03]  /*e650*/  ISETP.NE.AND.EX P0, PT, RZ, UR11, PT, P0 ;  /* 0x0000000bff007c0c */ /* 0x000fc6000bf05300 */
[----:B------:R-:W-:Y:S01]  /*e660*/  IMAD.WIDE.U32 R2, R5, UR4, R2 ;  /* 0x0000000405027c25 */ /* 0x000fe2000f8e0002 */
[----:B------:R-:W-:-:S03]  /*e670*/  ULDC UR4, c[0x0][0x150] ;  /* 0x0000540000047ab9 */ /* 0x000fc60000000800 */
[----:B------:R-:W-:Y:S02]  /*e680*/  IMAD R5, R5, UR5, R4 ;  /* 0x0000000505057c24 */ /* 0x000fe4000f8e0204 */
[----:B------:R-:W-:Y:S01]  /*e690*/  FMUL R4, R7, UR4 ;  /* 0x0000000407047c20 */ /* 0x000fe20008400000 */
[----:B------:R-:W-:Y:S01]  /*e6a0*/  ULDC UR4, c[0x0][0x718] ;  /* 0x0001c60000047ab9 */ /* 0x000fe20000000800 */
[----:B------:R-:W-:Y:S01]  /*e6b0*/  ULDC UR5, c[0x0][0x154] ;  /* 0x0000550000057ab9 */ /* 0x000fe20000000800 */
[----:B------:R-:W-:-:S03]  /*e6c0*/  IMAD.IADD R3, R3, 0x1, R5 ;  /* 0x0000000103037824 */ /* 0x000fc600078e0205 */
[----:B------:R-:W3:Y:S02]  /*e6d0*/  F2I.U32.TRUNC.NTZ R4, R4 ;  /* 0x0000000400047305 */ /* 0x000ee4000020f000 */
[----:B------:R-:W-:Y:S02]  /*e6e0*/  SHF.R.U64 R7, R2, UR4, R3 ;  /* 0x0000000402077c19 */ /* 0x000fe40008001203 */
[----:B-1----:R-:W-:-:S05]  /*e6f0*/  I2FP.F32.U32 R2, R10 ;  /* 0x0000000a00027245 */ /* 0x002fca0000201000 */
[----:B------:R-:W-:Y:S01]  /*e700*/  FMUL R5, R2, UR5 ;  /* 0x0000000502057c20 */ /* 0x000fe20008400000 */
[----:B------:R-:W-:Y:S01]  /*e710*/  SHF.R.U32.HI R2, RZ, UR4, R3 ;  /* 0x00000004ff027c19 */ /* 0x000fe20008011603 */
[----:B------:R-:W-:Y:S02]  /*e720*/  ULDC UR4, c[0x0][0x758] ;  /* 0x0001d60000047ab9 */ /* 0x000fe40000000800 */
[----:B------:R1:W4:Y:S01]  /*e730*/  F2I.U32.TRUNC.NTZ R15, R5 ;  /* 0x00000005000f7305 */ /* 0x000322000020f000 */
[--C-:B------:R-:W-:Y:S02]  /*e740*/  SHF.R.U32.HI R3, RZ, UR8, R2.reuse ;  /* 0x00000008ff037c19 */ /* 0x100fe40008011602 */
[----:B------:R-:W-:Y:S01]  /*e750*/  SHF.R.U64 R14, R7, UR8, R2 ;  /* 0x00000008070e7c19 */ /* 0x000fe20008001202 */
[----:B---3--:R-:W-:Y:S01]  /*e760*/  IMAD.MOV R2, RZ, RZ, -R4 ;  /* 0x000000ffff027224 */ /* 0x008fe200078e0a04 */
[--C-:B------:R-:W-:Y:S02]  /*e770*/  SHF.R.U32.HI R4, RZ, UR4, R3.reuse ;  /* 0x00000004ff047c19 */ /* 0x100fe40008011603 */
[----:B------:R-:W-:Y:S01]  /*e780*/  SHF.R.U64 R12, R14, UR4, R3 ;  /* 0x000000040e0c7c19 */ /* 0x000fe20008001203 */
[----:B--2---:R-:W-:-:S02]  /*e790*/  IMAD R17, R16, R2, R11 ;  /* 0x0000000210117224 */ /* 0x004fc400078e020b */
[----:B------:R-:W-:Y:S01]  /*e7a0*/  IMAD.MOV.U32 R3, RZ, RZ, R4 ;  /* 0x000000ffff037224 */ /* 0x000fe200078e0004 */
[----:B------:R-:W-:Y:S01]  /*e7b0*/  MOV R2, R12 ;  /* 0x0000000c00027202 */ /* 0x000fe20000000f00 */
[----:B-1----:R-:W-:Y:S06]  /*e7c0*/  @!P0 BRA `(.L_x_298) ;  /* 0x0000000000288947 */ /* 0x002fec0003800000 */
[----:B------:R-:W-:Y:S02]  /*e7d0*/  ULDC UR4, c[0x0][0x74c] ;  /* 0x0001d30000047ab9 */ /* 0x000fe40000000800 */
[----:B------:R-:W-:-:S05]  /*e7e0*/  IADD3 R3, P0, R12, UR4, RZ ;  /* 0x000000040c037c10 */ /* 0x000fca000ff1e0ff */
[----:B------:R-:W-:-:S04]  /*e7f0*/  IMAD.X R11, RZ, RZ, R4, P0 ;  /* 0x000000ffff0b7224 */ /* 0x000fc800000e0604 */
[----:B------:R-:W-:-:S04]  /*e800*/  IMAD.WIDE.U32 R4, R11, UR10, RZ ;  /* 0x0000000a0b047c25 */ /* 0x000fc8000f8e00ff */
[----:B------:R-:W-:-:S04]  /*e810*/  IMAD.WIDE.U32 R4, P0, R3, UR11, R4 ;  /* 0x0000000b03047c25 */ /* 0x000fc8000f800004 */
[----:B------:R-:W-:Y:S01]  /*e820*/  IMAD.WIDE.U32 R2, R3, UR10, RZ ;  /* 0x0000000a03027c25 */ /* 0x000fe2000f8e00ff */
[----:B------:R-:W-:-:S04]  /*e830*/  MOV R2, R5 ;  /* 0x0000000500027202 */ /* 0x000fc80000000f00 */
[----:B------:R-:W-:Y:S01]  /*e840*/  IADD3 RZ, P1, R3, R4, RZ ;  /* 0x0000000403ff7210 */ /* 0x000fe20007f3e0ff */
[----:B------:R-:W-:-:S04]  /*e850*/  IMAD.X R3, RZ, RZ, RZ, P0 ;  /* 0x000000ffff037224 */ /* 0x000fc800000e06ff */
[----:B------:R-:W-:-:S08]  /*e860*/  IMAD.WIDE.U32.X R2, R11, UR11, R2, P1 ;  /* 0x0000000b0b027c25 */ /* 0x000fd000088e0402 */
.L_x_298:
[----:B------:R-:W-:Y:S01]  /*e870*/  ULDC UR4, c[0x0][0x748] ;  /* 0x0001d20000047ab9 */ /* 0x000fe20000000800 */
[----:B----4-:R-:W-:Y:S01]  /*e880*/  IMAD.MOV R15, RZ, RZ, -R15 ;  /* 0x000000ffff0f7224 */ /* 0x010fe200078e0a0f */
[----:B------:R-:W-:Y:S01]  /*e890*/  SHF.R.U64 R3, R2, UR4, R3 ;  /* 0x0000000402037c19 */ /* 0x000fe20008001203 */
[----:B------:R-:W-:Y:S01]  /*e8a0*/  ULDC UR4, c[0x0][0x738] ;  /* 0x0001ce0000047ab9 */ /* 0x000fe20000000800 */
[----:B------:R-:W-:Y:S01]  /*e8b0*/  LOP3.LUT R2, R14, UR31, RZ, 0xc0, !PT ;  /* 0x0000001f0e027c12 */ /* 0x000fe2000f8ec0ff */
[----:B0-----:R-:W-:Y:S01]  /*e8c0*/  @P4 IMAD R17, R13, R15, R10 ;  /* 0x0000000f0d114224 */ /* 0x001fe200078e020a */
[----:B------:R-:W-:Y:S01]  /*e8d0*/  LOP3.LUT R7, R7, UR6, RZ, 0xc0, !PT ;  /* 0x0000000607077c12 */ /* 0x000fe2000f8ec0ff */
[----:B------:R-:W-:Y:S01]  /*e8e0*/  IMAD.MOV R5, RZ, RZ, -R3 ;  /* 0x000000ffff057224 */ /* 0x000fe200078e0a03 */
[----:B------:R-:W-:Y:S01]  /*e8f0*/  ULDC UR5, c[0x0][0x710] ;  /* 0x0001c40000057ab9 */ /* 0x000fe20000000800 */
[----:B------:R-:W-:Y:S02]  /*e900*/  IMAD R2, R3, UR7, R2 ;  /* 0x0000000703027c24 */ /* 0x000fe4000f8e0202 */
[----:B------:R-:W-:Y:S01]  /*e910*/  IMAD R12, R5, UR4, R12 ;  /* 0x00000004050c7c24 */ /* 0x000fe2000f8e020c */
[----:B------:R-:W-:Y:S01]  /*e920*/  ULDC UR4, c[0x0][0x700] ;  /* 0x0001c00000047ab9 */ /* 0x000fe20000000800 */
[----:B------:R-:W-:-:S02]  /*e930*/  IMAD R5, R2, UR5, R17 ;  /* 0x0000000502057c24 */ /* 0x000fc4000f8e0211 */
[----:B------:R-:W-:Y:S02]  /*e940*/  IMAD R12, R12, UR4, R7 ;  /* 0x000000040c0c7c24 */ /* 0x000fe4000f8e0207 */
[----:B------:R-:W-:-:S03]  /*e950*/  IMAD.MOV.U32 R2, RZ, RZ, 0x1 ;  /* 0x00000001ff027424 */ /* 0x000fc600078e00ff */
[----:B------:R-:W-:Y:S02]  /*e960*/  SEL R7, R12, R5, !P4 ;  /* 0x000000050c077207 */ /* 0x000fe40006000000 */
[----:B------:R-:W-:-:S07]  /*e970*/  SEL R5, R5, R12, !P4 ;  /* 0x0000000c05057207 */ /* 0x000fce0006000000 */
.L_x_296:
[----:B------:R-:W-:Y:S05]  /*e980*/  BSYNC B1 ;  /* 0x0000000000017941 */ /* 0x000fea0003800000 */
.L_x_295:
[----:B------:R-:W-:-:S13]  /*e990*/  LOP3.LUT P0, RZ, R2, 0xff, RZ, 0xc0, !PT ;  /* 0x000000ff02ff7812 */ /* 0x000fda000780c0ff */
[----:B------:R-:W-:Y:S05]  /*e9a0*/  @P0 BRA `(.L_x_299) ;  /* 0xfffffff000f00947 */ /* 0x000fea000383ffff */
[----:B------:R-:W-:Y:S05]  /*e9b0*/  BSYNC B0 ;  /* 0x0000000000007941 */ /* 0x000fea0003800000 */
.L_x_288:
[----:B------:R-:W-:-:S03]  /*e9c0*/  UMOV UR4, 0xffffffff ;  /* 0xffffffff00047882 */ /* 0x000fc60000000000 */
[----:B------:R-:W-:Y:S05]  /*e9d0*/  BRA.DIV UR4, `(.L_x_300) ;  /* 0x0000000a04287947 */ /* 0x000fea000b800000 */
[----:B------:R-:W-:-:S13]  /*e9e0*/  ELECT P0, URZ, PT ;  /* 0x00000000003f782f */ /* 0x000fda0003800000 */
.L_x_322:
[----:B------:R-:W-:Y:S04]  /*e9f0*/  BSSY B0, `(.L_x_301) ;  /* 0x0000074000007945 */ /* 0x000fe80003800000 */
[----:B------:R-:W-:Y:S05]  /*ea00*/  @!P0 BRA `(.L_x_302) ;  /* 0x0000000400c88947 */ /* 0x000fea0003800000 */
[----:B------:R-:W-:-:S04]  /*ea10*/  ULOP3.LUT UR4, UR13, 0x2, URZ, 0xfc, !UPT ;  /* 0x000000020d047892 */ /* 0x000fc8000f8efc3f */
[----:B------:R-:W-:-:S06]  /*ea20*/  UISETP.NE.AND UP0, UPT, UR4, 0x3, UPT ;  /* 0x000000030400788c */ /* 0x000fcc000bf05270 */
[----:B------:R-:W-:-:S13]  /*ea30*/  PLOP3.LUT P0, PT, PT, PT, UP0, 0x80, 0x0 ;  /* 0x000000000000781c */ /* 0x000fda0003f0f008 */
[----:B------:R-:W-:Y:S05]  /*ea40*/  @!P0 BRA `(.L_x_303) ;  /* 0x0000000000048947 */ /* 0x000fea0003800000 */
[----:B------:R-:W-:Y:S01]  /*ea50*/  BPT.TRAP 0x1 ;  /* 0x000000040000795c */ /* 0x000fe20000300000 */
.L_x_303:
[----:B------:R-:W0:Y:S01]  /*ea60*/  S2R R3, SR_CgaCtaId ;  /* 0x0000000000037919 */ /* 0x000e220000008800 */
[----:B------:R-:W-:-:S04]  /*ea70*/  MOV R2, 0x400 ;  /* 0x0000040000027802 */ /* 0x000fc80000000f00 */
[----:B0-----:R-:W-:Y:S02]  /*ea80*/  LEA R3, R3, R2, 0x18 ;  /* 0x0000000203037211 */ /* 0x001fe400078ec0ff */
[----:B------:R-:W-:Y:S02]  /*ea90*/  SHF.L.U32 R2, R0, 0x1f, RZ ;  /* 0x0000001f00027819 */ /* 0x000fe400000006ff */
[----:B------:R-:W-:-:S05]  /*eaa0*/  IADD3 R3, R3, 0x60, RZ ;  /* 0x0000006003037810 */ /* 0x000fca0007ffe0ff */
[C---:B------:R-:W-:Y:S02]  /*eab0*/  IMAD R7, R8.reuse, 0x8, R3 ;  /* 0x0000000808077824 */ /* 0x040fe400078e0203 */
[----:B------:R-:W-:Y:S02]  /*eac0*/  VIADD R8, R8, 0x1 ;  /* 0x0000000108087836 */ /* 0x000fe40000000000 */
[----:B------:R-:W0:Y:S03]  /*ead0*/  SYNCS.PHASECHK.TRANS64.TRYWAIT P0, [R7+URZ], R2 ;  /* 0x00000002070075a7 */ /* 0x000e26000800017f */
[----:B------:R-:W-:-:S04]  /*eae0*/  ISETP.NE.AND P1, PT, R8, 0xc, PT ;  /* 0x0000000c0800780c */ /* 0x000fc80003f25270 */
[----:B------:R-:W-:Y:S02]  /*eaf0*/  SEL R5, RZ, 0x1, P1 ;  /* 0x00000001ff057807 */ /* 0x000fe40000800000 */
[----:B------:R-:W-:Y:S02]  /*eb00*/  SEL R8, R8, RZ, P1 ;  /* 0x000000ff08087207 */ /* 0x000fe40000800000 */
[----:B------:R-:W-:-:S03]  /*eb10*/  LOP3.LUT R5, R0, R5, RZ, 0x3c, !PT ;  /* 0x0000000500057212 */ /* 0x000fc600078e3cff */
[----:B------:R-:W-:Y:S01]  /*eb20*/  IMAD R9, R8, 0x8, R3 ;  /* 0x0000000808097824 */ /* 0x000fe200078e0203 */
[----:B------:R-:W-:Y:S01]  /*eb30*/  SHF.L.U32 R4, R5, 0x1f, RZ ;  /* 0x0000001f05047819 */ /* 0x000fe200000006ff */
[----:B0-----:R-:W-:Y:S06]  /*eb40*/  @!P0 BRA `(.L_x_304) ;  /* 0x0000000400ec8947 */ /* 0x001fec0003800000 */
.L_x_323:
[----:B------:R-:W1:Y:S01]  /*eb50*/  SYNCS.PHASECHK.TRANS64.TRYWAIT P0, [R9+URZ], R4 ;  /* 0x00000004090075a7 */ /* 0x000e62000800017f */
[----:B------:R-:W-:-:S04]  /*eb60*/  IADD3 R0, R8, 0x1, RZ ;  /* 0x0000000108007810 */ /* 0x000fc80007ffe0ff */
[----:B------:R-:W-:-:S04]  /*eb70*/  ISETP.NE.AND P1, PT, R0, 0xc, PT ;  /* 0x0000000c0000780c */ /* 0x000fc80003f25270 */
[----:B0-----:R-:W-:Y:S02]  /*eb80*/  SEL R2, RZ, 0x1, P1 ;  /* 0x00000001ff027807 */ /* 0x001fe40000800000 */
[----:B------:R-:W-:Y:S02]  /*eb90*/  SEL R0, R0, RZ, P1 ;  /* 0x000000ff00007207 */ /* 0x000fe40000800000 */
[----:B------:R-:W-:-:S03]  /*eba0*/  LOP3.LUT R7, R5, R2, RZ, 0x3c, !PT ;  /* 0x0000000205077212 */ /* 0x000fc600078e3cff */
[----:B------:R-:W-:Y:S01]  /*ebb0*/  IMAD R6, R0, 0x8, R3 ;  /* 0x0000000800067824 */ /* 0x000fe200078e0203 */
[----:B------:R-:W-:Y:S01]  /*ebc0*/  SHF.L.U32 R5, R7, 0x1f, RZ ;  /* 0x0000001f07057819 */ /* 0x000fe200000006ff */
[----:B-1----:R-:W-:Y:S06]  /*ebd0*/  @!P0 BRA `(.L_x_305) ;  /* 0x0000000400dc8947 */ /* 0x002fec0003800000 */
.L_x_324:
[----:B------:R-:W1:Y:S01]  /*ebe0*/  SYNCS.PHASECHK.TRANS64.TRYWAIT P0, [R6+URZ], R5 ;  /* 0x00000005060075a7 */ /* 0x000e62000800017f */
[----:B------:R-:W-:-:S05]  /*ebf0*/  VIADD R0, R0, 0x1 ;  /* 0x0000000100007836 */ /* 0x000fca0000000000 */
[----:B------:R-:W-:-:S04]  /*ec00*/  ISETP.NE.AND P1, PT, R0, 0xc, PT ;  /* 0x0000000c0000780c */ /* 0x000fc80003f25270 */
[----:B------:R-:W-:Y:S02]  /*ec10*/  SEL R2, RZ, 0x1, P1 ;  /* 0x00000001ff027807 */ /* 0x000fe40000800000 */
[----:B------:R-:W-:Y:S02]  /*ec20*/  SEL R0, R0, RZ, P1 ;  /* 0x000000ff00007207 */ /* 0x000fe40000800000 */
[----:B------:R-:W-:-:S03]  /*ec30*/  LOP3.LUT R7, R7, R2, RZ, 0x3c, !PT ;  /* 0x0000000207077212 */ /* 0x000fc600078e3cff */
[----:B0-----:R-:W-:Y:S01]  /*ec40*/  IMAD R9, R0, 0x8, R3 ;  /* 0x0000000800097824 */ /* 0x001fe200078e0203 */
[----:B------:R-:W-:Y:S01]  /*ec50*/  SHF.L.U32 R4, R7, 0x1f, RZ ;  /* 0x0000001f07047819 */ /* 0x000fe200000006ff */
[----:B-1----:R-:W-:Y:S06]  /*ec60*/  @!P0 BRA `(.L_x_306) ;  /* 0x0000000400cc8947 */ /* 0x002fec0003800000 */
.L_x_325:
[----:B------:R-:W1:Y:S01]  /*ec70*/  SYNCS.PHASECHK.TRANS64.TRYWAIT P0, [R9+URZ], R4 ;  /* 0x00000004090075a7 */ /* 0x000e62000800017f */
[----:B------:R-:W-:-:S04]  /*ec80*/  IADD3 R0, R0, 0x1, RZ ;  /* 0x0000000100007810 */ /* 0x000fc80007ffe0ff */
[----:B------:R-:W-:-:S04]  /*ec90*/  ISETP.NE.AND P1, PT, R0, 0xc, PT ;  /* 0x0000000c0000780c */ /* 0x000fc80003f25270 */
[----:B------:R-:W-:Y:S02]  /*eca0*/  SEL R2, RZ, 0x1, P1 ;  /* 0x00000001ff027807 */ /* 0x000fe40000800000 */
[----:B------:R-:W-:Y:S02]  /*ecb0*/  SEL R0, R0, RZ, P1 ;  /* 0x000000ff00007207 */ /* 0x000fe40000800000 */
[----:B------:R-:W-:-:S03]  /*ecc0*/  LOP3.LUT R7, R7, R2, RZ, 0x3c, !PT ;  /* 0x0000000207077212 */ /* 0x000fc600078e3cff */
[----:B0-----:R-:W-:Y:S01]  /*ecd0*/  IMAD R6, R0, 0x8, R3 ;  /* 0x0000000800067824 */ /* 0x001fe200078e0203 */
[----:B------:R-:W-:Y:S01]  /*ece0*/  SHF.L.U32 R5, R7, 0x1f, RZ ;  /* 0x0000001f07057819 */ /* 0x000fe200000006ff */
[----:B-1----:R-:W-:Y:S06]  /*ecf0*/  @!P0 BRA `(.L_x_307) ;  /* 0x0000000400bc8947 */ /* 0x002fec0003800000 */
.L_x_326:
        /* <DEDUP_REMOVED lines=9> */
.L_x_327:
        /* <DEDUP_REMOVED lines=9> */
.L_x_328:
        /* <DEDUP_REMOVED lines=9> */
.L_x_329:
        /* <DEDUP_REMOVED lines=9> */
.L_x_330:
        /* <DEDUP_REMOVED lines=9> */
.L_x_331:
        /* <DEDUP_REMOVED lines=9> */
.L_x_332:
[----:B------:R-:W1:Y:S01]  /*f060*/  SYNCS.PHASECHK.TRANS64.TRYWAIT P0, [R6+URZ], R5 ;  /* 0x00000005060075a7 */ /* 0x000e62000800017f */
[----:B------:R-:W-:-:S05]  /*f070*/  VIADD R0, R0, 0x1 ;  /* 0x0000000100007836 */ /* 0x000fca0000000000 */
[----:B------:R-:W-:-:S04]  /*f080*/  ISETP.NE.AND P1, PT, R0, 0xc, PT ;  /* 0x0000000c0000780c */ /* 0x000fc80003f25270 */
[----:B------:R-:W-:Y:S02]  /*f090*/  SEL R2, RZ, 0x1, P1 ;  /* 0x00000001ff027807 */ /* 0x000fe40000800000 */
[----:B------:R-:W-:Y:S02]  /*f0a0*/  SEL R0, R0, RZ, P1 ;  /* 0x000000ff00007207 */ /* 0x000fe40000800000 */
[----:B------:R-:W-:Y:S01]  /*f0b0*/  LOP3.LUT R2, R7, R2, RZ, 0x3c, !PT ;  /* 0x0000000207027212 */ /* 0x000fe200078e3cff */
[----:B-1----:R-:W-:Y:S06]  /*f0c0*/  @!P0 BRA `(.L_x_314) ;  /* 0x0000000400548947 */ /* 0x002fec0003800000 */
.L_x_333:
[----:B------:R-:W-:Y:S01]  /*f0d0*/  IMAD R3, R0, 0x8, R3 ;  /* 0x0000000800037824 */ /* 0x000fe200078e0203 */
[----:B------:R-:W-:-:S07]  /*f0e0*/  SHF.L.U32 R0, R2, 0x1f, RZ ;  /* 0x0000001f02007819 */ /* 0x000fce00000006ff */
.L_x_315:
[----:B--2---:R2:W3:Y:S02]  /*f0f0*/  SYNCS.PHASECHK.TRANS64.TRYWAIT P0, [R3+URZ], R0 ;  /* 0x00000000030075a7 */ /* 0x0044e4000800017f */
[----:B---3--:R-:W-:Y:S05]  /*f100*/  @!P0 NANOSLEEP.SYNCS 0x989680 ;  /* 0x009896800000895d */ /* 0x008fea0003900000 */
[----:B------:R-:W3:Y:S02]  /*f110*/  @!P0 SYNCS.PHASECHK.TRANS64 P0, [R3+URZ], R0 ;  /* 0x00000000030085a7 */ /* 0x000ee4000800007f */
[----:B---3--:R-:W-:Y:S05]  /*f120*/  @!P0 BRA `(.L_x_315) ;  /* 0xfffffffc00f08947 */ /* 0x008fea000383ffff */
.L_x_302:
[----:B------:R-:W-:Y:S05]  /*f130*/  BSYNC B0 ;  /* 0x0000000000007941 */ /* 0x000fea0003800000 */
.L_x_301:
[----:B------:R-:W-:Y:S05]  /*f140*/  EXIT ;  /* 0x000000000000794d */ /* 0x000fea0003800000 */
.L_x_22:
[----:B-1----:R-:W-:-:S04]  /*f150*/  MOV R153, UR8 ;  /* 0x0000000800997c02 */ /* 0x002fc80008000f00 */
[----:B------:R1:W2:Y:S03]  /*f160*/  SYNCS.PHASECHK.TRANS64.TRYWAIT P1, [R153+URZ], R152 ;  /* 0x00000098990075a7 */ /* 0x0002a6000802017f */
[----:B--2---:R-:W-:Y:S05]  /*f170*/  @!P1 NANOSLEEP.SYNCS 0x989680 ;  /* 0x009896800000995d */ /* 0x004fea0003900000 */
[----:B------:R-:W2:Y:S02]  /*f180*/  @!P1 SYNCS.PHASECHK.TRANS64 P1, [R153+URZ], R152 ;  /* 0x00000098990095a7 */ /* 0x000ea4000802007f */
[----:B--2---:R-:W-:Y:S05]  /*f190*/  @!P1 BRA `(.L_x_22) ;  /* 0xfffffffc00ec9947 */ /* 0x004fea000383ffff */
[----:B------:R-:W-:Y:S05]  /*f1a0*/  BRA `(.L_x_21) ;  /* 0xffffff2c007c7947 */ /* 0x000fea000383ffff */
.L_x_289:
[----:B------:R-:W-:Y:S01]  /*f1b0*/  BSSY B1, `(.L_x_316) ;  /* 0x0000006000017945 */ /* 0x000fe20003800000 */
[----:B------:R-:W-:-:S07]  /*f1c0*/  IMAD.MOV.U32 R2, RZ, RZ, -0x1 ;  /* 0xffffffffff027424 */ /* 0x000fce00078e00ff */
[----:B------:R-:W-:Y:S05]  /*f1d0*/  WARPSYNC.COLLECTIVE R2, `(.L_x_317) ;  /* 0x00000000020c7348 */ /* 0x000fea0003c00000 */
[----:B------:R-:W-:Y:S02]  /*f1e0*/  ELECT P0, UR62, PT ;  /* 0x00000000003e782f */ /* 0x000fe40003800000 */
[----:B------:R-:W-:Y:S01]  /*f1f0*/  MOV R2, UR62 ;  /* 0x0000003e00027c02 */ /* 0x000fe20008000f00 */
[----:B------:R-:W-:Y:S10]  /*f200*/  ENDCOLLECTIVE ;  /* 0x000000000000791b */ /* 0x000ff40003800000 */
.L_x_317:
[----:B------:R-:W-:Y:S05]  /*f210*/  BSYNC B1 ;  /* 0x0000000000017941 */ /* 0x000fea0003800000 */
.L_x_316:
[----:B------:R-:W-:Y:S05]  /*f220*/  BRA `(.L_x_318) ;  /* 0xffffffe800dc7947 */ /* 0x000fea000383ffff */
.L_x_292:
[----:B0-----:R0:W2:Y:S02]  /*f230*/  SYNCS.PHASECHK.TRANS64.TRYWAIT P0, [R11+URZ+0x60], R4 ;  /* 0x000060040b0075a7 */ /* 0x0010a4000800017f */
[----:B--2---:R-:W-:Y:S05]  /*f240*/  @!P0 NANOSLEEP.SYNCS 0x989680 ;  /* 0x009896800000895d */ /* 0x004fea0003900000 */
[----:B------:R-:W2:Y:S02]  /*f250*/  @!P0 SYNCS.PHASECHK.TRANS64 P0, [R11+URZ+0x60], R4 ;  /* 0x000060040b0085a7 */ /* 0x000ea4000800007f */
[----:B--2---:R-:W-:Y:S05]  /*f260*/  @!P0 BRA `(.L_x_292) ;  /* 0xfffffffc00f08947 */ /* 0x004fea000383ffff */
[----:B------:R-:W-:Y:S05]  /*f270*/  BRA `(.L_x_319) ;  /* 0xffffffec00207947 */ /* 0x000fea000383ffff */
.L_x_300:
[----:B------:R-:W-:Y:S01]  /*f280*/  BSSY B0, `(.L_x_320) ;  /* 0x0000006000007945 */ /* 0x000fe20003800000 */
[----:B------:R-:W-:-:S07]  /*f290*/  IMAD.MOV.U32 R2, RZ, RZ, -0x1 ;  /* 0xffffffffff027424 */ /* 0x000fce00078e00ff */
[----:B------:R-:W-:Y:S05]  /*f2a0*/  WARPSYNC.COLLECTIVE R2, `(.L_x_321) ;  /* 0x00000000020c7348 */ /* 0x000fea0003c00000 */
[----:B------:R-:W-:Y:S02]  /*f2b0*/  ELECT P0, UR62, PT ;  /* 0x00000000003e782f */ /* 0x000fe40003800000 */
[----:B------:R-:W-:Y:S01]  /*f2c0*/  MOV R2, UR62 ;  /* 0x0000003e00027c02 */ /* 0x000fe20008000f00 */
[----:B------:R-:W-:Y:S10]  /*f2d0*/  ENDCOLLECTIVE ;  /* 0x000000000000791b */ /* 0x000ff40003800000 */
.L_x_321:
[----:B------:R-:W-:Y:S05]  /*f2e0*/  BSYNC B0 ;  /* 0x0000000000007941 */ /* 0x000fea0003800000 */
.L_x_320:
[----:B------:R-:W-:Y:S05]  /*f2f0*/  BRA `(.L_x_322) ;  /* 0xfffffff400bc7947 */ /* 0x000fea000383ffff */
.L_x_304:
[----:B0-----:R0:W1:Y:S02]  /*f300*/  SYNCS.PHASECHK.TRANS64.TRYWAIT P0, [R7+URZ], R2 ;  /* 0x00000002070075a7 */ /* 0x001064000800017f */
[----:B-1----:R-:W-:Y:S05]  /*f310*/  @!P0 NANOSLEEP.SYNCS 0x989680 ;  /* 0x009896800000895d */ /* 0x002fea0003900000 */
[----:B------:R-:W1:Y:S02]  /*f320*/  @!P0 SYNCS.PHASECHK.TRANS64 P0, [R7+URZ], R2 ;  /* 0x00000002070085a7 */ /* 0x000e64000800007f */
[----:B-1----:R-:W-:Y:S05]  /*f330*/  @!P0 BRA `(.L_x_304) ;  /* 0xfffffffc00f08947 */ /* 0x002fea000383ffff */
[----:B------:R-:W-:Y:S05]  /*f340*/  BRA `(.L_x_323) ;  /* 0xfffffff800007947 */ /* 0x000fea000383ffff */
.L_x_305:
[----:B0-----:R0:W1:Y:S02]  /*f350*/  SYNCS.PHASECHK.TRANS64.TRYWAIT P0, [R9+URZ], R4 ;  /* 0x00000004090075a7 */ /* 0x001064000800017f */
[----:B-1----:R-:W-:Y:S05]  /*f360*/  @!P0 NANOSLEEP.SYNCS 0x989680 ;  /* 0x009896800000895d */ /* 0x002fea0003900000 */
[----:B------:R-:W1:Y:S02]  /*f370*/  @!P0 SYNCS.PHASECHK.TRANS64 P0, [R9+URZ], R4 ;  /* 0x00000004090085a7 */ /* 0x000e64000800007f */
[----:B-1----:R-:W-:Y:S05]  /*f380*/  @!P0 BRA `(.L_x_305) ;  /* 0xfffffffc00f08947 */ /* 0x002fea000383ffff */
[----:B------:R-:W-:Y:S05]  /*f390*/  BRA `(.L_x_324) ;  /* 0xfffffff800107947 */ /* 0x000fea000383ffff */
.L_x_306:
[----:B0-----:R0:W1:Y:S02]  /*f3a0*/  SYNCS.PHASECHK.TRANS64.TRYWAIT P0, [R6+URZ], R5 ;  /* 0x00000005060075a7 */ /* 0x001064000800017f */
[----:B-1----:R-:W-:Y:S05]  /*f3b0*/  @!P0 NANOSLEEP.SYNCS 0x989680 ;  /* 0x009896800000895d */ /* 0x002fea0003900000 */
[----:B------:R-:W1:Y:S02]  /*f3c0*/  @!P0 SYNCS.PHASECHK.TRANS64 P0, [R6+URZ], R5 ;  /* 0x00000005060085a7 */ /* 0x000e64000800007f */
[----:B-1----:R-:W-:Y:S05]  /*f3d0*/  @!P0 BRA `(.L_x_306) ;  /* 0xfffffffc00f08947 */ /* 0x002fea000383ffff */
[----:B------:R-:W-:Y:S05]  /*f3e0*/  BRA `(.L_x_325) ;  /* 0xfffffff800207947 */ /* 0x000fea000383ffff */
.L_x_307:
[----:B0-----:R0:W1:Y:S02]  /*f3f0*/  SYNCS.PHASECHK.TRANS64.TRYWAIT P0, [R9+URZ], R4 ;  /* 0x00000004090075a7 */ /* 0x001064000800017f */
[----:B-1----:R-:W-:Y:S05]  /*f400*/  @!P0 NANOSLEEP.SYNCS 0x989680 ;  /* 0x009896800000895d */ /* 0x002fea0003900000 */
[----:B------:R-:W1:Y:S02]  /*f410*/  @!P0 SYNCS.PHASECHK.TRANS64 P0, [R9+URZ], R4 ;  /* 0x00000004090085a7 */ /* 0x000e64000800007f */
[----:B-1----:R-:W-:Y:S05]  /*f420*/  @!P0 BRA `(.L_x_307) ;  /* 0xfffffffc00f08947 */ /* 0x002fea000383ffff */
[----:B------:R-:W-:Y:S05]  /*f430*/  BRA `(.L_x_326) ;  /* 0xfffffff800307947 */ /* 0x000fea000383ffff */
.L_x_308:
[----:B0-----:R0:W1:Y:S02]  /*f440*/  SYNCS.PHASECHK.TRANS64.TRYWAIT P0, [R6+URZ], R5 ;  /* 0x00000005060075a7 */ /* 0x001064000800017f */
[----:B-1----:R-:W-:Y:S05]  /*f450*/  @!P0 NANOSLEEP.SYNCS 0x989680 ;  /* 0x009896800000895d */ /* 0x002fea0003900000 */
[----:B------:R-:W1:Y:S02]  /*f460*/  @!P0 SYNCS.PHASECHK.TRANS64 P0, [R6+URZ], R5 ;  /* 0x00000005060085a7 */ /* 0x000e64000800007f */
[----:B-1----:R-:W-:Y:S05]  /*f470*/  @!P0 BRA `(.L_x_308) ;  /* 0xfffffffc00f08947 */ /* 0x002fea000383ffff */
[----:B------:R-:W-:Y:S05]  /*f480*/  BRA `(.L_x_327) ;  /* 0xfffffff800407947 */ /* 0x000fea000383ffff */
.L_x_309:
[----:B0-----:R0:W1:Y:S02]  /*f490*/  SYNCS.PHASECHK.TRANS64.TRYWAIT P0, [R9+URZ], R4 ;  /* 0x00000004090075a7 */ /* 0x001064000800017f */
[----:B-1----:R-:W-:Y:S05]  /*f4a0*/  @!P0 NANOSLEEP.SYNCS 0x989680 ;  /* 0x009896800000895d */ /* 0x002fea0003900000 */
[----:B------:R-:W1:Y:S02]  /*f4b0*/  @!P0 SYNCS.PHASECHK.TRANS64 P0, [R9+URZ], R4 ;  /* 0x00000004090085a7 */ /* 0x000e64000800007f */
[----:B-1----:R-:W-:Y:S05]  /*f4c0*/  @!P0 BRA `(.L_x_309) ;  /* 0xfffffffc00f08947 */ /* 0x002fea000383ffff */
[----:B------:R-:W-:Y:S05]  /*f4d0*/  BRA `(.L_x_328) ;  /* 0xfffffff800507947 */ /* 0x000fea000383ffff */
.L_x_310:
[----:B0-----:R0:W1:Y:S02]  /*f4e0*/  SYNCS.PHASECHK.TRANS64.TRYWAIT P0, [R6+URZ], R5 ;  /* 0x00000005060075a7 */ /* 0x001064000800017f */
[----:B-1----:R-:W-:Y:S05]  /*f4f0*/  @!P0 NANOSLEEP.SYNCS 0x989680 ;  /* 0x009896800000895d */ /* 0x002fea0003900000 */
[----:B------:R-:W1:Y:S02]  /*f500*/  @!P0 SYNCS.PHASECHK.TRANS64 P0, [R6+URZ], R5 ;  /* 0x00000005060085a7 */ /* 0x000e64000800007f */
[----:B-1----:R-:W-:Y:S05]  /*f510*/  @!P0 BRA `(.L_x_310) ;  /* 0xfffffffc00f08947 */ /* 0x002fea000383ffff */
[----:B------:R-:W-:Y:S05]  /*f520*/  BRA `(.L_x_329) ;  /* 0xfffffff800607947 */ /* 0x000fea000383ffff */
.L_x_311:
[----:B0-----:R0:W1:Y:S02]  /*f530*/  SYNCS.PHASECHK.TRANS64.TRYWAIT P0, [R9+URZ], R4 ;  /* 0x00000004090075a7 */ /* 0x001064000800017f */
[----:B-1----:R-:W-:Y:S05]  /*f540*/  @!P0 NANOSLEEP.SYNCS 0x989680 ;  /* 0x009896800000895d */ /* 0x002fea0003900000 */
[----:B------:R-:W1:Y:S02]  /*f550*/  @!P0 SYNCS.PHASECHK.TRANS64 P0, [R9+URZ], R4 ;  /* 0x00000004090085a7 */ /* 0x000e64000800007f */
[----:B-1----:R-:W-:Y:S05]  /*f560*/  @!P0 BRA `(.L_x_311) ;  /* 0xfffffffc00f08947 */ /* 0x002fea000383ffff */
[----:B------:R-:W-:Y:S05]  /*f570*/  BRA `(.L_x_330) ;  /* 0xfffffff800707947 */ /* 0x000fea000383ffff */
.L_x_312:
[----:B0-----:R0:W1:Y:S02]  /*f580*/  SYNCS.PHASECHK.TRANS64.TRYWAIT P0, [R6+URZ], R5 ;  /* 0x00000005060075a7 */ /* 0x001064000800017f */
[----:B-1----:R-:W-:Y:S05]  /*f590*/  @!P0 NANOSLEEP.SYNCS 0x989680 ;  /* 0x009896800000895d */ /* 0x002fea0003900000 */
[----:B------:R-:W1:Y:S02]  /*f5a0*/  @!P0 SYNCS.PHASECHK.TRANS64 P0, [R6+URZ], R5 ;  /* 0x00000005060085a7 */ /* 0x000e64000800007f */
[----:B-1----:R-:W-:Y:S05]  /*f5b0*/  @!P0 BRA `(.L_x_312) ;  /* 0xfffffffc00f08947 */ /* 0x002fea000383ffff */
[----:B------:R-:W-:Y:S05]  /*f5c0*/  BRA `(.L_x_331) ;  /* 0xfffffff800807947 */ /* 0x000fea000383ffff */
.L_x_313:
[----:B0-----:R0:W1:Y:S02]  /*f5d0*/  SYNCS.PHASECHK.TRANS64.TRYWAIT P0, [R9+URZ], R4 ;  /* 0x00000004090075a7 */ /* 0x001064000800017f */
[----:B-1----:R-:W-:Y:S05]  /*f5e0*/  @!P0 NANOSLEEP.SYNCS 0x989680 ;  /* 0x009896800000895d */ /* 0x002fea0003900000 */
[----:B------:R-:W1:Y:S02]  /*f5f0*/  @!P0 SYNCS.PHASECHK.TRANS64 P0, [R9+URZ], R4 ;  /* 0x00000004090085a7 */ /* 0x000e64000800007f */
[----:B-1----:R-:W-:Y:S05]  /*f600*/  @!P0 BRA `(.L_x_313) ;  /* 0xfffffffc00f08947 */ /* 0x002fea000383ffff */
[----:B------:R-:W-:Y:S05]  /*f610*/  BRA `(.L_x_332) ;  /* 0xfffffff800907947 */ /* 0x000fea000383ffff */
.L_x_314:
[----:B-1----:R1:W2:Y:S02]  /*f620*/  SYNCS.PHASECHK.TRANS64.TRYWAIT P0, [R6+URZ], R5 ;  /* 0x00000005060075a7 */ /* 0x0022a4000800017f */
[----:B--2---:R-:W-:Y:S05]  /*f630*/  @!P0 NANOSLEEP.SYNCS 0x989680 ;  /* 0x009896800000895d */ /* 0x004fea0003900000 */
[----:B------:R-:W2:Y:S02]  /*f640*/  @!P0 SYNCS.PHASECHK.TRANS64 P0, [R6+URZ], R5 ;  /* 0x00000005060085a7 */ /* 0x000ea4000800007f */
[----:B--2---:R-:W-:Y:S05]  /*f650*/  @!P0 BRA `(.L_x_314) ;  /* 0xfffffffc00f08947 */ /* 0x004fea000383ffff */
[----:B------:R-:W-:Y:S05]  /*f660*/  BRA `(.L_x_333) ;  /* 0xfffffff800987947 */ /* 0x000fea000383ffff */
.L_x_334:
[----:B------:R-:W-:-:S00]  /*f670*/  BRA `(.L_x_334) ;  /* 0xfffffffc00fc7947 */ /* 0x000fc0000383ffff */
[----:B------:R-:W-:-:S00]  /*f680*/  NOP ;  /* 0x0000000000007918 */ /* 0x000fc00000000000 */
[----:B------:R-:W-:-:S00]  /*f690*/  NOP ;  /* 0x0000000000007918 */ /* 0x000fc00000000000 */
[----:B------:R-:W-:-:S00]  /*f6a0*/  NOP ;  /* 0x0000000000007918 */ /* 0x000fc00000000000 */
[----:B------:R-:W-:-:S00]  /*f6b0*/  NOP ;  /* 0x0000000000007918 */ /* 0x000fc00000000000 */
[----:B------:R-:W-:-:S00]  /*f6c0*/  NOP ;  /* 0x0000000000007918 */ /* 0x000fc00000000000 */
[----:B------:R-:W-:-:S00]  /*f6d0*/  NOP ;  /* 0x0000000000007918 */ /* 0x000fc00000000000 */
[----:B------:R-:W-:-:S00]  /*f6e0*/  NOP ;  /* 0x0000000000007918 */ /* 0x000fc00000000000 */
[----:B------:R-:W-:-:S00]  /*f6f0*/  NOP ;  /* 0x0000000000007918 */ /* 0x000fc00000000000 */
.L_x_335:


//--------------------- .nv.shared._ZN7cutlass13device_kernelINS_4gemm6kernel13GemmUniversalIN4cute5tupleIJiiiiEEENS1_10collective13CollectiveMmaINS1_43MainloopSm90TmaGmmaWarpSpecializedSparseFP8ILi12ENS5_IJNS4_1CILi1EEENSA_ILi2EEESB_EEENS1_35KernelTmaWarpSpecializedCooperativeEEENS5_IJNSA_ILi256EEENSA_ILi128EEENSA_ILi64EEEEEENS_12float_e4m3_tENS5_IJNS4_6LayoutINS5_IJiNS5_IJSC_iEEEiEEENS5_IJlNS5_IJSB_SC_EEElEEEEENSL_INS5_IJNS5_IJSI_iEEESR_iEEENS5_IJNS5_IJSI_NSA_ILi4096EEEEEENS5_IJSB_lEEElEEEEEEEESK_NS5_IJlSB_lEEENS4_8TiledMMAINS4_8MMA_AtomIJNS4_4SM904GMMA6SPARSE32GMMA_64x128x64_F32E4M3E4M3_SS_TNILNS13_7ScaleInE1ELS16_1ELNS13_9SparseSelE0EEEEEENSL_INS5_IJSC_SB_SB_EEENS5_IJSB_NSA_ILi0EEES1B_EEEEENS5_IJNS4_10UnderscoreES1E_S1E_EEEEENS4_23SM90_TMA_LOAD_MULTICASTENS4_14ComposedLayoutINS4_7SwizzleILi1ELi4ELi3EEENS4_25smem_sparse_ptr_flag_bitsILi2ELi8EEENSL_INS5_IJNS5_IJSB_NSA_ILi8EEEEEENS5_IJSC_NSA_ILi32EEEEEEEEENS5_IJNS5_IJS1B_SI_EEESO_EEEEEEEvNS4_8identityENS4_13SM90_TMA_LOADENS1I_INS1J_ILi2ELi4ELi3EEENS4_18smem_ptr_flag_bitsILi8EEENSL_INS5_IJS1N_SI_EEENS5_IJSI_SB_EEEEEEEvS1W_EENS_8epilogue10collective6detail29Sm90TmaWarpSpecializedAdapterINS27_15DefaultEpilogueIfNS5_IJSB_llEEES2B_NS26_6thread17LinearCombinationIfLi1EffLNS2C_9ScaleType4KindE0ELNS_15FloatRoundStyleE2EfEENS1_15EpilogueDefaultEEEEEvvEEEEvNT_6ParamsE --------------------------
	.section	.nv.shared._ZN7cutlass13device_kernelINS_4gemm6kernel13GemmUniversalIN4cute5tupleIJiiiiEEENS1_10collective13CollectiveMmaINS1_43MainloopSm90TmaGmmaWarpSpecializedSparseFP8ILi12ENS5_IJNS4_1CILi1EEENSA_ILi2EEESB_EEENS1_35KernelTmaWarpSpecializedCooperativeEEENS5_IJNSA_ILi256EEENSA_ILi128EEENSA_ILi64EEEEEENS_12float_e4m3_tENS5_IJNS4_6LayoutINS5_IJiNS5_IJSC_iEEEiEEENS5_IJlNS5_IJSB_SC_EEElEEEEENSL_INS5_IJNS5_IJSI_iEEESR_iEEENS5_IJNS5_IJSI_NSA_ILi4096EEEEEENS5_IJSB_lEEElEEEEEEEESK_NS5_IJlSB_lEEENS4_8TiledMMAINS4_8MMA_AtomIJNS4_4SM904GMMA6SPARSE32GMMA_64x128x64_F32E4M3E4M3_SS_TNILNS13_7ScaleInE1ELS16_1ELNS13_9SparseSelE0EEEEEENSL_INS5_IJSC_SB_SB_EEENS5_IJSB_NSA_ILi0EEES1B_EEEEENS5_IJNS4_10UnderscoreES1E_S1E_EEEEENS4_23SM90_TMA_LOAD_MULTICASTENS4_14ComposedLayoutINS4_7SwizzleILi1ELi4ELi3EEENS4_25smem_sparse_ptr_flag_bitsILi2ELi8EEENSL_INS5_IJNS5_IJSB_NSA_ILi8EEEEEENS5_IJSC_NSA_ILi32EEEEEEEEENS5_IJNS5_IJS1B_SI_EEESO_EEEEEEEvNS4_8identityENS4_13SM90_TMA_LOADENS1I_INS1J_ILi2ELi4ELi3EEENS4_18smem_ptr_flag_bitsILi8EEENSL_INS5_IJS1N_SI_EEENS5_IJSI_SB_EEEEEEEvS1W_EENS_8epilogue10collective6detail29Sm90TmaWarpSpecializedAdapterINS27_15DefaultEpilogueIfNS5_IJSB_llEEES2B_NS26_6thread17LinearCombinationIfLi1EffLNS2C_9ScaleType4KindE0ELNS_15FloatRoundStyleE2EfEENS1_15EpilogueDefaultEEEEEvvEEEEvNT_6ParamsE,"aw",@nobits
	.sectionflags	@""
	.align	16
	.zero		1024


//--------------------- .nv.shared.reserved.0     --------------------------
	.section	.nv.shared.reserved.0,"aw",@nobits
	.weak		__nv_reservedSMEM_offset_0_alias
	.size		__nv_reservedSMEM_offset_0_alias, 0, 0
	.other		__nv_reservedSMEM_offset_0_alias,@"STO_CUDA_RESERVED_SHARED STV_DEFAULT"
__nv_reservedSMEM_offset_0_alias:
	.zero		0


//--------------------- .nv.global                --------------------------
	.section	.nv.global,"aw",@nobits
.nv.global:
	.type		_ZN39_INTERNAL_daa56b74_4_k_cu_171a1fc8_26694cute1_E,@object
	.size		_ZN39_INTERNAL_daa56b74_4_k_cu_171a1fc8_26694cute1_E,(_ZN39_INTERNAL_daa56b74_4_k_cu_171a1fc8_26694cuda3std3__45__cpo6cbeginE - _ZN39_INTERNAL_daa56b74_4_k_cu_171a1fc8_26694cute1_E)
_ZN39_INTERNAL_daa56b74_4_k_cu_171a1fc8_26694cute1_E:
	.zero		1
	.type		_ZN39_INTERNAL_daa56b74_4_k_cu_171a1fc8_26694cuda3std3__45__cpo6cbeginE,@object
	.size		_ZN39_INTERNAL_daa56b74_4_k_cu_171a1fc8_26694cuda3std3__45__cpo6cbeginE,(_ZN39_INTERNAL_daa56b74_4_k_cu_171a1fc8_26694cuda3std3__48in_placeE - _ZN39_INTERNAL_daa56b74_4_k_cu_171a1fc8_26694cuda3std3__45__cpo6cbeginE)
_ZN39_INTERNAL_daa56b74_4_k_cu_171a1fc8_26694cuda3std3__45__cpo6cbeginE:
	.zero		1
	.type		_ZN39_INTERNAL_daa56b74_4_k_cu_171a1fc8_26694cuda3std3__48in_placeE,@object
	.size		_ZN39_INTERNAL_daa56b74_4_k_cu_171a1fc8_26694cuda3std3__48in_placeE,(_ZN39_INTERNAL_daa56b74_4_k_cu_171a1fc8_26694cuda3std6ranges3__45__cpo9iter_moveE - _ZN39_INTERNAL_daa56b74_4_k_cu_171a1fc8_26694cuda3std3__48in_placeE)
_ZN39_INTERNAL_daa56b74_4_k_cu_171a1fc8_26694cuda3std3__48in_placeE:
	.zero		1
	.type		_ZN39_INTERNAL_daa56b74_4_k_cu_171a1fc8_26694cuda3std6ranges3__45__cpo9iter_moveE,@object
	.size		_ZN39_INTERNAL_daa56b74_4_k_cu_171a1fc8_26694cuda3std6ranges3__45__cpo9iter_moveE,(_ZN39_INTERNAL_daa56b74_4_k_cu_171a1fc8_26694cuda3std3__45__cpo5beginE - _ZN39_INTERNAL_daa56b74_4_k_cu_171a1fc8_26694cuda3std6ranges3__45__cpo9iter_moveE)
_ZN39_INTERNAL_daa56b74_4_k_cu_171a1fc8_26694cuda3std6ranges3__45__cpo9iter_moveE:
	.zero		1
	.type		_ZN39_INTERNAL_daa56b74_4_k_cu_171a1fc8_26694cuda3std3__45__cpo5beginE,@object
	.size		_ZN39_INTERNAL_daa56b74_4_k_cu_171a1fc8_26694cuda3std3__45__cpo5beginE,(_ZN39_INTERNAL_daa56b74_4_k_cu_171a1fc8_26694cuda3std3__441_GLOBAL__N__daa56b74_4_k_cu_171a1fc8_26696ignoreE - _ZN39_INTERNAL_daa56b74_4_k_cu_171a1fc8_26694cuda3std3__45__cpo5beginE)
_ZN39_INTERNAL_daa56b74_4_k_cu_171a1fc8_26694cuda3std3__45__cpo5beginE:
	.zero		1
	.type		_ZN39_INTERNAL_daa56b74_4_k_cu_171a1fc8_26694cuda3std3__441_GLOBAL__N__daa56b74_4_k_cu_171a1fc8_26696ignoreE,@object
	.size		_ZN39_INTERNAL_daa56b74_4_k_cu_171a1fc8_26694cuda3std3__441_GLOBAL__N__daa56b74_4_k_cu_171a1fc8_26696ignoreE,(_ZN39_INTERNAL_daa56b74_4_k_cu_171a1fc8_26694cute7productE - _ZN39_INTERNAL_daa56b74_4_k_cu_171a1fc8_26694cuda3std3__441_GLOBAL__N__daa56b74_4_k_cu_171a1fc8_26696ignoreE)
_ZN39_INTERNAL_daa56b74_4_k_cu_171a1fc8_26694cuda3std3__441_GLOBAL__N__daa56b74_4_k_cu_171a1fc8_26696ignoreE:
	.zero		1
	.type		_ZN39_INTERNAL_daa56b74_4_k_cu_171a1fc8_26694cute7productE,@object
	.size		_ZN39_INTERNAL_daa56b74_4_k_cu_171a1fc8_26694cute7productE,(_ZN39_INTERNAL_daa56b74_4_k_cu_171a1fc8_26694cuda3std3__45__cpo3endE - _ZN39_INTERNAL_daa56b74_4_k_cu_171a1fc8_26694cute7productE)
_ZN39_INTERNAL_daa56b74_4_k_cu_171a1fc8_26694cute7productE:
	.zero		1
	.type		_ZN39_INTERNAL_daa56b74_4_k_cu_171a1fc8_26694cuda3std3__45__cpo3endE,@object
	.size		_ZN39_INTERNAL_daa56b74_4_k_cu_171a1fc8_26694cuda3std3__45__cpo3endE,(_ZN39_INTERNAL_daa56b74_4_k_cu_171a1fc8_26694cuda3std3__419piecewise_constructE - _ZN39_INTERNAL_daa56b74_4_k_cu_171a1fc8_26694cuda3std3__45__cpo3endE)
_ZN39_INTERNAL_daa56b74_4_k_cu_171a1fc8_26694cuda3std3__45__cpo3endE:
	.zero		1
	.type		_ZN39_INTERNAL_daa56b74_4_k_cu_171a1fc8_26694cuda3std3__419piecewise_constructE,@object
	.size		_ZN39_INTERNAL_daa56b74_4_k_cu_171a1fc8_26694cuda3std3__419piecewise_constructE,(_ZN39_INTERNAL_daa56b74_4_k_cu_171a1fc8_26694cuda3std3__45__cpo4cendE - _ZN39_INTERNAL_daa56b74_4_k_cu_171a1fc8_26694cuda3std3__419piecewise_constructE)
_ZN39_INTERNAL_daa56b74_4_k_cu_171a1fc8_26694cuda3std3__419piecewise_constructE:
	.zero		1
	.type		_ZN39_INTERNAL_daa56b74_4_k_cu_171a1fc8_26694cuda3std3__45__cpo4cendE,@object
	.size		_ZN39_INTERNAL_daa56b74_4_k_cu_171a1fc8_26694cuda3std3__45__cpo4cendE,(_ZN39_INTERNAL_daa56b74_4_k_cu_171a1fc8_26694cuda3std6ranges3__45__cpo4swapE - _ZN39_INTERNAL_daa56b74_4_k_cu_171a1fc8_26694cuda3std3__45__cpo4cendE)
_ZN39_INTERNAL_daa56b74_4_k_cu_171a1fc8_26694cuda3std3__45__cpo4cendE:
	.zero		1
	.type		_ZN39_INTERNAL_daa56b74_4_k_cu_171a1fc8_26694cuda3std6ranges3__45__cpo4swapE,@object
	.size		_ZN39_INTERNAL_daa56b74_4_k_cu_171a1fc8_26694cuda3std6ranges3__45__cpo4swapE,(.L_7 - _ZN39_INTERNAL_daa56b74_4_k_cu_171a1fc8_26694cuda3std6ranges3__45__cpo4swapE)
_ZN39_INTERNAL_daa56b74_4_k_cu_171a1fc8_26694cuda3std6ranges3__45__cpo4swapE:
	.zero		1
.L_7:


//--------------------- .nv.constant0._ZN7cutlass13device_kernelINS_4gemm6kernel13GemmUniversalIN4cute5tupleIJiiiiEEENS1_10collective13CollectiveMmaINS1_43MainloopSm90TmaGmmaWarpSpecializedSparseFP8ILi12ENS5_IJNS4_1CILi1EEENSA_ILi2EEESB_EEENS1_35KernelTmaWarpSpecializedCooperativeEEENS5_IJNSA_ILi256EEENSA_ILi128EEENSA_ILi64EEEEEENS_12float_e4m3_tENS5_IJNS4_6LayoutINS5_IJiNS5_IJSC_iEEEiEEENS5_IJlNS5_IJSB_SC_EEElEEEEENSL_INS5_IJNS5_IJSI_iEEESR_iEEENS5_IJNS5_IJSI_NSA_ILi4096EEEEEENS5_IJSB_lEEElEEEEEEEESK_NS5_IJlSB_lEEENS4_8TiledMMAINS4_8MMA_AtomIJNS4_4SM904GMMA6SPARSE32GMMA_64x128x64_F32E4M3E4M3_SS_TNILNS13_7ScaleInE1ELS16_1ELNS13_9SparseSelE0EEEEEENSL_INS5_IJSC_SB_SB_EEENS5_IJSB_NSA_ILi0EEES1B_EEEEENS5_IJNS4_10UnderscoreES1E_S1E_EEEEENS4_23SM90_TMA_LOAD_MULTICASTENS4_14ComposedLayoutINS4_7SwizzleILi1ELi4ELi3EEENS4_25smem_sparse_ptr_flag_bitsILi2ELi8EEENSL_INS5_IJNS5_IJSB_NSA_ILi8EEEEEENS5_IJSC_NSA_ILi32EEEEEEEEENS5_IJNS5_IJS1B_SI_EEESO_EEEEEEEvNS4_8identityENS4_13SM90_TMA_LOADENS1I_INS1J_ILi2ELi4ELi3EEENS4_18smem_ptr_flag_bitsILi8EEENSL_INS5_IJS1N_SI_EEENS5_IJSI_SB_EEEEEEEvS1W_EENS_8epilogue10collective6detail29Sm90TmaWarpSpecializedAdapterINS27_15DefaultEpilogueIfNS5_IJSB_llEEES2B_NS26_6thread17LinearCombinationIfLi1EffLNS2C_9ScaleType4KindE0ELNS_15FloatRoundStyleE2EfEENS1_15EpilogueDefaultEEEEEvvEEEEvNT_6ParamsE --------------------------
	.section	.nv.constant0._ZN7cutlass13device_kernelINS_4gemm6kernel13GemmUniversalIN4cute5tupleIJiiiiEEENS1_10collective13CollectiveMmaINS1_43MainloopSm90TmaGmmaWarpSpecializedSparseFP8ILi12ENS5_IJNS4_1CILi1EEENSA_ILi2EEESB_EEENS1_35KernelTmaWarpSpecializedCooperativeEEENS5_IJNSA_ILi256EEENSA_ILi128EEENSA_ILi64EEEEEENS_12float_e4m3_tENS5_IJNS4_6LayoutINS5_IJiNS5_IJSC_iEEEiEEENS5_IJlNS5_IJSB_SC_EEElEEEEENSL_INS5_IJNS5_IJSI_iEEESR_iEEENS5_IJNS5_IJSI_NSA_ILi4096EEEEEENS5_IJSB_lEEElEEEEEEEESK_NS5_IJlSB_lEEENS4_8TiledMMAINS4_8MMA_AtomIJNS4_4SM904GMMA6SPARSE32GMMA_64x128x64_F32E4M3E4M3_SS_TNILNS13_7ScaleInE1ELS16_1ELNS13_9SparseSelE0EEEEEENSL_INS5_IJSC_SB_SB_EEENS5_IJSB_NSA_ILi0EEES1B_EEEEENS5_IJNS4_10UnderscoreES1E_S1E_EEEEENS4_23SM90_TMA_LOAD_MULTICASTENS4_14ComposedLayoutINS4_7SwizzleILi1ELi4ELi3EEENS4_25smem_sparse_ptr_flag_bitsILi2ELi8EEENSL_INS5_IJNS5_IJSB_NSA_ILi8EEEEEENS5_IJSC_NSA_ILi32EEEEEEEEENS5_IJNS5_IJS1B_SI_EEESO_EEEEEEEvNS4_8identityENS4_13SM90_TMA_LOADENS1I_INS1J_ILi2ELi4ELi3EEENS4_18smem_ptr_flag_bitsILi8EEENSL_INS5_IJS1N_SI_EEENS5_IJSI_SB_EEEEEEEvS1W_EENS_8epilogue10collective6detail29Sm90TmaWarpSpecializedAdapterINS27_15DefaultEpilogueIfNS5_IJSB_llEEES2B_NS26_6thread17LinearCombinationIfLi1EffLNS2C_9ScaleType4KindE0ELNS_15FloatRoundStyleE2EfEENS1_15EpilogueDefaultEEEEEvvEEEEvNT_6ParamsE,"a",@progbits
	.sectionflags	@""
	.align	4
.nv.constant0._ZN7cutlass13device_kernelINS_4gemm6kernel13GemmUniversalIN4cute5tupleIJiiiiEEENS1_10collective13CollectiveMmaINS1_43MainloopSm90TmaGmmaWarpSpecializedSparseFP8ILi12ENS5_IJNS4_1CILi1EEENSA_ILi2EEESB_EEENS1_35KernelTmaWarpSpecializedCooperativeEEENS5_IJNSA_ILi256EEENSA_ILi128EEENSA_ILi64EEEEEENS_12float_e4m3_tENS5_IJNS4_6LayoutINS5_IJiNS5_IJSC_iEEEiEEENS5_IJlNS5_IJSB_SC_EEElEEEEENSL_INS5_IJNS5_IJSI_iEEESR_iEEENS5_IJNS5_IJSI_NSA_ILi4096EEEEEENS5_IJSB_lEEElEEEEEEEESK_NS5_IJlSB_lEEENS4_8TiledMMAINS4_8MMA_AtomIJNS4_4SM904GMMA6SPARSE32GMMA_64x128x64_F32E4M3E4M3_SS_TNILNS13_7ScaleInE1ELS16_1ELNS13_9SparseSelE0EEEEEENSL_INS5_IJSC_SB_SB_EEENS5_IJSB_NSA_ILi0EEES1B_EEEEENS5_IJNS4_10UnderscoreES1E_S1E_EEEEENS4_23SM90_TMA_LOAD_MULTICASTENS4_14ComposedLayoutINS4_7SwizzleILi1ELi4ELi3EEENS4_25smem_sparse_ptr_flag_bitsILi2ELi8EEENSL_INS5_IJNS5_IJSB_NSA_ILi8EEEEEENS5_IJSC_NSA_ILi32EEEEEEEEENS5_IJNS5_IJS1B_SI_EEESO_EEEEEEEvNS4_8identityENS4_13SM90_TMA_LOADENS1I_INS1J_ILi2ELi4ELi3EEENS4_18smem_ptr_flag_bitsILi8EEENSL_INS5_IJS1N_SI_EEENS5_IJSI_SB_EEEEEEEvS1W_EENS_8epilogue10collective6detail29Sm90TmaWarpSpecializedAdapterINS27_15DefaultEpilogueIfNS5_IJSB_llEEES2B_NS26_6thread17LinearCombinationIfLi1EffLNS2C_9ScaleType4KindE0ELNS_15FloatRoundStyleE2EfEENS1_15EpilogueDefaultEEEEEvvEEEEvNT_6ParamsE:
	.zero		1920


//--------------------- SYMBOLS --------------------------

	.type		.nv.reservedSmem.offset0,@object
	.size		.nv.reservedSmem.offset0,0x4
